	.target	sm_90a

	.elftype	@"ET_EXEC"


//--------------------- .note.nv.tkinfo           --------------------------
	.section	.note.nv.tkinfo,"",@"SHT_NOTE"
	.sectionflags	@"SHF_NOTE_NV_TKINFO"
	.tkinfo
        /*0018*/ 	.word	0x00000002
        /*0030*/ 	.string	""
        /*0030*/ 	.string	"ptxas"
        /*0030*/ 	.string	"Cuda compilation tools, release 13.0, V13.0.88"
        /*0030*/ 	.string	"Build cuda_13.0.r13.0/compiler.36424714_0"
        /*0030*/ 	.string	"-v  -suppress-debug-info  -lineinfo  -arch sm_90a "



//--------------------- .note.nv.cuinfo           --------------------------
	.section	.note.nv.cuinfo,"",@"SHT_NOTE"
	.sectionflags	@"SHF_NOTE_NV_CUINFO"
        /*0018*/ 	.short	0x0002
        /*001a*/ 	.short	0x005a
        /*001c*/ 	.short	0x0082
	.zero		2


//--------------------- .nv.info                  --------------------------
	.section	.nv.info,"",@"SHT_CUDA_INFO"
	.align	4


	//----- nvinfo : EIATTR_REGCOUNT
	.align		4
        /*0000*/ 	.byte	0x04, 0x2f
        /*0002*/ 	.short	(.L_1 - .L_0)
	.align		4
.L_0:
        /*0004*/ 	.word	index@(matmul_kernel)
        /*0008*/ 	.word	0x00000020


	//----- nvinfo : EIATTR_FRAME_SIZE
	.align		4
.L_1:
        /*000c*/ 	.byte	0x04, 0x11
        /*000e*/ 	.short	(.L_3 - .L_2)
	.align		4
.L_2:
        /*0010*/ 	.word	index@(matmul_kernel)
        /*0014*/ 	.word	0x00002bf0


	//----- nvinfo : EIATTR_MIN_STACK_SIZE
	.align		4
.L_3:
        /*0018*/ 	.byte	0x04, 0x12
        /*001a*/ 	.short	(.L_5 - .L_4)
	.align		4
.L_4:
        /*001c*/ 	.word	index@(matmul_kernel)
        /*0020*/ 	.word	0x00002bf0
.L_5:


//--------------------- .nv.compat                --------------------------
	.section	.nv.compat,"",@"SHT_CUDA_COMPAT_INFO"
	.align	4
        /*0000*/ 	.byte	0x02, 0x09, 0x01, 0x00, 0x02, 0x02, 0x01, 0x00, 0x02, 0x05, 0x05, 0x00, 0x03, 0x07, 0x01, 0x01
        /*0010*/ 	.byte	0x02, 0x03, 0x00, 0x00, 0x02, 0x06, 0x01, 0x00, 0x04, 0x0b, 0x08, 0x00, 0x00, 0x00, 0x00, 0x00
        /*0020*/ 	.byte	0x00, 0x00, 0x00, 0x00


//--------------------- .nv.info.matmul_kernel    --------------------------
	.section	.nv.info.matmul_kernel,"",@"SHT_CUDA_INFO"
	.sectionflags	@""
	.align	4


	//----- nvinfo : EIATTR_CUDA_API_VERSION
	.align		4
        /*0000*/ 	.byte	0x04, 0x37
        /*0002*/ 	.short	(.L_7 - .L_6)
.L_6:
        /*0004*/ 	.word	0x00000082


	//----- nvinfo : EIATTR_KPARAM_INFO
	.align		4
.L_7:
        /*0008*/ 	.byte	0x04, 0x17
        /*000a*/ 	.short	(.L_9 - .L_8)
.L_8:
        /*000c*/ 	.word	0x00000000
        /*0010*/ 	.short	0x000d
        /*0012*/ 	.short	0x0048
        /*0014*/ 	.byte	0x00, 0xf4, 0x21, 0x00


	//----- nvinfo : EIATTR_KPARAM_INFO
	.align		4
.L_9:
        /*0018*/ 	.byte	0x04, 0x17
        /*001a*/ 	.short	(.L_11 - .L_10)
.L_10:
        /*001c*/ 	.word	0x00000000
        /*0020*/ 	.short	0x000c
        /*0022*/ 	.short	0x0040
        /*0024*/ 	.byte	0x00, 0xf4, 0x21, 0x00


	//----- nvinfo : EIATTR_KPARAM_INFO
	.align		4
.L_11:
        /*0028*/ 	.byte	0x04, 0x17
        /*002a*/ 	.short	(.L_13 - .L_12)
.L_12:
        /*002c*/ 	.word	0x00000000
        /*0030*/ 	.short	0x000b
        /*0032*/ 	.short	0x0038
        /*0034*/ 	.byte	0x00, 0xf0, 0x11, 0x00


	//----- nvinfo : EIATTR_KPARAM_INFO
	.align		4
.L_13:
        /*0038*/ 	.byte	0x04, 0x17
        /*003a*/ 	.short	(.L_15 - .L_14)
.L_14:
        /*003c*/ 	.word	0x00000000
        /*0040*/ 	.short	0x000a
        /*0042*/ 	.short	0x0034
        /*0044*/ 	.byte	0x00, 0xf0, 0x11, 0x00


	//----- nvinfo : EIATTR_KPARAM_INFO
	.align		4
.L_15:
        /*0048*/ 	.byte	0x04, 0x17
        /*004a*/ 	.short	(.L_17 - .L_16)
.L_16:
        /*004c*/ 	.word	0x00000000
        /*0050*/ 	.short	0x0009
        /*0052*/ 	.short	0x0030
        /*0054*/ 	.byte	0x00, 0xf0, 0x11, 0x00


	//----- nvinfo : EIATTR_KPARAM_INFO
	.align		4
.L_17:
        /*0058*/ 	.byte	0x04, 0x17
        /*005a*/ 	.short	(.L_19 - .L_18)
.L_18:
        /*005c*/ 	.word	0x00000000
        /*0060*/ 	.short	0x0008
        /*0062*/ 	.short	0x002c
        /*0064*/ 	.byte	0x00, 0xf0, 0x11, 0x00


	//----- nvinfo : EIATTR_KPARAM_INFO
	.align		4
.L_19:
        /*0068*/ 	.byte	0x04, 0x17
        /*006a*/ 	.short	(.L_21 - .L_20)
.L_20:
        /*006c*/ 	.word	0x00000000
        /*0070*/ 	.short	0x0007
        /*0072*/ 	.short	0x0028
        /*0074*/ 	.byte	0x00, 0xf0, 0x11, 0x00


	//----- nvinfo : EIATTR_KPARAM_INFO
	.align		4
.L_21:
        /*0078*/ 	.byte	0x04, 0x17
        /*007a*/ 	.short	(.L_23 - .L_22)
.L_22:
        /*007c*/ 	.word	0x00000000
        /*0080*/ 	.short	0x0006
        /*0082*/ 	.short	0x0024
        /*0084*/ 	.byte	0x00, 0xf0, 0x11, 0x00


	//----- nvinfo : EIATTR_KPARAM_INFO
	.align		4
.L_23:
        /*0088*/ 	.byte	0x04, 0x17
        /*008a*/ 	.short	(.L_25 - .L_24)
.L_24:
        /*008c*/ 	.word	0x00000000
        /*0090*/ 	.short	0x0005
        /*0092*/ 	.short	0x0020
        /*0094*/ 	.byte	0x00, 0xf0, 0x11, 0x00


	//----- nvinfo : EIATTR_KPARAM_INFO
	.align		4
.L_25:
        /*0098*/ 	.byte	0x04, 0x17
        /*009a*/ 	.short	(.L_27 - .L_26)
.L_26:
        /*009c*/ 	.word	0x00000000
        /*00a0*/ 	.short	0x0004
        /*00a2*/ 	.short	0x001c
        /*00a4*/ 	.byte	0x00, 0xf0, 0x11, 0x00


	//----- nvinfo : EIATTR_KPARAM_INFO
	.align		4
.L_27:
        /*00a8*/ 	.byte	0x04, 0x17
        /*00aa*/ 	.short	(.L_29 - .L_28)
.L_28:
        /*00ac*/ 	.word	0x00000000
        /*00b0*/ 	.short	0x0003
        /*00b2*/ 	.short	0x0018
        /*00b4*/ 	.byte	0x00, 0xf0, 0x11, 0x00


	//----- nvinfo : EIATTR_KPARAM_INFO
	.align		4
.L_29:
        /*00b8*/ 	.byte	0x04, 0x17
        /*00ba*/ 	.short	(.L_31 - .L_30)
.L_30:
        /*00bc*/ 	.word	0x00000000
        /*00c0*/ 	.short	0x0002
        /*00c2*/ 	.short	0x0010
        /*00c4*/ 	.byte	0x00, 0xf4, 0x21, 0x00


	//----- nvinfo : EIATTR_KPARAM_INFO
	.align		4
.L_31:
        /*00c8*/ 	.byte	0x04, 0x17
        /*00ca*/ 	.short	(.L_33 - .L_32)
.L_32:
        /*00cc*/ 	.word	0x00000000
        /*00d0*/ 	.short	0x0001
        /*00d2*/ 	.short	0x0008
        /*00d4*/ 	.byte	0x00, 0xf4, 0x21, 0x00


	//----- nvinfo : EIATTR_KPARAM_INFO
	.align		4
.L_33:
        /*00d8*/ 	.byte	0x04, 0x17
        /*00da*/ 	.short	(.L_35 - .L_34)
.L_34:
        /*00dc*/ 	.word	0x00000000
        /*00e0*/ 	.short	0x0000
        /*00e2*/ 	.short	0x0000
        /*00e4*/ 	.byte	0x00, 0xf4, 0x21, 0x00


	//----- nvinfo : EIATTR_SPARSE_MMA_MASK
	.align		4
.L_35:
        /*00e8*/ 	.byte	0x03, 0x50
        /*00ea*/ 	.short	0x0000


	//----- nvinfo : EIATTR_MAXREG_COUNT
	.align		4
        /*00ec*/ 	.byte	0x03, 0x1b
        /*00ee*/ 	.short	0x00ff


	//----- nvinfo : EIATTR_NUM_BARRIERS
	.align		4
        /*00f0*/ 	.byte	0x02, 0x4c
        /*00f2*/ 	.byte	0x01
	.zero		1


	//----- nvinfo : EIATTR_ANNOTATIONS
	.align		4
        /*00f4*/ 	.byte	0x04, 0x55
        /*00f6*/ 	.short	(.L_37 - .L_36)


	//   ....[0]....
.L_36:
        /*00f8*/ 	.word	0x00000001
        /*00fc*/ 	.byte	0x70, 0x00, 0x00, 0x00, 0x01, 0x00, 0x00, 0x00, 0xb0, 0x00, 0x00, 0x00, 0x01, 0x00, 0x00, 0x00
        /* <DEDUP_REMOVED lines=2104> */
        /*848c*/ 	.byte	0x00, 0x7d, 0x02, 0x00, 0x01, 0x00, 0x00, 0x00, 0x60, 0x7d, 0x02, 0x00


	//----- nvinfo : EIATTR_MERCURY_ISA_VERSION
	.align		4
.L_37:
        /*8498*/ 	.byte	0x03, 0x5f
        /*849a*/ 	.short	0x0101


	//----- nvinfo : EIATTR_EXIT_INSTR_OFFSETS
	.align		4
        /*849c*/ 	.byte	0x04, 0x1c
        /*849e*/ 	.short	(.L_39 - .L_38)


	//   ....[0]....
.L_38:
        /*84a0*/ 	.word	0x00062c10


	//   ....[1]....
        /*84a4*/ 	.word	0x00062c40


	//----- nvinfo : EIATTR_REQNTID
	.align		4
.L_39:
        /*84a8*/ 	.byte	0x04, 0x10
        /*84aa*/ 	.short	(.L_41 - .L_40)
.L_40:
        /*84ac*/ 	.word	0x00000040
        /*84b0*/ 	.word	0x00000001
        /*84b4*/ 	.word	0x00000001


	//----- nvinfo : EIATTR_CBANK_PARAM_SIZE
	.align		4
.L_41:
        /*84b8*/ 	.byte	0x03, 0x19
        /*84ba*/ 	.short	0x0050


	//----- nvinfo : EIATTR_PARAM_CBANK
	.align		4
        /*84bc*/ 	.byte	0x04, 0x0a
        /*84be*/ 	.short	(.L_43 - .L_42)
	.align		4
.L_42:
        /*84c0*/ 	.word	index@(.nv.constant0.matmul_kernel)
        /*84c4*/ 	.short	0x0210
        /*84c6*/ 	.short	0x0050


	//----- nvinfo : EIATTR_SW_WAR
	.align		4
.L_43:
        /*84c8*/ 	.byte	0x04, 0x36
        /*84ca*/ 	.short	(.L_45 - .L_44)
.L_44:
        /*84cc*/ 	.word	0x00000008
.L_45:


//--------------------- .nv.callgraph             --------------------------
	.section	.nv.callgraph,"",@"SHT_CUDA_CALLGRAPH"
	.align	4
	.sectionentsize	8
	.align		4
        /*0000*/ 	.word	0x00000000
	.align		4
        /*0004*/ 	.word	0xffffffff
	.align		4
        /*0008*/ 	.word	0x00000000
	.align		4
        /*000c*/ 	.word	0xfffffffe
	.align		4
        /*0010*/ 	.word	0x00000000
	.align		4
        /*0014*/ 	.word	0xfffffffd
	.align		4
        /*0018*/ 	.word	0x00000000
	.align		4
        /*001c*/ 	.word	0xfffffffc


//--------------------- .text.matmul_kernel       --------------------------
	.section	.text.matmul_kernel,"ax",@progbits
	.align	128
        .global         matmul_kernel
        .type           matmul_kernel,@function
        .size           matmul_kernel,(.L_x_3 - matmul_kernel)
        .other          matmul_kernel,@"STO_CUDA_ENTRY STV_DEFAULT"
matmul_kernel:
.text.matmul_kernel:
[----:B------:R-:W0:Y:S08]  /*0000*/  LDC R1, c[0x0][0x28] ;  /* 0x00000a00ff017b82 */ /* 0x000e300000000800 */
[----:B------:R-:W1:Y:S01]  /*0010*/  LDC.64 R24, c[0x0][0x228] ;  /* 0x00008a00ff187b82 */ /* 0x000e620000000a00 */
[----:B0-----:R-:W-:Y:S01]  /*0020*/  VIADD R1, R1, 0xffffd410 ;  /* 0xffffd41001017836 */ /* 0x001fe20000000000 */
[----:B------:R-:W0:Y:S01]  /*0030*/  S2R R26, SR_TID.X ;  /* 0x00000000001a7919 */ /* 0x000e220000002100 */
[----:B------:R-:W-:Y:S01]  /*0040*/  UMOV UR5, 0x400 ;  /* 0x0000040000057882 */ /* 0x000fe20000000000 */
[----:B------:R-:W-:Y:S01]  /*0050*/  ULDC.64 UR8, c[0x0][0x208] ;  /* 0x0000820000087ab9 */ /* 0x000fe20000000a00 */
[----:B------:R-:W-:Y:S01]  /*0060*/  CS2R R20, SRZ ;  /* 0x0000000000147805 */ /* 0x000fe2000001ff00 */
[----:B------:R2:W-:Y:S01]  /*0070*/  STL [R1], RZ ;  /* 0x000000ff01007387 */ /* 0x0005e20000100800 */
[----:B------:R-:W-:Y:S01]  /*0080*/  CS2R R22, SRZ ;  /* 0x0000000000167805 */ /* 0x000fe2000001ff00 */
[----:B------:R-:W3:Y:S01]  /*0090*/  S2UR UR6, SR_CgaCtaId ;  /* 0x00000000000679c3 */ /* 0x000ee20000008800 */
[----:B------:R-:W-:Y:S01]  /*00a0*/  CS2R R16, SRZ ;  /* 0x0000000000107805 */ /* 0x000fe2000001ff00 */
[----:B------:R2:W-:Y:S01]  /*00b0*/  STL [R1+0x4], RZ ;  /* 0x000004ff01007387 */ /* 0x0005e20000100800 */
[----:B------:R-:W-:-:S02]  /*00c0*/  CS2R R18, SRZ ;  /* 0x0000000000127805 */ /* 0x000fc4000001ff00 */
[----:B------:R-:W-:Y:S02]  /*00d0*/  CS2R R12, SRZ ;  /* 0x00000000000c7805 */ /* 0x000fe4000001ff00 */
[----:B------:R-:W-:Y:S01]  /*00e0*/  CS2R R14, SRZ ;  /* 0x00000000000e7805 */ /* 0x000fe2000001ff00 */
[----:B------:R2:W-:Y:S04]  /*00f0*/  STL [R1+0x8], RZ ;  /* 0x000008ff01007387 */ /* 0x0005e80000100800 */
[----:B------:R2:W-:Y:S04]  /*0100*/  STL [R1+0xc], RZ ;  /* 0x00000cff01007387 */ /* 0x0005e80000100800 */
[----:B------:R2:W-:Y:S01]  /*0110*/  STL [R1+0x20], RZ ;  /* 0x000020ff01007387 */ /* 0x0005e20000100800 */
[----:B-1----:R-:W-:-:S03]  /*0120*/  VIADD R0, R25, 0x1ff ;  /* 0x000001ff19007836 */ /* 0x002fc60000000000 */
[----:B------:R2:W-:Y:S02]  /*0130*/  STL [R1+0x24], RZ ;  /* 0x000024ff01007387 */ /* 0x0005e40000100800 */
[----:B------:R-:W-:Y:S02]  /*0140*/  SHF.R.S32.HI R3, RZ, 0x1f, R0 ;  /* 0x0000001fff037819 */ /* 0x000fe40000011400 */
[----:B------:R2:W-:Y:S01]  /*0150*/  STL [R1+0x28], RZ ;  /* 0x000028ff01007387 */ /* 0x0005e20000100800 */
[----:B---3--:R-:W-:Y:S01]  /*0160*/  ULEA UR5, UR6, UR5, 0x18 ;  /* 0x0000000506057291 */ /* 0x008fe2000f8ec03f */
[----:B------:R-:W-:Y:S02]  /*0170*/  LEA.HI R3, R3, R0, RZ, 0x9 ;  /* 0x0000000003037211 */ /* 0x000fe400078f48ff */
[----:B------:R2:W-:Y:S02]  /*0180*/  STL [R1+0x2c], RZ ;  /* 0x00002cff01007387 */ /* 0x0005e40000100800 */
[----:B------:R-:W-:-:S02]  /*0190*/  SHF.R.S32.HI R0, RZ, 0x9, R3 ;  /* 0x00000009ff007819 */ /* 0x000fc40000011403 */
[----:B------:R2:W-:Y:S03]  /*01a0*/  STL [R1+0x10], RZ ;  /* 0x000010ff01007387 */ /* 0x0005e60000100800 */
[----:B------:R-:W-:Y:S01]  /*01b0*/  IMAD.SHL.U32 R0, R0, 0x8, RZ ;  /* 0x0000000800007824 */ /* 0x000fe200078e00ff */
[----:B------:R-:W1:Y:S04]  /*01c0*/  S2R R3, SR_CTAID.X ;  /* 0x0000000000037919 */ /* 0x000e680000002500 */
[-C--:B------:R-:W-:Y:S01]  /*01d0*/  IABS R7, R0.reuse ;  /* 0x0000000000077213 */ /* 0x080fe20000000000 */
[----:B------:R2:W-:Y:S01]  /*01e0*/  STL [R1+0x14], RZ ;  /* 0x000014ff01007387 */ /* 0x0005e20000100800 */
[----:B------:R-:W-:-:S02]  /*01f0*/  IABS R10, R0 ;  /* 0x00000000000a7213 */ /* 0x000fc40000000000 */
[----:B------:R-:W3:Y:S01]  /*0200*/  I2F.RP R2, R7 ;  /* 0x0000000700027306 */ /* 0x000ee20000209400 */
[----:B------:R2:W-:Y:S04]  /*0210*/  STL [R1+0x18], RZ ;  /* 0x000018ff01007387 */ /* 0x0005e80000100800 */
[----:B------:R2:W-:Y:S04]  /*0220*/  STL [R1+0x1c], RZ ;  /* 0x00001cff01007387 */ /* 0x0005e80000100800 */
[----:B------:R2:W-:Y:S04]  /*0230*/  STL [R1+0xe0], RZ ;  /* 0x0000e0ff01007387 */ /* 0x0005e80000100800 */
[----:B------:R2:W-:Y:S01]  /*0240*/  STL [R1+0xe4], RZ ;  /* 0x0000e4ff01007387 */ /* 0x0005e20000100800 */
[----:B---3--:R-:W3:Y:S03]  /*0250*/  MUFU.RCP R2, R2 ;  /* 0x0000000200027308 */ /* 0x008ee60000001000 */
[----:B------:R2:W-:Y:S04]  /*0260*/  STL [R1+0xe8], RZ ;  /* 0x0000e8ff01007387 */ /* 0x0005e80000100800 */
[----:B------:R2:W-:Y:S01]  /*0270*/  STL [R1+0xec], RZ ;  /* 0x0000ecff01007387 */ /* 0x0005e20000100800 */
[----:B-1----:R-:W-:-:S03]  /*0280*/  IABS R8, R3 ;  /* 0x0000000300087213 */ /* 0x002fc60000000000 */
[----:B------:R2:W-:Y:S04]  /*0290*/  STL [R1+0xd0], RZ ;  /* 0x0000d0ff01007387 */ /* 0x0005e80000100800 */
[----:B------:R2:W-:Y:S01]  /*02a0*/  STL [R1+0xd4], RZ ;  /* 0x0000d4ff01007387 */ /* 0x0005e20000100800 */
[----:B---3--:R-:W-:-:S03]  /*02b0*/  VIADD R4, R2, 0xffffffe ;  /* 0x0ffffffe02047836 */ /* 0x008fc60000000000 */
[----:B------:R2:W-:Y:S01]  /*02c0*/  STL [R1+0xd8], RZ ;  /* 0x0000d8ff01007387 */ /* 0x0005e20000100800 */
[----:B------:R-:W-:Y:S01]  /*02d0*/  IMAD.MOV R2, RZ, RZ, -R10 ;  /* 0x000000ffff027224 */ /* 0x000fe200078e0a0a */
[----:B------:R1:W3:Y:S02]  /*02e0*/  F2I.FTZ.U32.TRUNC.NTZ R5, R4 ;  /* 0x0000000400057305 */ /* 0x0002e4000021f000 */
[----:B------:R2:W-:Y:S04]  /*02f0*/  STL [R1+0xdc], RZ ;  /* 0x0000dcff01007387 */ /* 0x0005e80000100800 */
[----:B------:R2:W-:Y:S01]  /*0300*/  STL [R1+0xc0], RZ ;  /* 0x0000c0ff01007387 */ /* 0x0005e20000100800 */
[----:B-1----:R-:W-:-:S03]  /*0310*/  IMAD.MOV.U32 R4, RZ, RZ, RZ ;  /* 0x000000ffff047224 */ /* 0x002fc600078e00ff */
[----:B------:R2:W-:Y:S04]  /*0320*/  STL [R1+0xc4], RZ ;  /* 0x0000c4ff01007387 */ /* 0x0005e80000100800 */
[----:B------:R2:W-:Y:S01]  /*0330*/  STL [R1+0xc8], RZ ;  /* 0x0000c8ff01007387 */ /* 0x0005e20000100800 */
[----:B---3--:R-:W-:-:S03]  /*0340*/  IMAD.MOV R6, RZ, RZ, -R5 ;  /* 0x000000ffff067224 */ /* 0x008fc600078e0a05 */
[----:B------:R2:W-:Y:S01]  /*0350*/  STL [R1+0xcc], RZ ;  /* 0x0000ccff01007387 */ /* 0x0005e20000100800 */
[----:B------:R-:W-:Y:S02]  /*0360*/  IMAD R9, R6, R7, RZ ;  /* 0x0000000706097224 */ /* 0x000fe400078e02ff */
[----:B------:R-:W-:Y:S01]  /*0370*/  IMAD.MOV.U32 R6, RZ, RZ, R8 ;  /* 0x000000ffff067224 */ /* 0x000fe200078e0008 */
[----:B------:R2:W-:Y:S01]  /*0380*/  STL [R1+0xb0], RZ ;  /* 0x0000b0ff01007387 */ /* 0x0005e20000100800 */
[----:B------:R-:W-:-:S03]  /*0390*/  IMAD.HI.U32 R5, R5, R9, R4 ;  /* 0x0000000905057227 */ /* 0x000fc600078e0004 */
[----:B------:R2:W-:Y:S03]  /*03a0*/  STL [R1+0xb4], RZ ;  /* 0x0000b4ff01007387 */ /* 0x0005e60000100800 */
[----:B------:R-:W-:Y:S01]  /*03b0*/  IMAD.HI.U32 R5, R5, R6, RZ ;  /* 0x0000000605057227 */ /* 0x000fe200078e00ff */
[----:B------:R2:W-:Y:S03]  /*03c0*/  STL [R1+0xb8], RZ ;  /* 0x0000b8ff01007387 */ /* 0x0005e60000100800 */
[----:B------:R-:W-:Y:S01]  /*03d0*/  IMAD R2, R5, R2, R6 ;  /* 0x0000000205027224 */ /* 0x000fe200078e0206 */
[----:B------:R2:W-:Y:S04]  /*03e0*/  STL [R1+0xbc], RZ ;  /* 0x0000bcff01007387 */ /* 0x0005e80000100800 */
[----:B------:R-:W-:Y:S01]  /*03f0*/  ISETP.GT.U32.AND P1, PT, R7, R2, PT ;  /* 0x000000020700720c */ /* 0x000fe20003f24070 */
[----:B------:R2:W-:Y:S04]  /*0400*/  STL [R1+0xa0], RZ ;  /* 0x0000a0ff01007387 */ /* 0x0005e80000100800 */
[----:B------:R2:W-:Y:S04]  /*0410*/  STL [R1+0xa4], RZ ;  /* 0x0000a4ff01007387 */ /* 0x0005e80000100800 */
[----:B------:R2:W-:Y:S04]  /*0420*/  STL [R1+0xa8], RZ ;  /* 0x0000a8ff01007387 */ /* 0x0005e80000100800 */
[----:B------:R-:W-:Y:S01]  /*0430*/  @!P1 IMAD.IADD R2, R2, 0x1, -R7 ;  /* 0x0000000102029824 */ /* 0x000fe200078e0a07 */
[----:B------:R2:W-:Y:S01]  /*0440*/  STL [R1+0xac], RZ ;  /* 0x0000acff01007387 */ /* 0x0005e20000100800 */
[----:B------:R-:W-:Y:S01]  /*0450*/  @!P1 VIADD R5, R5, 0x1 ;  /* 0x0000000105059836 */ /* 0x000fe20000000000 */
[----:B------:R-:W-:-:S02]  /*0460*/  ISETP.NE.AND P1, PT, R0, RZ, PT ;  /* 0x000000ff0000720c */ /* 0x000fc40003f25270 */
[----:B------:R2:W-:Y:S01]  /*0470*/  STL [R1+0x90], RZ ;  /* 0x000090ff01007387 */ /* 0x0005e20000100800 */
[----:B------:R-:W-:Y:S02]  /*0480*/  ISETP.GE.U32.AND P0, PT, R2, R7, PT ;  /* 0x000000070200720c */ /* 0x000fe40003f06070 */
[----:B------:R-:W-:Y:S01]  /*0490*/  LOP3.LUT R2, R3, R0, RZ, 0x3c, !PT ;  /* 0x0000000003027212 */ /* 0x000fe200078e3cff */
[----:B------:R2:W-:Y:S03]  /*04a0*/  STL [R1+0x94], RZ ;  /* 0x000094ff01007387 */ /* 0x0005e60000100800 */
[----:B------:R-:W-:Y:S01]  /*04b0*/  ISETP.GE.AND P2, PT, R2, RZ, PT ;  /* 0x000000ff0200720c */ /* 0x000fe20003f46270 */
[----:B------:R2:W-:Y:S01]  /*04c0*/  STL [R1+0x98], RZ ;  /* 0x000098ff01007387 */ /* 0x0005e20000100800 */
[----:B------:R-:W-:-:S03]  /*04d0*/  VIADD R2, R24, 0x3f ;  /* 0x0000003f18027836 */ /* 0x000fc60000000000 */
[----:B------:R2:W-:Y:S02]  /*04e0*/  STL [R1+0x9c], RZ ;  /* 0x00009cff01007387 */ /* 0x0005e40000100800 */
[----:B------:R-:W-:Y:S02]  /*04f0*/  @P0 VIADD R5, R5, 0x1 ;  /* 0x0000000105050836 */ /* 0x000fe40000000000 */
[----:B------:R2:W-:Y:S02]  /*0500*/  STL [R1+0x80], RZ ;  /* 0x000080ff01007387 */ /* 0x0005e40000100800 */
[----:B------:R-:W-:Y:S01]  /*0510*/  IMAD.MOV.U32 R6, RZ, RZ, R5 ;  /* 0x000000ffff067224 */ /* 0x000fe200078e0005 */
[----:B------:R-:W-:Y:S01]  /*0520*/  SHF.R.S32.HI R5, RZ, 0x1f, R2 ;  /* 0x0000001fff057819 */ /* 0x000fe20000011402 */
[----:B------:R2:W-:Y:S02]  /*0530*/  STL [R1+0x84], RZ ;  /* 0x000084ff01007387 */ /* 0x0005e40000100800 */
[----:B------:R-:W-:Y:S01]  /*0540*/  @!P2 IMAD.MOV R6, RZ, RZ, -R6 ;  /* 0x000000ffff06a224 */ /* 0x000fe200078e0a06 */
[----:B------:R-:W-:Y:S01]  /*0550*/  @!P1 LOP3.LUT R6, RZ, R0, RZ, 0x33, !PT ;  /* 0x00000000ff069212 */ /* 0x000fe200078e33ff */
[----:B------:R2:W-:Y:S01]  /*0560*/  STL [R1+0x88], RZ ;  /* 0x000088ff01007387 */ /* 0x0005e20000100800 */
[----:B------:R-:W-:-:S03]  /*0570*/  LEA.HI R5, R5, R2, RZ, 0x6 ;  /* 0x0000000205057211 */ /* 0x000fc600078f30ff */
[----:B------:R2:W-:Y:S01]  /*0580*/  STL [R1+0x8c], RZ ;  /* 0x00008cff01007387 */ /* 0x0005e20000100800 */
[----:B------:R-:W-:Y:S02]  /*0590*/  IMAD.SHL.U32 R4, R6, 0x8, RZ ;  /* 0x0000000806047824 */ /* 0x000fe400078e00ff */
[----:B------:R-:W-:Y:S01]  /*05a0*/  IMAD.MOV R6, RZ, RZ, -R6 ;  /* 0x000000ffff067224 */ /* 0x000fe200078e0a06 */
[----:B------:R2:W-:Y:S02]  /*05b0*/  STL [R1+0x70], RZ ;  /* 0x000070ff01007387 */ /* 0x0005e40000100800 */
[----:B------:R-:W-:Y:S01]  /*05c0*/  LEA.HI.SX32 R5, R5, -R4, 0x1a ;  /* 0x8000000405057211 */ /* 0x000fe200078fd2ff */
[----:B------:R-:W-:Y:S01]  /*05d0*/  IMAD R8, R0, R6, R3 ;  /* 0x0000000600087224 */ /* 0x000fe200078e0203 */
[----:B------:R2:W-:Y:S01]  /*05e0*/  STL [R1+0x74], RZ ;  /* 0x000074ff01007387 */ /* 0x0005e20000100800 */
[----:B------:R-:W-:Y:S01]  /*05f0*/  IMAD.MOV.U32 R6, RZ, RZ, RZ ;  /* 0x000000ffff067224 */ /* 0x000fe200078e00ff */
[----:B------:R-:W-:-:S02]  /*0600*/  VIMNMX R5, R5, 0x8, PT ;  /* 0x0000000805057848 */ /* 0x000fc40003fe0100 */
[----:B------:R2:W-:Y:S01]  /*0610*/  STL [R1+0x78], RZ ;  /* 0x000078ff01007387 */ /* 0x0005e20000100800 */
[----:B------:R-:W-:Y:S02]  /*0620*/  IABS R11, R8 ;  /* 0x00000008000b7213 */ /* 0x000fe40000000000 */
[----:B------:R-:W-:Y:S01]  /*0630*/  IABS R9, R5 ;  /* 0x0000000500097213 */ /* 0x000fe20000000000 */
[----:B------:R2:W-:Y:S03]  /*0640*/  STL [R1+0x7c], RZ ;  /* 0x00007cff01007387 */ /* 0x0005e60000100800 */
[----:B------:R-:W1:Y:S01]  /*0650*/  I2F.RP R2, R9 ;  /* 0x0000000900027306 */ /* 0x000e620000209400 */
[----:B------:R2:W-:Y:S04]  /*0660*/  STL [R1+0x60], RZ ;  /* 0x000060ff01007387 */ /* 0x0005e80000100800 */
[----:B------:R2:W-:Y:S04]  /*0670*/  STL [R1+0x64], RZ ;  /* 0x000064ff01007387 */ /* 0x0005e80000100800 */
[----:B------:R2:W-:Y:S04]  /*0680*/  STL [R1+0x68], RZ ;  /* 0x000068ff01007387 */ /* 0x0005e80000100800 */
[----:B------:R2:W-:Y:S01]  /*0690*/  STL [R1+0x6c], RZ ;  /* 0x00006cff01007387 */ /* 0x0005e20000100800 */
[----:B-1----:R-:W1:Y:S03]  /*06a0*/  MUFU.RCP R2, R2 ;  /* 0x0000000200027308 */ /* 0x002e660000001000 */
[----:B------:R2:W-:Y:S04]  /*06b0*/  STL [R1+0x50], RZ ;  /* 0x000050ff01007387 */ /* 0x0005e80000100800 */
[----:B------:R2:W-:Y:S04]  /*06c0*/  STL [R1+0x54], RZ ;  /* 0x000054ff01007387 */ /* 0x0005e80000100800 */
[----:B------:R2:W-:Y:S04]  /*06d0*/  STL [R1+0x58], RZ ;  /* 0x000058ff01007387 */ /* 0x0005e80000100800 */
[----:B------:R2:W-:Y:S01]  /*06e0*/  STL [R1+0x5c], RZ ;  /* 0x00005cff01007387 */ /* 0x0005e20000100800 */
[----:B-1----:R-:W-:-:S03]  /*06f0*/  VIADD R7, R2, 0xffffffe ;  /* 0x0ffffffe02077836 */ /* 0x002fc60000000000 */
[----:B------:R2:W-:Y:S04]  /*0700*/  STL [R1+0x40], RZ ;  /* 0x000040ff01007387 */ /* 0x0005e80000100800 */
[----:B------:R2:W-:Y:S01]  /*0710*/  STL [R1+0x44], RZ ;  /* 0x000044ff01007387 */ /* 0x0005e20000100800 */
[----:B------:R-:W1:Y:S03]  /*0720*/  F2I.FTZ.U32.TRUNC.NTZ R7, R7 ;  /* 0x0000000700077305 */ /* 0x000e66000021f000 */
[----:B------:R2:W-:Y:S04]  /*0730*/  STL [R1+0x48], RZ ;  /* 0x000048ff01007387 */ /* 0x0005e80000100800 */
[----:B------:R2:W-:Y:S04]  /*0740*/  STL [R1+0x4c], RZ ;  /* 0x00004cff01007387 */ /* 0x0005e80000100800 */
[----:B------:R2:W-:Y:S04]  /*0750*/  STL [R1+0x30], RZ ;  /* 0x000030ff01007387 */ /* 0x0005e80000100800 */
[----:B------:R2:W-:Y:S01]  /*0760*/  STL [R1+0x34], RZ ;  /* 0x000034ff01007387 */ /* 0x0005e20000100800 */
[----:B-1----:R-:W-:-:S03]  /*0770*/  IMAD.MOV R10, RZ, RZ, -R7 ;  /* 0x000000ffff0a7224 */ /* 0x002fc600078e0a07 */
[----:B------:R2:W-:Y:S01]  /*0780*/  STL [R1+0x38], RZ ;  /* 0x000038ff01007387 */ /* 0x0005e20000100800 */
[----:B------:R-:W-:-:S03]  /*0790*/  IMAD.MOV.U32 R0, RZ, RZ, R10 ;  /* 0x000000ffff007224 */ /* 0x000fc600078e000a */
[----:B------:R2:W-:Y:S01]  /*07a0*/  STL [R1+0x3c], RZ ;  /* 0x00003cff01007387 */ /* 0x0005e20000100800 */
[----:B------:R-:W-:Y:S01]  /*07b0*/  IMAD R3, R0, R9, RZ ;  /* 0x0000000900037224 */ /* 0x000fe200078e02ff */
[----:B------:R-:W-:Y:S02]  /*07c0*/  IABS R0, R5 ;  /* 0x0000000500007213 */ /* 0x000fe40000000000 */
[----:B------:R2:W-:Y:S01]  /*07d0*/  STL [R1+0x100], RZ ;  /* 0x000100ff01007387 */ /* 0x0005e20000100800 */
[----:B------:R-:W-:Y:S01]  /*07e0*/  IMAD.HI.U32 R6, R7, R3, R6 ;  /* 0x0000000307067227 */ /* 0x000fe200078e0006 */
[C---:B0-----:R-:W-:Y:S02]  /*07f0*/  LOP3.LUT R3, R26.reuse, 0x20, RZ, 0xc0, !PT ;  /* 0x000000201a037812 */ /* 0x041fe400078ec0ff */
[----:B------:R2:W-:Y:S01]  /*0800*/  STL [R1+0x104], RZ ;  /* 0x000104ff01007387 */ /* 0x0005e20000100800 */
[----:B------:R-:W-:Y:S01]  /*0810*/  IMAD.MOV R0, RZ, RZ, -R0 ;  /* 0x000000ffff007224 */ /* 0x000fe200078e0a00 */
[----:B------:R-:W-:Y:S01]  /*0820*/  LOP3.LUT R26, R26, 0x3f, RZ, 0xc0, !PT ;  /* 0x0000003f1a1a7812 */ /* 0x000fe200078ec0ff */
[----:B------:R-:W-:Y:S01]  /*0830*/  IMAD.HI.U32 R2, R6, R11, RZ ;  /* 0x0000000b06027227 */ /* 0x000fe200078e00ff */
[----:B------:R2:W-:Y:S01]  /*0840*/  STL [R1+0x108], RZ ;  /* 0x000108ff01007387 */ /* 0x0005e20000100800 */
[----:B------:R-:W-:-:S02]  /*0850*/  R2UR UR4, R3 ;  /* 0x00000000030472ca */ /* 0x000fc400000e0000 */
[----:B------:R-:W-:Y:S01]  /*0860*/  CS2R R6, SRZ ;  /* 0x0000000000067805 */ /* 0x000fe2000001ff00 */
[----:B------:R-:W-:Y:S01]  /*0870*/  IMAD R0, R2, R0, R11 ;  /* 0x0000000002007224 */ /* 0x000fe200078e020b */
[----:B------:R2:W-:Y:S01]  /*0880*/  STL [R1+0x10c], RZ ;  /* 0x00010cff01007387 */ /* 0x0005e20000100800 */
[----:B------:R-:W0:Y:S01]  /*0890*/  LDC R3, c[0x0][0x230] ;  /* 0x00008c00ff037b82 */ /* 0x000e220000000800 */
[----:B------:R-:W-:Y:S02]  /*08a0*/  CS2R R10, SRZ ;  /* 0x00000000000a7805 */ /* 0x000fe4000001ff00 */
[----:B------:R2:W-:Y:S01]  /*08b0*/  STL [R1+0x110], RZ ;  /* 0x000110ff01007387 */ /* 0x0005e20000100800 */
[----:B------:R-:W-:-:S03]  /*08c0*/  ISETP.GT.U32.AND P1, PT, R9, R0, PT ;  /* 0x000000000900720c */ /* 0x000fc60003f24070 */
[----:B------:R2:W-:Y:S04]  /*08d0*/  STL [R1+0x114], RZ ;  /* 0x000114ff01007387 */ /* 0x0005e80000100800 */
[----:B------:R2:W-:Y:S04]  /*08e0*/  STL [R1+0x118], RZ ;  /* 0x000118ff01007387 */ /* 0x0005e80000100800 */
[----:B------:R2:W-:Y:S02]  /*08f0*/  STL [R1+0x11c], RZ ;  /* 0x00011cff01007387 */ /* 0x0005e40000100800 */
[----:B------:R-:W-:-:S02]  /*0900*/  @!P1 IMAD.IADD R0, R0, 0x1, -R9 ;  /* 0x0000000100009824 */ /* 0x000fc400078e0a09 */
[----:B------:R2:W-:Y:S01]  /*0910*/  STL [R1+0x120], RZ ;  /* 0x000120ff01007387 */ /* 0x0005e20000100800 */
[----:B------:R-:W-:Y:S01]  /*0920*/  @!P1 VIADD R2, R2, 0x1 ;  /* 0x0000000102029836 */ /* 0x000fe20000000000 */
[----:B------:R-:W-:Y:S02]  /*0930*/  ISETP.NE.AND P1, PT, R5, RZ, PT ;  /* 0x000000ff0500720c */ /* 0x000fe40003f25270 */
[----:B------:R2:W-:Y:S01]  /*0940*/  STL [R1+0x124], RZ ;  /* 0x000124ff01007387 */ /* 0x0005e20000100800 */
[----:B------:R-:W-:Y:S01]  /*0950*/  ISETP.GE.U32.AND P0, PT, R0, R9, PT ;  /* 0x000000090000720c */ /* 0x000fe20003f06070 */
[----:B0-----:R-:W-:Y:S01]  /*0960*/  VIADD R3, R3, 0x1f ;  /* 0x0000001f03037836 */ /* 0x001fe20000000000 */
[-C--:B------:R-:W-:Y:S01]  /*0970*/  LOP3.LUT R0, R8, R5.reuse, RZ, 0x3c, !PT ;  /* 0x0000000508007212 */ /* 0x080fe200078e3cff */
[----:B------:R2:W-:Y:S03]  /*0980*/  STL [R1+0x128], RZ ;  /* 0x000128ff01007387 */ /* 0x0005e60000100800 */
[----:B------:R-:W-:Y:S01]  /*0990*/  ISETP.GE.AND P2, PT, R0, RZ, PT ;  /* 0x000000ff0000720c */ /* 0x000fe20003f46270 */
[----:B------:R2:W-:Y:S04]  /*09a0*/  STL [R1+0x12c], RZ ;  /* 0x00012cff01007387 */ /* 0x0005e80000100800 */
[----:B------:R2:W-:Y:S02]  /*09b0*/  STL [R1+0x130], RZ ;  /* 0x000130ff01007387 */ /* 0x0005e40000100800 */
[----:B------:R-:W-:Y:S01]  /*09c0*/  @P0 VIADD R2, R2, 0x1 ;  /* 0x0000000102020836 */ /* 0x000fe20000000000 */
[----:B------:R-:W-:Y:S01]  /*09d0*/  ISETP.GE.AND P0, PT, R3, 0x20, PT ;  /* 0x000000200300780c */ /* 0x000fe20003f06270 */
[----:B------:R2:W-:Y:S04]  /*09e0*/  STL [R1+0x134], RZ ;  /* 0x000134ff01007387 */ /* 0x0005e80000100800 */
[----:B------:R2:W-:Y:S01]  /*09f0*/  STL [R1+0x138], RZ ;  /* 0x000138ff01007387 */ /* 0x0005e20000100800 */
[----:B------:R-:W-:Y:S01]  /*0a00*/  @!P2 IMAD.MOV R2, RZ, RZ, -R2 ;  /* 0x000000ffff02a224 */ /* 0x000fe200078e0a02 */
[----:B------:R-:W-:-:S02]  /*0a10*/  @!P1 LOP3.LUT R2, RZ, R5, RZ, 0x33, !PT ;  /* 0x00000005ff029212 */ /* 0x000fc400078e33ff */
[----:B------:R2:W-:Y:S03]  /*0a20*/  STL [R1+0x13c], RZ ;  /* 0x00013cff01007387 */ /* 0x0005e60000100800 */
[----:B------:R-:W-:Y:S01]  /*0a30*/  IMAD.MOV R0, RZ, RZ, -R2 ;  /* 0x000000ffff007224 */ /* 0x000fe200078e0a02 */
[----:B------:R2:W-:Y:S01]  /*0a40*/  STL [R1+0x140], RZ ;  /* 0x000140ff01007387 */ /* 0x0005e20000100800 */
[----:B------:R-:W-:Y:S02]  /*0a50*/  IMAD.SHL.U32 R2, R2, 0x200, RZ ;  /* 0x0000020002027824 */ /* 0x000fe400078e00ff */
[----:B------:R-:W-:Y:S01]  /*0a60*/  IMAD R5, R5, R0, R8 ;  /* 0x0000000005057224 */ /* 0x000fe200078e0208 */
[----:B------:R2:W-:Y:S01]  /*0a70*/  STL [R1+0x144], RZ ;  /* 0x000144ff01007387 */ /* 0x0005e20000100800 */
[----:B------:R-:W-:Y:S02]  /*0a80*/  CS2R R8, SRZ ;  /* 0x0000000000087805 */ /* 0x000fe4000001ff00 */
[----:B------:R-:W-:Y:S01]  /*0a90*/  IMAD.IADD R0, R4, 0x1, R5 ;  /* 0x0000000104007824 */ /* 0x000fe200078e0205 */
[----:B------:R2:W-:Y:S01]  /*0aa0*/  STL [R1+0x148], RZ ;  /* 0x000148ff01007387 */ /* 0x0005e20000100800 */
[----:B------:R-:W-:-:S02]  /*0ab0*/  CS2R R4, SRZ ;  /* 0x0000000000047805 */ /* 0x000fc4000001ff00 */
[----:B------:R-:W-:Y:S01]  /*0ac0*/  IMAD R0, R0, 0x40, R26 ;  /* 0x0000004000007824 */ /* 0x000fe200078e021a */
[----:B------:R2:W-:Y:S04]  /*0ad0*/  STL [R1+0x14c], RZ ;  /* 0x00014cff01007387 */ /* 0x0005e80000100800 */
        /* <DEDUP_REMOVED lines=138> */
[----:B------:R2:W-:Y:S04]  /*1380*/  STL [R1+0x162c], R0 ;  /* 0x00162c0001007387 */ /* 0x0005e80000100800 */
        /* <DEDUP_REMOVED lines=17> */
[----:B------:R2:W-:Y:S01]  /*14a0*/  STL [R1+0x85c], RZ ;  /* 0x00085cff01007387 */ /* 0x0005e20000100800 */
[----:B------:R-:W-:Y:S05]  /*14b0*/  @!P0 BRA `(.L_x_0) ;  /* 0x0000042c00488947 */ /* 0x000fea0003800000 */
[----:B------:R-:W-:Y:S01]  /*14c0*/  IABS R12, R25 ;  /* 0x00000019000c7213 */ /* 0x000fe20000000000 */
[----:B------:R-:W-:Y:S01]  /*14d0*/  IMAD.U32 R13, RZ, RZ, UR4 ;  /* 0x00000004ff0d7e24 */ /* 0x000fe2000f8e00ff */
[----:B------:R-:W-:Y:S01]  /*14e0*/  STL [R1+0x1780], R25 ;  /* 0x0017801901007387 */ /* 0x000fe20000100800 */
[----:B------:R-:W-:Y:S01]  /*14f0*/  ULDC UR6, c[0x0][0x23c] ;  /* 0x00008f0000067ab9 */ /* 0x000fe20000000800 */
[----:B------:R-:W0:Y:S01]  /*1500*/  I2F.RP R7, R12 ;  /* 0x0000000c00077306 */ /* 0x000e220000209400 */
[----:B------:R-:W-:Y:S01]  /*1510*/  ULDC.64 UR10, c[0x0][0x218] ;  /* 0x00008600000a7ab9 */ /* 0x000fe20000000a00 */
[----:B------:R-:W-:Y:S01]  /*1520*/  LEA.HI R13, R13, R2, RZ, 0x1b ;  /* 0x000000020d0d7211 */ /* 0x000fe200078fd8ff */
[----:B------:R1:W-:Y:S01]  /*1530*/  STL [R1+0x163c], R2 ;  /* 0x00163c0201007387 */ /* 0x0003e20000100800 */
[----:B------:R-:W-:Y:S01]  /*1540*/  ULDC UR7, c[0x0][0x240] ;  /* 0x0000900000077ab9 */ /* 0x000fe20000000800 */
[----:B------:R-:W-:Y:S02]  /*1550*/  ULDC.64 UR12, c[0x0][0x210] ;  /* 0x00008400000c7ab9 */ /* 0x000fe40000000a00 */
[----:B--2---:R-:W-:-:S02]  /*1560*/  VIADD R0, R13, 0x1fe ;  /* 0x000001fe0d007836 */ /* 0x004fc40000000000 */
[C---:B------:R-:W-:Y:S02]  /*1570*/  VIADD R10, R13.reuse, 0x1fa ;  /* 0x000001fa0d0a7836 */ /* 0x040fe40000000000 */
[C---:B------:R-:W-:Y:S01]  /*1580*/  VIADD R6, R13.reuse, 0x1fc ;  /* 0x000001fc0d067836 */ /* 0x040fe20000000000 */
[----:B------:R-:W-:Y:S01]  /*1590*/  ISETP.GE.AND P1, PT, R0, RZ, PT ;  /* 0x000000ff0000720c */ /* 0x000fe20003f26270 */
[C---:B------:R-:W-:Y:S01]  /*15a0*/  VIADD R16, R13.reuse, 0x1e8 ;  /* 0x000001e80d107836 */ /* 0x040fe20000000000 */
[----:B------:R-:W-:Y:S01]  /*15b0*/  IABS R9, R10 ;  /* 0x0000000a00097213 */ /* 0x000fe20000000000 */
[----:B0-----:R-:W0:Y:S01]  /*15c0*/  MUFU.RCP R7, R7 ;  /* 0x0000000700077308 */ /* 0x001e220000001000 */
[----:B------:R-:W-:Y:S01]  /*15d0*/  IABS R8, R6 ;  /* 0x0000000600087213 */ /* 0x000fe20000000000 */
[C---:B------:R-:W-:Y:S01]  /*15e0*/  VIADD R17, R13.reuse, 0x1e6 ;  /* 0x000001e60d117836 */ /* 0x040fe20000000000 */
[----:B------:R-:W-:Y:S01]  /*15f0*/  ISETP.GE.AND P3, PT, R6, RZ, PT ;  /* 0x000000ff0600720c */ /* 0x000fe20003f66270 */
[C---:B------:R-:W-:Y:S01]  /*1600*/  VIADD R18, R13.reuse, 0x1e4 ;  /* 0x000001e40d127836 */ /* 0x040fe20000000000 */
[----:B------:R-:W-:Y:S01]  /*1610*/  ISETP.GE.AND P6, PT, R10, RZ, PT ;  /* 0x000000ff0a00720c */ /* 0x000fe20003fc6270 */
[----:B------:R-:W-:-:S05]  /*1620*/  VIADD R10, R13, 0x1f0 ;  /* 0x000001f00d0a7836 */ /* 0x000fca0000000000 */
[----:B------:R-:W-:Y:S01]  /*1630*/  IABS R19, R10 ;  /* 0x0000000a00137213 */ /* 0x000fe20000000000 */
[----:B0-----:R-:W-:Y:S01]  /*1640*/  VIADD R4, R7, 0xffffffe ;  /* 0x0ffffffe07047836 */ /* 0x001fe20000000000 */
[----:B------:R-:W-:-:S03]  /*1650*/  IABS R7, R0 ;  /* 0x0000000000077213 */ /* 0x000fc60000000000 */
[----:B------:R0:W2:Y:S02]  /*1660*/  F2I.FTZ.U32.TRUNC.NTZ R5, R4 ;  /* 0x0000000400057305 */ /* 0x0000a4000021f000 */
[----:B0-----:R-:W-:Y:S02]  /*1670*/  IMAD.MOV.U32 R4, RZ, RZ, RZ ;  /* 0x000000ffff047224 */ /* 0x001fe400078e00ff */
[----:B--2---:R-:W-:-:S04]  /*1680*/  IMAD.MOV R21, RZ, RZ, -R5 ;  /* 0x000000ffff157224 */ /* 0x004fc800078e0a05 */
[----:B------:R-:W-:-:S04]  /*1690*/  IMAD R21, R21, R12, RZ ;  /* 0x0000000c15157224 */ /* 0x000fc800078e02ff */
[----:B------:R-:W-:-:S06]  /*16a0*/  IMAD.HI.U32 R21, R5, R21, R4 ;  /* 0x0000001505157227 */ /* 0x000fcc00078e0004 */
[----:B------:R-:W-:-:S04]  /*16b0*/  IMAD.HI.U32 R4, R21, R7, RZ ;  /* 0x0000000715047227 */ /* 0x000fc800078e00ff */
[----:B------:R-:W-:Y:S02]  /*16c0*/  IMAD.MOV R4, RZ, RZ, -R4 ;  /* 0x000000ffff047224 */ /* 0x000fe400078e0a04 */
[----:B------:R-:W-:-:S04]  /*16d0*/  IMAD.HI.U32 R5, R21, R8, RZ ;  /* 0x0000000815057227 */ /* 0x000fc800078e00ff */
[----:B------:R-:W-:Y:S02]  /*16e0*/  IMAD R4, R12, R4, R7 ;  /* 0x000000040c047224 */ /* 0x000fe400078e0207 */
[----:B------:R-:W-:-:S03]  /*16f0*/  IMAD.HI.U32 R7, R21, R9, RZ ;  /* 0x0000000915077227 */ /* 0x000fc600078e00ff */
[C---:B------:R-:W-:Y:S01]  /*1700*/  ISETP.GT.U32.AND P0, PT, R12.reuse, R4, PT ;  /* 0x000000040c00720c */ /* 0x040fe20003f04070 */
[----:B------:R-:W-:Y:S02]  /*1710*/  IMAD.MOV R7, RZ, RZ, -R7 ;  /* 0x000000ffff077224 */ /* 0x000fe400078e0a07 */
[----:B------:R-:W-:Y:S02]  /*1720*/  IMAD.MOV R5, RZ, RZ, -R5 ;  /* 0x000000ffff057224 */ /* 0x000fe400078e0a05 */
[C---:B------:R-:W-:Y:S02]  /*1730*/  IMAD R0, R12.reuse, R7, R9 ;  /* 0x000000070c007224 */ /* 0x040fe400078e0209 */
[----:B------:R-:W-:Y:S02]  /*1740*/  VIADD R9, R13, 0x1f6 ;  /* 0x000001f60d097836 */ /* 0x000fe40000000000 */
[C---:B------:R-:W-:Y:S01]  /*1750*/  IMAD R5, R12.reuse, R5, R8 ;  /* 0x000000050c057224 */ /* 0x040fe200078e0208 */
[----:B------:R-:W-:-:S02]  /*1760*/  ISETP.GT.U32.AND P4, PT, R12, R0, PT ;  /* 0x000000000c00720c */ /* 0x000fc40003f84070 */
[----:B------:R-:W-:Y:S01]  /*1770*/  IABS R26, R9 ;  /* 0x00000009001a7213 */ /* 0x000fe20000000000 */
[--C-:B------:R-:W-:Y:S01]  /*1780*/  @!P0 IMAD.IADD R4, R4, 0x1, -R12.reuse ;  /* 0x0000000104048824 */ /* 0x100fe200078e0a0c */
[----:B------:R-:W-:Y:S02]  /*1790*/  SHF.R.S32.HI R8, RZ, 0x1f, R3 ;  /* 0x0000001fff087819 */ /* 0x000fe40000011403 */
[C---:B------:R-:W-:Y:S01]  /*17a0*/  ISETP.GT.U32.AND P2, PT, R12.reuse, R5, PT ;  /* 0x000000050c00720c */ /* 0x040fe20003f44070 */
[----:B------:R-:W-:Y:S01]  /*17b0*/  IMAD.HI.U32 R6, R21, R26, RZ ;  /* 0x0000001a15067227 */ /* 0x000fe200078e00ff */
[----:B------:R-:W-:Y:S02]  /*17c0*/  ISETP.GT.U32.AND P0, PT, R12, R4, PT ;  /* 0x000000040c00720c */ /* 0x000fe40003f04070 */
[----:B-1----:R-:W-:Y:S01]  /*17d0*/  LEA.HI R2, R8, R3, RZ, 0x5 ;  /* 0x0000000308027211 */ /* 0x002fe200078f28ff */
[----:B------:R-:W-:Y:S02]  /*17e0*/  VIADD R3, R13, 0x1f8 ;  /* 0x000001f80d037836 */ /* 0x000fe40000000000 */
[----:B------:R-:W-:-:S02]  /*17f0*/  @!P4 IMAD.IADD R0, R0, 0x1, -R12 ;  /* 0x000000010000c824 */ /* 0x000fc400078e0a0c */
[----:B------:R-:W-:Y:S01]  /*1800*/  VIADD R8, R13, 0x1f4 ;  /* 0x000001f40d087836 */ /* 0x000fe20000000000 */
[----:B------:R-:W-:Y:S01]  /*1810*/  IABS R23, R3 ;  /* 0x0000000300177213 */ /* 0x000fe20000000000 */
[----:B------:R0:W-:Y:S01]  /*1820*/  STL [R1+0x570], R2 ;  /* 0x0005700201007387 */ /* 0x0001e20000100800 */
[----:B------:R-:W-:Y:S01]  /*1830*/  ISETP.GT.U32.AND P4, PT, R12, R0, PT ;  /* 0x000000000c00720c */ /* 0x000fe20003f84070 */
[--C-:B------:R-:W-:Y:S01]  /*1840*/  @!P2 IMAD.IADD R5, R5, 0x1, -R12.reuse ;  /* 0x000000010505a824 */ /* 0x100fe200078e0a0c */
[----:B------:R-:W-:Y:S01]  /*1850*/  ISETP.GE.AND P2, PT, R3, RZ, PT ;  /* 0x000000ff0300720c */ /* 0x000fe20003f46270 */
[----:B------:R-:W-:Y:S01]  /*1860*/  @!P0 IMAD.IADD R4, R4, 0x1, -R12 ;  /* 0x0000000104048824 */ /* 0x000fe200078e0a0c */
[----:B------:R-:W-:Y:S01]  /*1870*/  ISETP.GE.AND P0, PT, R9, RZ, PT ;  /* 0x000000ff0900720c */ /* 0x000fe20003f06270 */
[----:B------:R-:W-:Y:S01]  /*1880*/  IMAD.MOV R9, RZ, RZ, -R6 ;  /* 0x000000ffff097224 */ /* 0x000fe200078e0a06 */
[----:B------:R-:W-:Y:S01]  /*1890*/  IABS R22, R8 ;  /* 0x0000000800167213 */ /* 0x000fe20000000000 */
[----:B------:R-:W-:Y:S01]  /*18a0*/  IMAD.HI.U32 R3, R21, R23, RZ ;  /* 0x0000001715037227 */ /* 0x000fe200078e00ff */
[----:B------:R-:W-:-:S03]  /*18b0*/  ISETP.GT.U32.AND P5, PT, R12, R5, PT ;  /* 0x000000050c00720c */ /* 0x000fc60003fa4070 */
[----:B------:R-:W-:Y:S02]  /*18c0*/  IMAD R26, R12, R9, R26 ;  /* 0x000000090c1a7224 */ /* 0x000fe400078e021a */
[----:B------:R-:W-:Y:S02]  /*18d0*/  @!P4 IMAD.IADD R0, R0, 0x1, -R12 ;  /* 0x000000010000c824 */ /* 0x000fe400078e0a0c */
[----:B------:R-:W-:Y:S01]  /*18e0*/  IMAD.MOV R3, RZ, RZ, -R3 ;  /* 0x000000ffff037224 */ /* 0x000fe200078e0a03 */
[----:B------:R-:W-:Y:S01]  /*18f0*/  ISETP.GT.U32.AND P4, PT, R12, R26, PT ;  /* 0x0000001a0c00720c */ /* 0x000fe20003f84070 */
[----:B------:R-:W-:-:S04]  /*1900*/  IMAD.HI.U32 R7, R21, R22, RZ ;  /* 0x0000001615077227 */ /* 0x000fc800078e00ff */
[C---:B------:R-:W-:Y:S02]  /*1910*/  IMAD R23, R12.reuse, R3, R23 ;  /* 0x000000030c177224 */ /* 0x040fe400078e0217 */
[----:B------:R-:W-:Y:S02]  /*1920*/  IMAD.MOV R7, RZ, RZ, -R7 ;  /* 0x000000ffff077224 */ /* 0x000fe400078e0a07 */
[----:B------:R-:W-:Y:S02]  /*1930*/  VIADD R3, R13, 0x1f2 ;  /* 0x000001f20d037836 */ /* 0x000fe40000000000 */
[----:B------:R-:W-:Y:S01]  /*1940*/  @!P1 IMAD.MOV R4, RZ, RZ, -R4 ;  /* 0x000000ffff049224 */ /* 0x000fe200078e0a04 */
[C---:B------:R-:W-:Y:S01]  /*1950*/  ISETP.GT.U32.AND P1, PT, R12.reuse, R23, PT ;  /* 0x000000170c00720c */ /* 0x040fe20003f24070 */
[----:B------:R-:W-:Y:S01]  /*1960*/  IMAD R22, R12, R7, R22 ;  /* 0x000000070c167224 */ /* 0x000fe200078e0216 */
[----:B------:R-:W-:Y:S01]  /*1970*/  IABS R20, R3 ;  /* 0x0000000300147213 */ /* 0x000fe20000000000 */
[----:B------:R-:W-:Y:S01]  /*1980*/  @!P4 IMAD.IADD R26, R26, 0x1, -R12 ;  /* 0x000000011a1ac824 */ /* 0x000fe200078e0a0c */
[----:B------:R-:W-:Y:S01]  /*1990*/  STL [R1+0x1784], R4 ;  /* 0x0017840401007387 */ /* 0x000fe20000100800 */
[----:B------:R-:W-:Y:S01]  /*19a0*/  @!P6 IMAD.MOV R0, RZ, RZ, -R0 ;  /* 0x000000ffff00e224 */ /* 0x000fe200078e0a00 */
[C---:B------:R-:W-:Y:S01]  /*19b0*/  ISETP.GT.U32.AND P6, PT, R12.reuse, R22, PT ;  /* 0x000000160c00720c */ /* 0x040fe20003fc4070 */
[----:B------:R-:W-:Y:S01]  /*19c0*/  IMAD.HI.U32 R11, R21, R20, RZ ;  /* 0x00000014150b7227 */ /* 0x000fe200078e00ff */
[----:B------:R-:W-:-:S03]  /*19d0*/  ISETP.GT.U32.AND P4, PT, R12, R26, PT ;  /* 0x0000001a0c00720c */ /* 0x000fc60003f84070 */
[----:B------:R-:W-:-:S04]  /*19e0*/  IMAD.HI.U32 R9, R21, R19, RZ ;  /* 0x0000001315097227 */ /* 0x000fc800078e00ff */
[--C-:B------:R-:W-:Y:S01]  /*19f0*/  @!P5 IMAD.IADD R5, R5, 0x1, -R12.reuse ;  /* 0x000000010505d824 */ /* 0x100fe200078e0a0c */
[----:B------:R-:W-:Y:S01]  /*1a00*/  ISETP.GE.AND P5, PT, R8, RZ, PT ;  /* 0x000000ff0800720c */ /* 0x000fe20003fa6270 */
[----:B------:R-:W-:Y:S02]  /*1a10*/  IMAD.MOV R11, RZ, RZ, -R11 ;  /* 0x000000ffff0b7224 */ /* 0x000fe400078e0a0b */
[----:B------:R-:W-:Y:S02]  /*1a20*/  IMAD.MOV R9, RZ, RZ, -R9 ;  /* 0x000000ffff097224 */ /* 0x000fe400078e0a09 */
[----:B------:R-:W-:Y:S02]  /*1a30*/  VIADD R8, R13, 0x1ee ;  /* 0x000001ee0d087836 */ /* 0x000fe40000000000 */
[----:B------:R-:W-:Y:S02]  /*1a40*/  @!P1 IMAD.IADD R23, R23, 0x1, -R12 ;  /* 0x0000000117179824 */ /* 0x000fe400078e0a0c */
[C---:B------:R-:W-:Y:S01]  /*1a50*/  IMAD R20, R12.reuse, R11, R20 ;  /* 0x0000000b0c147224 */ /* 0x040fe200078e0214 */
[----:B------:R-:W-:Y:S01]  /*1a60*/  IABS R15, R8 ;  /* 0x00000008000f7213 */ /* 0x000fe20000000000 */
[C---:B------:R-:W-:Y:S01]  /*1a70*/  IMAD R19, R12.reuse, R9, R19 ;  /* 0x000000090c137224 */ /* 0x040fe200078e0213 */
[----:B------:R-:W-:Y:S01]  /*1a80*/  ISETP.GT.U32.AND P1, PT, R12, R23, PT ;  /* 0x000000170c00720c */ /* 0x000fe20003f24070 */
[--C-:B------:R-:W-:Y:S01]  /*1a90*/  @!P4 IMAD.IADD R26, R26, 0x1, -R12.reuse ;  /* 0x000000011a1ac824 */ /* 0x100fe200078e0a0c */
[----:B------:R-:W-:Y:S01]  /*1aa0*/  ISETP.GT.U32.AND P4, PT, R12, R20, PT ;  /* 0x000000140c00720c */ /* 0x000fe20003f84070 */
[----:B------:R-:W-:Y:S01]  /*1ab0*/  @!P6 IMAD.IADD R22, R22, 0x1, -R12 ;  /* 0x000000011616e824 */ /* 0x000fe200078e0a0c */
[----:B------:R-:W-:Y:S01]  /*1ac0*/  ISETP.GT.U32.AND P6, PT, R12, R19, PT ;  /* 0x000000130c00720c */ /* 0x000fe20003fc4070 */
[----:B------:R-:W-:Y:S01]  /*1ad0*/  IMAD.HI.U32 R6, R21, R15, RZ ;  /* 0x0000000f15067227 */ /* 0x000fe200078e00ff */
[----:B------:R-:W-:-:S02]  /*1ae0*/  IABS R9, R16 ;  /* 0x0000001000097213 */ /* 0x000fc40000000000 */
[----:B------:R-:W-:Y:S01]  /*1af0*/  IABS R11, R17 ;  /* 0x00000011000b7213 */ /* 0x000fe20000000000 */
[----:B------:R-:W-:Y:S02]  /*1b00*/  VIADD R7, R13, 0x1ec ;  /* 0x000001ec0d077836 */ /* 0x000fe40000000000 */
[----:B------:R-:W-:Y:S02]  /*1b10*/  IMAD.MOV R6, RZ, RZ, -R6 ;  /* 0x000000ffff067224 */ /* 0x000fe400078e0a06 */
[--C-:B------:R-:W-:Y:S01]  /*1b20*/  @!P1 IMAD.IADD R23, R23, 0x1, -R12.reuse ;  /* 0x0000000117179824 */ /* 0x100fe200078e0a0c */
[----:B------:R-:W-:Y:S01]  /*1b30*/  IABS R14, R7 ;  /* 0x00000007000e7213 */ /* 0x000fe20000000000 */
[----:B------:R-:W-:Y:S01]  /*1b40*/  IMAD R15, R12, R6, R15 ;  /* 0x000000060c0f7224 */ /* 0x000fe200078e020f */
[----:B------:R-:W-:Y:S01]  /*1b50*/  ISETP.GE.AND P1, PT, R10, RZ, PT ;  /* 0x000000ff0a00720c */ /* 0x000fe20003f26270 */
[----:B------:R-:W-:Y:S02]  /*1b60*/  VIADD R6, R13, 0x1ea ;  /* 0x000001ea0d067836 */ /* 0x000fe40000000000 */
[----:B------:R-:W-:Y:S01]  /*1b70*/  @!P3 IMAD.MOV R5, RZ, RZ, -R5 ;  /* 0x000000ffff05b224 */ /* 0x000fe200078e0a05 */
[----:B------:R-:W-:Y:S01]  /*1b80*/  ISETP.GE.AND P3, PT, R3, RZ, PT ;  /* 0x000000ff0300720c */ /* 0x000fe20003f66270 */
[--C-:B------:R-:W-:Y:S01]  /*1b90*/  @!P4 IMAD.IADD R20, R20, 0x1, -R12.reuse ;  /* 0x000000011414c824 */ /* 0x100fe200078e0a0c */
[----:B------:R-:W-:Y:S01]  /*1ba0*/  ISETP.GT.U32.AND P4, PT, R12, R22, PT ;  /* 0x000000160c00720c */ /* 0x000fe20003f84070 */
[----:B------:R-:W-:Y:S01]  /*1bb0*/  @!P6 IMAD.IADD R19, R19, 0x1, -R12 ;  /* 0x000000011313e824 */ /* 0x000fe200078e0a0c */
[----:B------:R-:W-:Y:S01]  /*1bc0*/  IABS R10, R6 ;  /* 0x00000006000a7213 */ /* 0x000fe20000000000 */
[----:B------:R-:W-:-:S03]  /*1bd0*/  IMAD.HI.U32 R3, R21, R14, RZ ;  /* 0x0000000e15037227 */ /* 0x000fc600078e00ff */
[----:B------:R-:W-:Y:S01]  /*1be0*/  ISETP.GT.U32.AND P6, PT, R12, R19, PT ;  /* 0x000000130c00720c */ /* 0x000fe20003fc4070 */
[----:B0-----:R-:W-:Y:S02]  /*1bf0*/  IMAD.MOV.U32 R2, RZ, RZ, R23 ;  /* 0x000000ffff027224 */ /* 0x001fe400078e0017 */
[----:B------:R-:W-:Y:S02]  /*1c00*/  IMAD.MOV R3, RZ, RZ, -R3 ;  /* 0x000000ffff037224 */ /* 0x000fe400078e0a03 */
[----:B------:R-:W-:-:S04]  /*1c10*/  IMAD.HI.U32 R27, R21, R9, RZ ;  /* 0x00000009151b7227 */ /* 0x000fc800078e00ff */
[----:B------:R-:W-:Y:S01]  /*1c20*/  @!P2 IMAD.MOV R2, RZ, RZ, -R2 ;  /* 0x000000ffff02a224 */ /* 0x000fe200078e0a02 */
[----:B------:R-:W-:Y:S01]  /*1c30*/  ISETP.GT.U32.AND P2, PT, R12, R20, PT ;  /* 0x000000140c00720c */ /* 0x000fe20003f44070 */
[----:B------:R-:W-:-:S03]  /*1c40*/  IMAD.HI.U32 R23, R21, R10, RZ ;  /* 0x0000000a15177227 */ /* 0x000fc600078e00ff */
[----:B------:R0:W-:Y:S01]  /*1c50*/  STL [R1+0x14], R2 ;  /* 0x0000140201007387 */ /* 0x0001e20000100800 */
[----:B------:R-:W-:Y:S01]  /*1c60*/  IMAD R14, R12, R3, R14 ;  /* 0x000000030c0e7224 */ /* 0x000fe200078e020e */
[----:B------:R-:W-:Y:S01]  /*1c70*/  IABS R3, R18 ;  /* 0x0000001200037213 */ /* 0x000fe20000000000 */
[----:B------:R-:W-:Y:S02]  /*1c80*/  IMAD.MOV R27, RZ, RZ, -R27 ;  /* 0x000000ffff1b7224 */ /* 0x000fe400078e0a1b */
[----:B------:R-:W-:Y:S02]  /*1c90*/  IMAD.MOV R23, RZ, RZ, -R23 ;  /* 0x000000ffff177224 */ /* 0x000fe400078e0a17 */
[----:B------:R-:W-:Y:S01]  /*1ca0*/  @!P4 IMAD.IADD R22, R22, 0x1, -R12 ;  /* 0x000000011616c824 */ /* 0x000fe200078e0a0c */
[C---:B------:R-:W-:Y:S01]  /*1cb0*/  ISETP.GT.U32.AND P4, PT, R12.reuse, R14, PT ;  /* 0x0000000e0c00720c */ /* 0x040fe20003f84070 */
[----:B------:R-:W-:Y:S02]  /*1cc0*/  IMAD R9, R12, R27, R9 ;  /* 0x0000001b0c097224 */ /* 0x000fe400078e0209 */
[----:B0-----:R-:W-:-:S02]  /*1cd0*/  IMAD.MOV.U32 R2, RZ, RZ, R26 ;  /* 0x000000ffff027224 */ /* 0x001fc400078e001a */
[C---:B------:R-:W-:Y:S02]  /*1ce0*/  IMAD R10, R12.reuse, R23, R10 ;  /* 0x000000170c0a7224 */ /* 0x040fe400078e020a */
[----:B------:R-:W-:Y:S01]  /*1cf0*/  @!P0 IMAD.MOV R2, RZ, RZ, -R2 ;  /* 0x000000ffff028224 */ /* 0x000fe200078e0a02 */
[C---:B------:R-:W-:Y:S01]  /*1d00*/  ISETP.GT.U32.AND P0, PT, R12.reuse, R15, PT ;  /* 0x0000000f0c00720c */ /* 0x040fe20003f04070 */
[--C-:B------:R-:W-:Y:S01]  /*1d10*/  @!P6 IMAD.IADD R19, R19, 0x1, -R12.reuse ;  /* 0x000000011313e824 */ /* 0x100fe200078e0a0c */
[----:B------:R-:W-:Y:S01]  /*1d20*/  ISETP.GT.U32.AND P6, PT, R12, R9, PT ;  /* 0x000000090c00720c */ /* 0x000fe20003fc4070 */
[--C-:B------:R-:W-:Y:S01]  /*1d30*/  @!P2 IMAD.IADD R20, R20, 0x1, -R12.reuse ;  /* 0x000000011414a824 */ /* 0x100fe200078e0a0c */
[----:B------:R-:W-:Y:S01]  /*1d40*/  ISETP.GT.U32.AND P2, PT, R12, R10, PT ;  /* 0x0000000a0c00720c */ /* 0x000fe20003f44070 */
[----:B------:R0:W-:Y:S01]  /*1d50*/  STL [R1+0x50], R2 ;  /* 0x0000500201007387 */ /* 0x0001e20000100800 */
[----:B------:R-:W-:Y:S01]  /*1d60*/  @!P4 IMAD.IADD R14, R14, 0x1, -R12 ;  /* 0x000000010e0ec824 */ /* 0x000fe200078e0a0c */
[----:B------:R-:W-:Y:S01]  /*1d70*/  ISETP.GE.AND P4, PT, R7, RZ, PT ;  /* 0x000000ff0700720c */ /* 0x000fe20003f86270 */
[----:B------:R-:W-:-:S02]  /*1d80*/  IMAD.MOV.U32 R4, RZ, RZ, R22 ;  /* 0x000000ffff047224 */ /* 0x000fc400078e0016 */
[----:B------:R-:W-:-:S04]  /*1d90*/  IMAD.HI.U32 R23, R21, R11, RZ ;  /* 0x0000000b15177227 */ /* 0x000fc800078e00ff */
[----:B------:R-:W-:Y:S01]  /*1da0*/  @!P0 IMAD.IADD R15, R15, 0x1, -R12 ;  /* 0x000000010f0f8824 */ /* 0x000fe200078e0a0c */
[----:B------:R-:W-:Y:S01]  /*1db0*/  ISETP.GE.AND P0, PT, R8, RZ, PT ;  /* 0x000000ff0800720c */ /* 0x000fe20003f06270 */
[----:B0-----:R-:W-:Y:S02]  /*1dc0*/  IMAD.MOV.U32 R2, RZ, RZ, R20 ;  /* 0x000000ffff027224 */ /* 0x001fe400078e0014 */
[----:B------:R-:W-:Y:S01]  /*1dd0*/  @!P6 IMAD.IADD R9, R9, 0x1, -R12 ;  /* 0x000000010909e824 */ /* 0x000fe200078e0a0c */
[C---:B------:R-:W-:Y:S01]  /*1de0*/  ISETP.GT.U32.AND P6, PT, R12.reuse, R14, PT ;  /* 0x0000000e0c00720c */ /* 0x040fe20003fc4070 */
[----:B------:R-:W-:Y:S02]  /*1df0*/  @!P5 IMAD.MOV R4, RZ, RZ, -R4 ;  /* 0x000000ffff04d224 */ /* 0x000fe400078e0a04 */
[----:B------:R-:W-:Y:S01]  /*1e00*/  @!P3 IMAD.MOV R2, RZ, RZ, -R2 ;  /* 0x000000ffff02b224 */ /* 0x000fe200078e0a02 */
[----:B------:R-:W-:Y:S01]  /*1e10*/  ISETP.GT.U32.AND P3, PT, R12, R9, PT ;  /* 0x000000090c00720c */ /* 0x000fe20003f64070 */
[----:B------:R-:W-:Y:S01]  /*1e20*/  IMAD.HI.U32 R26, R21, R3, RZ ;  /* 0x00000003151a7227 */ /* 0x000fe200078e00ff */
[----:B------:R-:W-:Y:S03]  /*1e30*/  STL [R1+0x58], R4 ;  /* 0x0000580401007387 */ /* 0x000fe60000100800 */
[----:B------:R-:W-:Y:S01]  /*1e40*/  @!P2 IMAD.IADD R10, R10, 0x1, -R12 ;  /* 0x000000010a0aa824 */ /* 0x000fe200078e0a0c */
[C---:B------:R-:W-:Y:S01]  /*1e50*/  ISETP.GT.U32.AND P2, PT, R12.reuse, R15, PT ;  /* 0x0000000f0c00720c */ /* 0x040fe20003f44070 */
[----:B------:R-:W-:Y:S01]  /*1e60*/  IMAD.MOV R23, RZ, RZ, -R23 ;  /* 0x000000ffff177224 */ /* 0x000fe200078e0a17 */
[----:B------:R0:W-:Y:S01]  /*1e70*/  STL [R1+0xa0], R2 ;  /* 0x0000a00201007387 */ /* 0x0001e20000100800 */
[----:B------:R-:W-:Y:S01]  /*1e80*/  IMAD.MOV R26, RZ, RZ, -R26 ;  /* 0x000000ffff1a7224 */ /* 0x000fe200078e0a1a */
[C---:B------:R-:W-:Y:S01]  /*1e90*/  ISETP.GT.U32.AND P5, PT, R12.reuse, R10, PT ;  /* 0x0000000a0c00720c */ /* 0x040fe20003fa4070 */
[----:B------:R-:W-:-:S02]  /*1ea0*/  IMAD R7, R12, R23, R11 ;  /* 0x000000170c077224 */ /* 0x000fc400078e020b */
[----:B------:R-:W-:Y:S02]  /*1eb0*/  IMAD R3, R12, R26, R3 ;  /* 0x0000001a0c037224 */ /* 0x000fe400078e0203 */
[C---:B------:R-:W-:Y:S02]  /*1ec0*/  VIADD R11, R13.reuse, 0x1e2 ;  /* 0x000001e20d0b7836 */ /* 0x040fe40000000000 */
[----:B------:R-:W-:Y:S02]  /*1ed0*/  VIADD R8, R13, 0x1e0 ;  /* 0x000001e00d087836 */ /* 0x000fe40000000000 */
[----:B0-----:R-:W-:Y:S01]  /*1ee0*/  IMAD.MOV.U32 R2, RZ, RZ, R19 ;  /* 0x000000ffff027224 */ /* 0x001fe200078e0013 */
[----:B------:R-:W-:Y:S01]  /*1ef0*/  IABS R19, R11 ;  /* 0x0000000b00137213 */ /* 0x000fe20000000000 */
[----:B------:R-:W-:Y:S01]  /*1f00*/  @!P6 IMAD.IADD R14, R14, 0x1, -R12 ;  /* 0x000000010e0ee824 */ /* 0x000fe200078e0a0c */
[C---:B------:R-:W-:Y:S01]  /*1f10*/  ISETP.GT.U32.AND P6, PT, R12.reuse, R3, PT ;  /* 0x000000030c00720c */ /* 0x040fe20003fc4070 */
[----:B------:R-:W-:Y:S01]  /*1f20*/  @!P1 IMAD.MOV R2, RZ, RZ, -R2 ;  /* 0x000000ffff029224 */ /* 0x000fe200078e0a02 */
[----:B------:R-:W-:Y:S01]  /*1f30*/  ISETP.GT.U32.AND P1, PT, R12, R7, PT ;  /* 0x000000070c00720c */ /* 0x000fe20003f24070 */
[--C-:B------:R-:W-:Y:S01]  /*1f40*/  @!P2 IMAD.IADD R15, R15, 0x1, -R12.reuse ;  /* 0x000000010f0fa824 */ /* 0x100fe200078e0a0c */
[----:B------:R-:W-:Y:S01]  /*1f50*/  IABS R20, R8 ;  /* 0x0000000800147213 */ /* 0x000fe20000000000 */
[----:B------:R-:W-:Y:S01]  /*1f60*/  @!P5 IMAD.IADD R10, R10, 0x1, -R12 ;  /* 0x000000010a0ad824 */ /* 0x000fe200078e0a0c */
[----:B------:R-:W-:Y:S01]  /*1f70*/  ISETP.GE.AND P2, PT, R6, RZ, PT ;  /* 0x000000ff0600720c */ /* 0x000fe20003f46270 */
[----:B------:R-:W-:Y:S01]  /*1f80*/  IMAD.MOV.U32 R4, RZ, RZ, R15 ;  /* 0x000000ffff047224 */ /* 0x000fe200078e000f */
[----:B------:R-:W-:Y:S01]  /*1f90*/  ISETP.GE.AND P5, PT, R16, RZ, PT ;  /* 0x000000ff1000720c */ /* 0x000fe20003fa6270 */
[----:B------:R-:W-:Y:S01]  /*1fa0*/  IMAD.MOV.U32 R6, RZ, RZ, R20 ;  /* 0x000000ffff067224 */ /* 0x000fe200078e0014 */
[----:B------:R0:W-:Y:S01]  /*1fb0*/  STL [R1+0xa8], R2 ;  /* 0x0000a80201007387 */ /* 0x0001e20000100800 */
[----:B------:R-:W-:-:S04]  /*1fc0*/  IMAD.HI.U32 R16, R21, R19, RZ ;  /* 0x0000001315107227 */ /* 0x000fc800078e00ff */
[----:B------:R-:W-:Y:S01]  /*1fd0*/  @!P3 IMAD.IADD R9, R9, 0x1, -R12 ;  /* 0x000000010909b824 */ /* 0x000fe200078e0a0c */
[----:B------:R-:W-:Y:S01]  /*1fe0*/  ISETP.GE.AND P3, PT, R17, RZ, PT ;  /* 0x000000ff1100720c */ /* 0x000fe20003f66270 */
[----:B------:R-:W-:Y:S02]  /*1ff0*/  @!P0 IMAD.MOV R4, RZ, RZ, -R4 ;  /* 0x000000ffff048224 */ /* 0x000fe400078e0a04 */
[----:B------:R-:W-:Y:S01]  /*2000*/  @!P1 IMAD.IADD R7, R7, 0x1, -R12 ;  /* 0x0000000107079824 */ /* 0x000fe200078e0a0c */
[----:B------:R-:W-:Y:S01]  /*2010*/  ISETP.GE.AND P1, PT, R18, RZ, PT ;  /* 0x000000ff1200720c */ /* 0x000fe20003f26270 */
[----:B0-----:R-:W-:Y:S01]  /*2020*/  IMAD.MOV.U32 R2, RZ, RZ, R14 ;  /* 0x000000ffff027224 */ /* 0x001fe200078e000e */
[----:B------:R0:W-:Y:S01]  /*2030*/  STL [R1+0xac], R4 ;  /* 0x0000ac0401007387 */ /* 0x0001e20000100800 */
[----:B------:R-:W-:Y:S01]  /*2040*/  IMAD.HI.U32 R17, R21, R6, RZ ;  /* 0x0000000615117227 */ /* 0x000fe200078e00ff */
[----:B------:R-:W-:-:S03]  /*2050*/  ISETP.GT.U32.AND P0, PT, R12, R7, PT ;  /* 0x000000070c00720c */ /* 0x000fc60003f04070 */
[----:B------:R-:W-:Y:S02]  /*2060*/  IMAD.MOV R16, RZ, RZ, -R16 ;  /* 0x000000ffff107224 */ /* 0x000fe400078e0a10 */
[----:B------:R-:W-:Y:S01]  /*2070*/  @!P6 IMAD.IADD R3, R3, 0x1, -R12 ;  /* 0x000000010303e824 */ /* 0x000fe200078e0a0c */
[----:B------:R-:W-:Y:S01]  /*2080*/  ISETP.GE.AND P6, PT, R11, RZ, PT ;  /* 0x000000ff0b00720c */ /* 0x000fe20003fc6270 */
[----:B------:R-:W-:Y:S02]  /*2090*/  @!P4 IMAD.MOV R2, RZ, RZ, -R2 ;  /* 0x000000ffff02c224 */ /* 0x000fe400078e0a02 */
[----:B------:R-:W-:Y:S01]  /*20a0*/  IMAD.MOV R15, RZ, RZ, -R17 ;  /* 0x000000ffff0f7224 */ /* 0x000fe200078e0a11 */
[C---:B------:R-:W-:Y:S01]  /*20b0*/  ISETP.GT.U32.AND P4, PT, R12.reuse, R3, PT ;  /* 0x000000030c00720c */ /* 0x040fe20003f84070 */
[----:B------:R-:W-:Y:S01]  /*20c0*/  IMAD R11, R12, R16, R19 ;  /* 0x000000100c0b7224 */ /* 0x000fe200078e0213 */
[----:B------:R1:W-:Y:S01]  /*20d0*/  STL [R1+0xb0], R2 ;  /* 0x0000b00201007387 */ /* 0x0003e20000100800 */
[----:B0-----:R-:W-:-:S02]  /*20e0*/  IMAD.MOV.U32 R4, RZ, RZ, R10 ;  /* 0x000000ffff047224 */ /* 0x001fc400078e000a */
[C---:B------:R-:W-:Y:S02]  /*20f0*/  IMAD R6, R12.reuse, R15, R6 ;  /* 0x0000000f0c067224 */ /* 0x040fe400078e0206 */
[----:B------:R-:W-:Y:S01]  /*2100*/  @!P2 IMAD.MOV R4, RZ, RZ, -R4 ;  /* 0x000000ffff04a224 */ /* 0x000fe200078e0a04 */
[----:B------:R-:W-:Y:S01]  /*2110*/  ISETP.GT.U32.AND P2, PT, R12, R11, PT ;  /* 0x0000000b0c00720c */ /* 0x000fe20003f44070 */
[----:B------:R-:W-:Y:S01]  /*2120*/  @!P0 IMAD.IADD R7, R7, 0x1, -R12 ;  /* 0x0000000107078824 */ /* 0x000fe200078e0a0c */
[----:B------:R-:W-:Y:S01]  /*2130*/  ISETP.GE.AND P0, PT, R8, RZ, PT ;  /* 0x000000ff0800720c */ /* 0x000fe20003f06270 */
[C---:B------:R-:W-:Y:S01]  /*2140*/  VIADD R10, R13.reuse, 0x1dc ;  /* 0x000001dc0d0a7836 */ /* 0x040fe20000000000 */
[----:B------:R-:W-:Y:S01]  /*2150*/  STL [R1+0xb4], R4 ;  /* 0x0000b40401007387 */ /* 0x000fe20000100800 */
[----:B-1----:R-:W-:Y:S02]  /*2160*/  IMAD.MOV.U32 R2, RZ, RZ, R9 ;  /* 0x000000ffff027224 */ /* 0x002fe400078e0009 */
[----:B------:R-:W-:Y:S01]  /*2170*/  VIADD R9, R13, 0x1de ;  /* 0x000001de0d097836 */ /* 0x000fe20000000000 */
[----:B------:R-:W-:Y:S01]  /*2180*/  IABS R14, R10 ;  /* 0x0000000a000e7213 */ /* 0x000fe20000000000 */
[----:B------:R-:W-:Y:S01]  /*2190*/  @!P5 IMAD.MOV R2, RZ, RZ, -R2 ;  /* 0x000000ffff02d224 */ /* 0x000fe200078e0a02 */
[----:B------:R-:W-:Y:S01]  /*21a0*/  ISETP.GT.U32.AND P5, PT, R12, R6, PT ;  /* 0x000000060c00720c */ /* 0x000fe20003fa4070 */
[--C-:B------:R-:W-:Y:S01]  /*21b0*/  @!P4 IMAD.IADD R3, R3, 0x1, -R12.reuse ;  /* 0x000000010303c824 */ /* 0x100fe200078e0a0c */
[----:B------:R-:W-:Y:S01]  /*21c0*/  IABS R8, R9 ;  /* 0x0000000900087213 */ /* 0x000fe20000000000 */
[----:B------:R-:W-:Y:S01]  /*21d0*/  @!P2 IMAD.IADD R11, R11, 0x1, -R12 ;  /* 0x000000010b0ba824 */ /* 0x000fe200078e0a0c */
[----:B------:R0:W-:Y:S01]  /*21e0*/  STL [R1+0x2e8], R2 ;  /* 0x0002e80201007387 */ /* 0x0001e20000100800 */
[----:B------:R-:W-:Y:S01]  /*21f0*/  ISETP.GE.AND P2, PT, R10, RZ, PT ;  /* 0x000000ff0a00720c */ /* 0x000fe20003f46270 */
[----:B------:R-:W-:Y:S01]  /*2200*/  VIADD R15, R13, 0x1da ;  /* 0x000001da0d0f7836 */ /* 0x000fe20000000000 */
[----:B------:R-:W-:Y:S01]  /*2210*/  ISETP.GE.AND P4, PT, R9, RZ, PT ;  /* 0x000000ff0900720c */ /* 0x000fe20003f86270 */
[----:B------:R-:W-:-:S04]  /*2220*/  IMAD.HI.U32 R10, R21, R8, RZ ;  /* 0x00000008150a7227 */ /* 0x000fc800078e00ff */
[----:B------:R-:W-:Y:S02]  /*2230*/  IMAD.MOV.U32 R9, RZ, RZ, R14 ;  /* 0x000000ffff097224 */ /* 0x000fe400078e000e */
[----:B0-----:R-:W-:Y:S02]  /*2240*/  IMAD.MOV.U32 R2, RZ, RZ, R7 ;  /* 0x000000ffff027224 */ /* 0x001fe400078e0007 */
[----:B------:R-:W-:Y:S01]  /*2250*/  @!P5 IMAD.IADD R6, R6, 0x1, -R12 ;  /* 0x000000010606d824 */ /* 0x000fe200078e0a0c */
[C---:B------:R-:W-:Y:S01]  /*2260*/  ISETP.GT.U32.AND P5, PT, R12.reuse, R11, PT ;  /* 0x0000000b0c00720c */ /* 0x040fe20003fa4070 */
[----:B------:R-:W-:Y:S02]  /*2270*/  @!P3 IMAD.MOV R2, RZ, RZ, -R2 ;  /* 0x000000ffff02b224 */ /* 0x000fe400078e0a02 */
[----:B------:R-:W-:Y:S01]  /*2280*/  IMAD.HI.U32 R7, R21, R9, RZ ;  /* 0x0000000915077227 */ /* 0x000fe200078e00ff */
[----:B------:R-:W-:Y:S02]  /*2290*/  ISETP.GT.U32.AND P3, PT, R12, R6, PT ;  /* 0x000000060c00720c */ /* 0x000fe40003f64070 */
[----:B------:R0:W-:Y:S01]  /*22a0*/  STL [R1+0x3bc], R2 ;  /* 0x0003bc0201007387 */ /* 0x0001e20000100800 */
[----:B------:R-:W-:-:S02]  /*22b0*/  IMAD.MOV R7, RZ, RZ, -R7 ;  /* 0x000000ffff077224 */ /* 0x000fc400078e0a07 */
[----:B------:R-:W-:Y:S02]  /*22c0*/  VIADD R14, R13, 0x1d6 ;  /* 0x000001d60d0e7836 */ /* 0x000fe40000000000 */
[----:B------:R-:W-:Y:S02]  /*22d0*/  IMAD R7, R12, R7, R9 ;  /* 0x000000070c077224 */ /* 0x000fe400078e0209 */
[----:B------:R-:W-:Y:S02]  /*22e0*/  @!P5 IMAD.IADD R11, R11, 0x1, -R12 ;  /* 0x000000010b0bd824 */ /* 0x000fe400078e0a0c */
[----:B------:R-:W-:Y:S02]  /*22f0*/  VIADD R22, R13, 0x1d2 ;  /* 0x000001d20d167836 */ /* 0x000fe40000000000 */
[----:B0-----:R-:W-:Y:S02]  /*2300*/  IMAD.MOV.U32 R2, RZ, RZ, R3 ;  /* 0x000000ffff027224 */ /* 0x001fe400078e0003 */
[----:B------:R-:W-:-:S02]  /*2310*/  IMAD.MOV R3, RZ, RZ, -R10 ;  /* 0x000000ffff037224 */ /* 0x000fc400078e0a0a */
[----:B------:R-:W-:Y:S02]  /*2320*/  IMAD.MOV.U32 R4, RZ, RZ, R11 ;  /* 0x000000ffff047224 */ /* 0x000fe400078e000b */
[C---:B------:R-:W-:Y:S02]  /*2330*/  IMAD R8, R12.reuse, R3, R8 ;  /* 0x000000030c087224 */ /* 0x040fe400078e0208 */
[----:B------:R-:W-:Y:S01]  /*2340*/  @!P6 IMAD.MOV R4, RZ, RZ, -R4 ;  /* 0x000000ffff04e224 */ /* 0x000fe200078e0a04 */
[C---:B------:R-:W-:Y:S01]  /*2350*/  ISETP.GT.U32.AND P6, PT, R12.reuse, R7, PT ;  /* 0x000000070c00720c */ /* 0x040fe20003fc4070 */
[----:B------:R-:W-:Y:S01]  /*2360*/  @!P1 IMAD.MOV R2, RZ, RZ, -R2 ;  /* 0x000000ffff029224 */ /* 0x000fe200078e0a02 */
[----:B------:R-:W-:Y:S01]  /*2370*/  ISETP.GT.U32.AND P5, PT, R12, R8, PT ;  /* 0x000000080c00720c */ /* 0x000fe20003fa4070 */
[----:B------:R-:W-:Y:S01]  /*2380*/  @!P3 IMAD.IADD R6, R6, 0x1, -R12 ;  /* 0x000000010606b824 */ /* 0x000fe200078e0a0c */
[----:B------:R-:W-:Y:S01]  /*2390*/  ISETP.GE.AND P1, PT, R15, RZ, PT ;  /* 0x000000ff0f00720c */ /* 0x000fe20003f26270 */
[C---:B------:R-:W-:Y:S01]  /*23a0*/  VIADD R10, R13.reuse, 0x1d8 ;  /* 0x000001d80d0a7836 */ /* 0x040fe20000000000 */
[----:B------:R-:W-:Y:S01]  /*23b0*/  IABS R15, R15 ;  /* 0x0000000f000f7213 */ /* 0x000fe20000000000 */
[----:B------:R0:W-:Y:S01]  /*23c0*/  STL [R1+0x3c4], R2 ;  /* 0x0003c40201007387 */ /* 0x0001e20000100800 */
[----:B------:R-:W-:-:S02]  /*23d0*/  VIADD R3, R13, 0x1d4 ;  /* 0x000001d40d037836 */ /* 0x000fc40000000000 */
[----:B------:R-:W-:Y:S01]  /*23e0*/  ISETP.GE.AND P3, PT, R10, RZ, PT ;  /* 0x000000ff0a00720c */ /* 0x000fe20003f66270 */
[----:B------:R-:W-:Y:S01]  /*23f0*/  IMAD.HI.U32 R9, R21, R15, RZ ;  /* 0x0000000f15097227 */ /* 0x000fe200078e00ff */
[----:B------:R-:W-:Y:S01]  /*2400*/  IABS R10, R10 ;  /* 0x0000000a000a7213 */ /* 0x000fe20000000000 */
[----:B------:R-:W-:Y:S01]  /*2410*/  STL [R1+0x3c8], R4 ;  /* 0x0003c80401007387 */ /* 0x000fe20000100800 */
[----:B------:R-:W-:Y:S01]  /*2420*/  IABS R11, R3 ;  /* 0x00000003000b7213 */ /* 0x000fe20000000000 */
[----:B------:R-:W-:Y:S02]  /*2430*/  @!P5 IMAD.IADD R8, R8, 0x1, -R12 ;  /* 0x000000010808d824 */ /* 0x000fe400078e0a0c */
[----:B0-----:R-:W-:Y:S02]  /*2440*/  IMAD.MOV.U32 R2, RZ, RZ, R6 ;  /* 0x000000ffff027224 */ /* 0x001fe400078e0006 */
[----:B------:R-:W-:Y:S01]  /*2450*/  IMAD.MOV R9, RZ, RZ, -R9 ;  /* 0x000000ffff097224 */ /* 0x000fe200078e0a09 */
[----:B------:R-:W-:Y:S01]  /*2460*/  ISETP.GT.U32.AND P5, PT, R12, R8, PT ;  /* 0x000000080c00720c */ /* 0x000fe20003fa4070 */
[----:B------:R-:W-:Y:S01]  /*2470*/  @!P0 IMAD.MOV R2, RZ, RZ, -R2 ;  /* 0x000000ffff028224 */ /* 0x000fe200078e0a02 */
[----:B------:R-:W-:Y:S01]  /*2480*/  ISETP.GE.AND P0, PT, R14, RZ, PT ;  /* 0x000000ff0e00720c */ /* 0x000fe20003f06270 */
[----:B------:R-:W-:Y:S01]  /*2490*/  @!P6 IMAD.IADD R7, R7, 0x1, -R12 ;  /* 0x000000010707e824 */ /* 0x000fe200078e0a0c */
[----:B------:R-:W-:Y:S01]  /*24a0*/  IABS R14, R14 ;  /* 0x0000000e000e7213 */ /* 0x000fe20000000000 */
[C---:B------:R-:W-:Y:S01]  /*24b0*/  IMAD R15, R12.reuse, R9, R15 ;  /* 0x000000090c0f7224 */ /* 0x040fe200078e020f */
[----:B------:R0:W-:Y:S01]  /*24c0*/  STL [R1+0x3cc], R2 ;  /* 0x0003cc0201007387 */ /* 0x0001e20000100800 */
[----:B------:R-:W-:Y:S01]  /*24d0*/  IMAD.HI.U32 R6, R21, R10, RZ ;  /* 0x0000000a15067227 */ /* 0x000fe200078e00ff */
[----:B------:R-:W-:-:S03]  /*24e0*/  ISETP.GT.U32.AND P6, PT, R12, R7, PT ;  /* 0x000000070c00720c */ /* 0x000fc60003fc4070 */
[----:B------:R-:W-:-:S04]  /*24f0*/  IMAD.HI.U32 R16, R21, R14, RZ ;  /* 0x0000000e15107227 */ /* 0x000fc800078e00ff */
[----:B------:R-:W-:Y:S01]  /*2500*/  @!P5 IMAD.IADD R8, R8, 0x1, -R12 ;  /* 0x000000010808d824 */ /* 0x000fe200078e0a0c */
[----:B------:R-:W-:Y:S01]  /*2510*/  ISETP.GT.U32.AND P5, PT, R12, R15, PT ;  /* 0x0000000f0c00720c */ /* 0x000fe20003fa4070 */
[----:B------:R-:W-:-:S04]  /*2520*/  IMAD.HI.U32 R9, R21, R11, RZ ;  /* 0x0000000b15097227 */ /* 0x000fc800078e00ff */
[----:B------:R-:W-:Y:S02]  /*2530*/  IMAD.MOV R16, RZ, RZ, -R16 ;  /* 0x000000ffff107224 */ /* 0x000fe400078e0a10 */
[----:B------:R-:W-:Y:S02]  /*2540*/  IMAD.MOV R6, RZ, RZ, -R6 ;  /* 0x000000ffff067224 */ /* 0x000fe400078e0a06 */
[----:B------:R-:W-:Y:S02]  /*2550*/  IMAD.MOV R9, RZ, RZ, -R9 ;  /* 0x000000ffff097224 */ /* 0x000fe400078e0a09 */
[C---:B------:R-:W-:Y:S02]  /*2560*/  IMAD R14, R12.reuse, R16, R14 ;  /* 0x000000100c0e7224 */ /* 0x040fe400078e020e */
[----:B------:R-:W-:Y:S01]  /*2570*/  IMAD R10, R12, R6, R10 ;  /* 0x000000060c0a7224 */ /* 0x000fe200078e020a */
[----:B------:R-:W-:Y:S01]  /*2580*/  IABS R6, R22 ;  /* 0x0000001600067213 */ /* 0x000fe20000000000 */
[----:B0-----:R-:W-:-:S02]  /*2590*/  IMAD.MOV.U32 R2, RZ, RZ, R8 ;  /* 0x000000ffff027224 */ /* 0x001fc400078e0008 */
[C---:B------:R-:W-:Y:S02]  /*25a0*/  IMAD R11, R12.reuse, R9, R11 ;  /* 0x000000090c0b7224 */ /* 0x040fe400078e020b */
[----:B------:R-:W-:Y:S01]  /*25b0*/  @!P6 IMAD.IADD R7, R7, 0x1, -R12 ;  /* 0x000000010707e824 */ /* 0x000fe200078e0a0c */
[C---:B------:R-:W-:Y:S01]  /*25c0*/  ISETP.GT.U32.AND P6, PT, R12.reuse, R14, PT ;  /* 0x0000000e0c00720c */ /* 0x040fe20003fc4070 */
[----:B------:R-:W-:Y:S01]  /*25d0*/  @!P4 IMAD.MOV R2, RZ, RZ, -R2 ;  /* 0x000000ffff02c224 */ /* 0x000fe200078e0a02 */
[C---:B------:R-:W-:Y:S01]  /*25e0*/  ISETP.GT.U32.AND P4, PT, R12.reuse, R10, PT ;  /* 0x0000000a0c00720c */ /* 0x040fe20003f84070 */
[----:B------:R-:W-:Y:S01]  /*25f0*/  @!P5 IMAD.IADD R15, R15, 0x1, -R12 ;  /* 0x000000010f0fd824 */ /* 0x000fe200078e0a0c */
[----:B------:R-:W-:Y:S01]  /*2600*/  ISETP.GT.U32.AND P5, PT, R12, R11, PT ;  /* 0x0000000b0c00720c */ /* 0x000fe20003fa4070 */
[----:B------:R-:W-:Y:S01]  /*2610*/  VIADD R18, R13, 0x1d0 ;  /* 0x000001d00d127836 */ /* 0x000fe20000000000 */
[----:B------:R0:W-:Y:S01]  /*2620*/  STL [R1+0x3c0], R2 ;  /* 0x0003c00201007387 */ /* 0x0001e20000100800 */
[----:B------:R-:W-:-:S03]  /*2630*/  IMAD.HI.U32 R8, R21, R6, RZ ;  /* 0x0000000615087227 */ /* 0x000fc600078e00ff */
[----:B------:R-:W-:Y:S01]  /*2640*/  IABS R17, R18 ;  /* 0x0000001200117213 */ /* 0x000fe20000000000 */
[----:B------:R-:W-:Y:S02]  /*2650*/  IMAD.MOV R8, RZ, RZ, -R8 ;  /* 0x000000ffff087224 */ /* 0x000fe400078e0a08 */
[--C-:B------:R-:W-:Y:S02]  /*2660*/  @!P6 IMAD.IADD R14, R14, 0x1, -R12.reuse ;  /* 0x000000010e0ee824 */ /* 0x100fe400078e0a0c */
[--C-:B------:R-:W-:Y:S01]  /*2670*/  @!P4 IMAD.IADD R10, R10, 0x1, -R12.reuse ;  /* 0x000000010a0ac824 */ /* 0x100fe200078e0a0c */
[C---:B------:R-:W-:Y:S01]  /*2680*/  ISETP.GT.U32.AND P4, PT, R12.reuse, R15, PT ;  /* 0x0000000f0c00720c */ /* 0x040fe20003f84070 */
[----:B------:R-:W-:Y:S01]  /*2690*/  @!P5 IMAD.IADD R11, R11, 0x1, -R12 ;  /* 0x000000010b0bd824 */ /* 0x000fe200078e0a0c */
[C---:B------:R-:W-:Y:S01]  /*26a0*/  ISETP.GT.U32.AND P5, PT, R12.reuse, R14, PT ;  /* 0x0000000e0c00720c */ /* 0x040fe20003fa4070 */
[----:B0-----:R-:W-:Y:S01]  /*26b0*/  IMAD.MOV.U32 R2, RZ, RZ, R7 ;  /* 0x000000ffff027224 */ /* 0x001fe200078e0007 */
[----:B------:R-:W-:Y:S01]  /*26c0*/  ISETP.GT.U32.AND P6, PT, R12, R10, PT ;  /* 0x0000000a0c00720c */ /* 0x000fe20003fc4070 */
[----:B------:R-:W-:-:S04]  /*26d0*/  IMAD.HI.U32 R7, R21, R17, RZ ;  /* 0x0000001115077227 */ /* 0x000fc800078e00ff */
[----:B------:R-:W-:Y:S02]  /*26e0*/  IMAD.MOV R7, RZ, RZ, -R7 ;  /* 0x000000ffff077224 */ /* 0x000fe400078e0a07 */
[----:B------:R-:W-:Y:S01]  /*26f0*/  @!P2 IMAD.MOV R2, RZ, RZ, -R2 ;  /* 0x000000ffff02a224 */ /* 0x000fe200078e0a02 */
[C---:B------:R-:W-:Y:S01]  /*2700*/  ISETP.GT.U32.AND P2, PT, R12.reuse, R11, PT ;  /* 0x0000000b0c00720c */ /* 0x040fe20003f44070 */
[C---:B------:R-:W-:Y:S02]  /*2710*/  IMAD R6, R12.reuse, R8, R6 ;  /* 0x000000080c067224 */ /* 0x040fe400078e0206 */
[C---:B------:R-:W-:Y:S01]  /*2720*/  IMAD R17, R12.reuse, R7, R17 ;  /* 0x000000070c117224 */ /* 0x040fe200078e0211 */
[----:B------:R0:W-:Y:S01]  /*2730*/  STL [R1+0x3b4], R2 ;  /* 0x0003b40201007387 */ /* 0x0001e20000100800 */
[--C-:B------:R-:W-:Y:S01]  /*2740*/  @!P4 IMAD.IADD R15, R15, 0x1, -R12.reuse ;  /* 0x000000010f0fc824 */ /* 0x100fe200078e0a0c */
[----:B------:R-:W-:Y:S01]  /*2750*/  ISETP.GT.U32.AND P4, PT, R12, R6, PT ;  /* 0x000000060c00720c */ /* 0x000fe20003f84070 */
[----:B------:R-:W-:Y:S01]  /*2760*/  @!P5 IMAD.IADD R14, R14, 0x1, -R12 ;  /* 0x000000010e0ed824 */ /* 0x000fe200078e0a0c */
[----:B------:R-:W-:Y:S01]  /*2770*/  ISETP.GT.U32.AND P5, PT, R12, R17, PT ;  /* 0x000000110c00720c */ /* 0x000fe20003fa4070 */
[----:B------:R-:W-:-:S02]  /*2780*/  VIADD R7, R13, 0x1ca ;  /* 0x000001ca0d077836 */ /* 0x000fc40000000000 */
[----:B------:R-:W-:Y:S02]  /*2790*/  VIADD R9, R13, 0x1ce ;  /* 0x000001ce0d097836 */ /* 0x000fe40000000000 */
[--C-:B------:R-:W-:Y:S01]  /*27a0*/  @!P2 IMAD.IADD R11, R11, 0x1, -R12.reuse ;  /* 0x000000010b0ba824 */ /* 0x100fe200078e0a0c */
[----:B------:R-:W-:Y:S01]  /*27b0*/  ISETP.GE.AND P2, PT, R22, RZ, PT ;  /* 0x000000ff1600720c */ /* 0x000fe20003f46270 */
[----:B------:R-:W-:Y:S01]  /*27c0*/  VIADD R8, R13, 0x1cc ;  /* 0x000001cc0d087836 */ /* 0x000fe20000000000 */
[----:B------:R-:W-:Y:S01]  /*27d0*/  IABS R22, R7 ;  /* 0x0000000700167213 */ /* 0x000fe20000000000 */
[--C-:B------:R-:W-:Y:S01]  /*27e0*/  @!P6 IMAD.IADD R10, R10, 0x1, -R12.reuse ;  /* 0x000000010a0ae824 */ /* 0x100fe200078e0a0c */
[----:B------:R-:W-:Y:S01]  /*27f0*/  IABS R20, R9 ;  /* 0x0000000900147213 */ /* 0x000fe20000000000 */
[--C-:B------:R-:W-:Y:S01]  /*2800*/  @!P4 IMAD.IADD R6, R6, 0x1, -R12.reuse ;  /* 0x000000010606c824 */ /* 0x100fe200078e0a0c */
[----:B------:R-:W-:Y:S01]  /*2810*/  ISETP.GE.AND P4, PT, R18, RZ, PT ;  /* 0x000000ff1200720c */ /* 0x000fe20003f86270 */
[----:B------:R-:W-:Y:S01]  /*2820*/  @!P5 IMAD.IADD R17, R17, 0x1, -R12 ;  /* 0x000000011111d824 */ /* 0x000fe200078e0a0c */
[----:B------:R-:W-:Y:S01]  /*2830*/  IABS R19, R8 ;  /* 0x0000000800137213 */ /* 0x000fe20000000000 */
[----:B------:R-:W-:Y:S01]  /*2840*/  IMAD.MOV.U32 R18, RZ, RZ, R22 ;  /* 0x000000ffff127224 */ /* 0x000fe200078e0016 */
[----:B------:R-:W-:Y:S01]  /*2850*/  ISETP.GE.AND P6, PT, R3, RZ, PT ;  /* 0x000000ff0300720c */ /* 0x000fe20003fc6270 */
[----:B------:R-:W-:Y:S01]  /*2860*/  IMAD.HI.U32 R16, R21, R20, RZ ;  /* 0x0000001415107227 */ /* 0x000fe200078e00ff */
[----:B------:R-:W-:-:S03]  /*2870*/  ISETP.GT.U32.AND P5, PT, R12, R17, PT ;  /* 0x000000110c00720c */ /* 0x000fc60003fa4070 */
[----:B------:R-:W-:Y:S02]  /*2880*/  IMAD.MOV.U32 R4, RZ, RZ, R15 ;  /* 0x000000ffff047224 */ /* 0x000fe400078e000f */
[----:B------:R-:W-:-:S04]  /*2890*/  IMAD.HI.U32 R15, R21, R18, RZ ;  /* 0x00000012150f7227 */ /* 0x000fc800078e00ff */
[----:B------:R-:W-:Y:S02]  /*28a0*/  IMAD.MOV R16, RZ, RZ, -R16 ;  /* 0x000000ffff107224 */ /* 0x000fe400078e0a10 */
[----:B0-----:R-:W-:Y:S02]  /*28b0*/  IMAD.MOV.U32 R2, RZ, RZ, R10 ;  /* 0x000000ffff027224 */ /* 0x001fe400078e000a */
[----:B------:R-:W-:Y:S02]  /*28c0*/  IMAD.MOV R10, RZ, RZ, -R15 ;  /* 0x000000ffff0a7224 */ /* 0x000fe400078e0a0f */
[----:B------:R-:W-:Y:S01]  /*28d0*/  @!P1 IMAD.MOV R4, RZ, RZ, -R4 ;  /* 0x000000ffff049224 */ /* 0x000fe200078e0a04 */
[C---:B------:R-:W-:Y:S01]  /*28e0*/  ISETP.GT.U32.AND P1, PT, R12.reuse, R6, PT ;  /* 0x000000060c00720c */ /* 0x040fe20003f24070 */
[C---:B------:R-:W-:Y:S02]  /*28f0*/  IMAD R20, R12.reuse, R16, R20 ;  /* 0x000000100c147224 */ /* 0x040fe400078e0214 */
[----:B------:R-:W-:Y:S01]  /*2900*/  IMAD R18, R12, R10, R18 ;  /* 0x0000000a0c127224 */ /* 0x000fe200078e0212 */
[----:B------:R0:W-:Y:S01]  /*2910*/  STL [R1+0xb8], R4 ;  /* 0x0000b80401007387 */ /* 0x0001e20000100800 */
[----:B------:R-:W-:-:S04]  /*2920*/  IMAD.HI.U32 R3, R21, R19, RZ ;  /* 0x0000001315037227 */ /* 0x000fc800078e00ff */
[----:B------:R-:W-:Y:S01]  /*2930*/  @!P3 IMAD.MOV R2, RZ, RZ, -R2 ;  /* 0x000000ffff02b224 */ /* 0x000fe200078e0a02 */
[C---:B------:R-:W-:Y:S01]  /*2940*/  ISETP.GT.U32.AND P3, PT, R12.reuse, R20, PT ;  /* 0x000000140c00720c */ /* 0x040fe20003f64070 */
[--C-:B------:R-:W-:Y:S01]  /*2950*/  @!P5 IMAD.IADD R17, R17, 0x1, -R12.reuse ;  /* 0x000000011111d824 */ /* 0x100fe200078e0a0c */
[----:B------:R-:W-:Y:S01]  /*2960*/  ISETP.GT.U32.AND P5, PT, R12, R18, PT ;  /* 0x000000120c00720c */ /* 0x000fe20003fa4070 */
[----:B------:R-:W-:Y:S01]  /*2970*/  IMAD.MOV R3, RZ, RZ, -R3 ;  /* 0x000000ffff037224 */ /* 0x000fe200078e0a03 */
[----:B------:R1:W-:Y:S01]  /*2980*/  STL [R1+0x124], R2 ;  /* 0x0001240201007387 */ /* 0x0003e20000100800 */
[----:B------:R-:W-:Y:S01]  /*2990*/  @!P1 IMAD.IADD R6, R6, 0x1, -R12 ;  /* 0x0000000106069824 */ /* 0x000fe200078e0a0c */
[----:B------:R-:W-:Y:S01]  /*29a0*/  ISETP.GE.AND P1, PT, R8, RZ, PT ;  /* 0x000000ff0800720c */ /* 0x000fe20003f26270 */
[----:B------:R-:W-:Y:S02]  /*29b0*/  IMAD R19, R12, R3, R19 ;  /* 0x000000030c137224 */ /* 0x000fe400078e0213 */
[----:B------:R-:W-:-:S02]  /*29c0*/  VIADD R8, R13, 0x1c6 ;  /* 0x000001c60d087836 */ /* 0x000fc40000000000 */
[----:B0-----:R-:W-:Y:S02]  /*29d0*/  IMAD.MOV.U32 R4, RZ, RZ, R14 ;  /* 0x000000ffff047224 */ /* 0x001fe400078e000e */
[--C-:B------:R-:W-:Y:S01]  /*29e0*/  @!P3 IMAD.IADD R20, R20, 0x1, -R12.reuse ;  /* 0x000000011414b824 */ /* 0x100fe200078e0a0c */
[----:B------:R-:W-:Y:S01]  /*29f0*/  ISETP.GE.AND P3, PT, R7, RZ, PT ;  /* 0x000000ff0700720c */ /* 0x000fe20003f66270 */
[----:B-1----:R-:W-:Y:S01]  /*2a00*/  IMAD.MOV.U32 R2, RZ, RZ, R11 ;  /* 0x000000ffff027224 */ /* 0x002fe200078e000b */
[----:B------:R-:W-:Y:S01]  /*2a10*/  IABS R7, R8 ;  /* 0x0000000800077213 */ /* 0x000fe20000000000 */
[----:B------:R-:W-:Y:S02]  /*2a20*/  @!P5 IMAD.IADD R18, R18, 0x1, -R12 ;  /* 0x000000011212d824 */ /* 0x000fe400078e0a0c */
[----:B------:R-:W-:Y:S01]  /*2a30*/  @!P6 IMAD.MOV R2, RZ, RZ, -R2 ;  /* 0x000000ffff02e224 */ /* 0x000fe200078e0a02 */
[C---:B------:R-:W-:Y:S01]  /*2a40*/  ISETP.GT.U32.AND P6, PT, R12.reuse, R19, PT ;  /* 0x000000130c00720c */ /* 0x040fe20003fc4070 */
[----:B------:R-:W-:Y:S01]  /*2a50*/  VIADD R3, R13, 0x1c8 ;  /* 0x000001c80d037836 */ /* 0x000fe20000000000 */
[----:B------:R-:W-:Y:S01]  /*2a60*/  ISETP.GT.U32.AND P5, PT, R12, R18, PT ;  /* 0x000000120c00720c */ /* 0x000fe20003fa4070 */
[----:B------:R-:W-:Y:S01]  /*2a70*/  @!P0 IMAD.MOV R4, RZ, RZ, -R4 ;  /* 0x000000ffff048224 */ /* 0x000fe200078e0a04 */
[----:B------:R-:W-:Y:S01]  /*2a80*/  ISETP.GE.AND P0, PT, R9, RZ, PT ;  /* 0x000000ff0900720c */ /* 0x000fe20003f06270 */
[----:B------:R-:W-:Y:S01]  /*2a90*/  IMAD.HI.U32 R9, R21, R7, RZ ;  /* 0x0000000715097227 */ /* 0x000fe200078e00ff */
[----:B------:R-:W-:-:S02]  /*2aa0*/  IABS R15, R3 ;  /* 0x00000003000f7213 */ /* 0x000fc40000000000 */
[----:B------:R-:W-:Y:S01]  /*2ab0*/  STL [R1+0x12c], R4 ;  /* 0x00012c0401007387 */ /* 0x000fe20000100800 */
[----:B------:R-:W-:Y:S02]  /*2ac0*/  IMAD.MOV R9, RZ, RZ, -R9 ;  /* 0x000000ffff097224 */ /* 0x000fe400078e0a09 */
[----:B------:R-:W-:Y:S01]  /*2ad0*/  IMAD.HI.U32 R10, R21, R15, RZ ;  /* 0x0000000f150a7227 */ /* 0x000fe200078e00ff */
[----:B------:R0:W-:Y:S03]  /*2ae0*/  STL [R1+0x130], R2 ;  /* 0x0001300201007387 */ /* 0x0001e60000100800 */
[----:B------:R-:W-:Y:S01]  /*2af0*/  @!P6 IMAD.IADD R19, R19, 0x1, -R12 ;  /* 0x000000011313e824 */ /* 0x000fe200078e0a0c */
[C---:B------:R-:W-:Y:S01]  /*2b00*/  ISETP.GT.U32.AND P6, PT, R12.reuse, R20, PT ;  /* 0x000000140c00720c */ /* 0x040fe20003fc4070 */
[----:B------:R-:W-:Y:S02]  /*2b10*/  IMAD R7, R12, R9, R7 ;  /* 0x000000090c077224 */ /* 0x000fe400078e0207 */
[----:B------:R-:W-:-:S02]  /*2b20*/  IMAD.MOV R10, RZ, RZ, -R10 ;  /* 0x000000ffff0a7224 */ /* 0x000fc400078e0a0a */
[----:B------:R-:W-:Y:S01]  /*2b30*/  @!P5 IMAD.IADD R18, R18, 0x1, -R12 ;  /* 0x000000011212d824 */ /* 0x000fe200078e0a0c */
[C---:B------:R-:W-:Y:S01]  /*2b40*/  ISETP.GT.U32.AND P5, PT, R12.reuse, R7, PT ;  /* 0x000000070c00720c */ /* 0x040fe20003fa4070 */
[----:B0-----:R-:W-:Y:S02]  /*2b50*/  IMAD.MOV.U32 R2, RZ, RZ, R6 ;  /* 0x000000ffff027224 */ /* 0x001fe400078e0006 */
[C---:B------:R-:W-:Y:S02]  /*2b60*/  IMAD R15, R12.reuse, R10, R15 ;  /* 0x0000000a0c0f7224 */ /* 0x040fe400078e020f */
[----:B------:R-:W-:Y:S01]  /*2b70*/  @!P2 IMAD.MOV R2, RZ, RZ, -R2 ;  /* 0x000000ffff02a224 */ /* 0x000fe200078e0a02 */
[----:B------:R-:W-:Y:S01]  /*2b80*/  ISETP.GT.U32.AND P2, PT, R12, R19, PT ;  /* 0x000000130c00720c */ /* 0x000fe20003f44070 */
[----:B------:R-:W-:Y:S01]  /*2b90*/  @!P6 IMAD.IADD R20, R20, 0x1, -R12 ;  /* 0x000000011414e824 */ /* 0x000fe200078e0a0c */
[----:B------:R-:W-:Y:S01]  /*2ba0*/  ISETP.GT.U32.AND P6, PT, R12, R15, PT ;  /* 0x0000000f0c00720c */ /* 0x000fe20003fc4070 */
[C---:B------:R-:W-:Y:S01]  /*2bb0*/  VIADD R9, R13.reuse, 0x1c0 ;  /* 0x000001c00d097836 */ /* 0x040fe20000000000 */
[----:B------:R0:W-:Y:S01]  /*2bc0*/  STL [R1+0x134], R2 ;  /* 0x0001340201007387 */ /* 0x0001e20000100800 */
[----:B------:R-:W-:-:S02]  /*2bd0*/  VIADD R11, R13, 0x1c4 ;  /* 0x000001c40d0b7836 */ /* 0x000fc40000000000 */
[----:B------:R-:W-:Y:S01]  /*2be0*/  IMAD.MOV.U32 R4, RZ, RZ, R17 ;  /* 0x000000ffff047224 */ /* 0x000fe200078e0011 */
[----:B------:R-:W-:Y:S01]  /*2bf0*/  IABS R14, R9 ;  /* 0x00000009000e7213 */ /* 0x000fe20000000000 */
[----:B------:R-:W-:Y:S01]  /*2c00*/  @!P5 IMAD.IADD R7, R7, 0x1, -R12 ;  /* 0x000000010707d824 */ /* 0x000fe200078e0a0c */
[----:B------:R-:W-:Y:S01]  /*2c10*/  IABS R16, R11 ;  /* 0x0000000b00107213 */ /* 0x000fe20000000000 */
[----:B------:R-:W-:Y:S02]  /*2c20*/  @!P4 IMAD.MOV R4, RZ, RZ, -R4 ;  /* 0x000000ffff04c224 */ /* 0x000fe400078e0a04 */
[----:B------:R-:W-:Y:S01]  /*2c30*/  VIADD R6, R13, 0x1c2 ;  /* 0x000001c20d067836 */ /* 0x000fe20000000000 */
[----:B------:R-:W-:Y:S01]  /*2c40*/  ISETP.GT.U32.AND P5, PT, R12, R7, PT ;  /* 0x000000070c00720c */ /* 0x000fe20003fa4070 */
[--C-:B------:R-:W-:Y:S01]  /*2c50*/  @!P2 IMAD.IADD R19, R19, 0x1, -R12.reuse ;  /* 0x000000011313a824 */ /* 0x100fe200078e0a0c */
[----:B------:R1:W-:Y:S01]  /*2c60*/  STL [R1+0x138], R4 ;  /* 0x0001380401007387 */ /* 0x0003e20000100800 */
[----:B------:R-:W-:Y:S01]  /*2c70*/  @!P6 IMAD.IADD R15, R15, 0x1, -R12 ;  /* 0x000000010f0fe824 */ /* 0x000fe200078e0a0c */
[----:B------:R-:W-:Y:S01]  /*2c80*/  IABS R10, R6 ;  /* 0x00000006000a7213 */ /* 0x000fe20000000000 */
[----:B------:R-:W-:Y:S01]  /*2c90*/  IMAD.HI.U32 R17, R21, R14, RZ ;  /* 0x0000000e15117227 */ /* 0x000fe200078e00ff */
[----:B------:R-:W-:-:S02]  /*2ca0*/  ISETP.GE.AND P2, PT, R3, RZ, PT ;  /* 0x000000ff0300720c */ /* 0x000fc40003f46270 */
[----:B------:R-:W-:Y:S01]  /*2cb0*/  ISETP.GT.U32.AND P4, PT, R12, R15, PT ;  /* 0x0000000f0c00720c */ /* 0x000fe20003f84070 */
[----:B0-----:R-:W-:Y:S01]  /*2cc0*/  IMAD.MOV.U32 R2, RZ, RZ, R20 ;  /* 0x000000ffff027224 */ /* 0x001fe200078e0014 */
[----:B------:R-:W-:Y:S01]  /*2cd0*/  ISETP.GE.AND P6, PT, R8, RZ, PT ;  /* 0x000000ff0800720c */ /* 0x000fe20003fc6270 */
[----:B------:R-:W-:-:S04]  /*2ce0*/  IMAD.HI.U32 R22, R21, R16, RZ ;  /* 0x0000001015167227 */ /* 0x000fc800078e00ff */
[----:B-1----:R-:W-:Y:S02]  /*2cf0*/  IMAD.MOV.U32 R4, RZ, RZ, R19 ;  /* 0x000000ffff047224 */ /* 0x002fe400078e0013 */
[----:B------:R-:W-:Y:S02]  /*2d00*/  IMAD.MOV R17, RZ, RZ, -R17 ;  /* 0x000000ffff117224 */ /* 0x000fe400078e0a11 */
[----:B------:R-:W-:Y:S02]  /*2d10*/  @!P0 IMAD.MOV R2, RZ, RZ, -R2 ;  /* 0x000000ffff028224 */ /* 0x000fe400078e0a02 */
[----:B------:R-:W-:Y:S02]  /*2d20*/  IMAD.MOV R22, RZ, RZ, -R22 ;  /* 0x000000ffff167224 */ /* 0x000fe400078e0a16 */
[----:B------:R-:W-:Y:S01]  /*2d30*/  @!P1 IMAD.MOV R4, RZ, RZ, -R4 ;  /* 0x000000ffff049224 */ /* 0x000fe200078e0a04 */
[----:B------:R-:W-:Y:S01]  /*2d40*/  ISETP.GE.AND P1, PT, R11, RZ, PT ;  /* 0x000000ff0b00720c */ /* 0x000fe20003f26270 */
[----:B------:R-:W-:Y:S01]  /*2d50*/  IMAD.HI.U32 R3, R21, R10, RZ ;  /* 0x0000000a15037227 */ /* 0x000fe200078e00ff */
[----:B------:R0:W-:Y:S03]  /*2d60*/  STL [R1+0x13c], R2 ;  /* 0x00013c0201007387 */ /* 0x0001e60000100800 */
[C---:B------:R-:W-:Y:S01]  /*2d70*/  IMAD R11, R12.reuse, R17, R14 ;  /* 0x000000110c0b7224 */ /* 0x040fe200078e020e */
[----:B------:R-:W-:Y:S01]  /*2d80*/  STL [R1+0x140], R4 ;  /* 0x0001400401007387 */ /* 0x000fe20000100800 */
[----:B------:R-:W-:-:S02]  /*2d90*/  IMAD R16, R12, R22, R16 ;  /* 0x000000160c107224 */ /* 0x000fc400078e0210 */
[----:B------:R-:W-:Y:S02]  /*2da0*/  IMAD.MOV R3, RZ, RZ, -R3 ;  /* 0x000000ffff037224 */ /* 0x000fe400078e0a03 */
[----:B------:R-:W-:Y:S01]  /*2db0*/  @!P5 IMAD.IADD R7, R7, 0x1, -R12 ;  /* 0x000000010707d824 */ /* 0x000fe200078e0a0c */
[C---:B------:R-:W-:Y:S01]  /*2dc0*/  ISETP.GT.U32.AND P5, PT, R12.reuse, R11, PT ;  /* 0x0000000b0c00720c */ /* 0x040fe20003fa4070 */
[----:B0-----:R-:W-:Y:S01]  /*2dd0*/  IMAD.MOV.U32 R2, RZ, RZ, R18 ;  /* 0x000000ffff027224 */ /* 0x001fe200078e0012 */
[C---:B------:R-:W-:Y:S01]  /*2de0*/  ISETP.GT.U32.AND P0, PT, R12.reuse, R16, PT ;  /* 0x000000100c00720c */ /* 0x040fe20003f04070 */
[C---:B------:R-:W-:Y:S02]  /*2df0*/  IMAD R10, R12.reuse, R3, R10 ;  /* 0x000000030c0a7224 */ /* 0x040fe400078e020a */
[----:B------:R-:W-:Y:S02]  /*2e00*/  @!P3 IMAD.MOV R2, RZ, RZ, -R2 ;  /* 0x000000ffff02b224 */ /* 0x000fe400078e0a02 */
[----:B------:R-:W-:Y:S01]  /*2e10*/  @!P4 IMAD.IADD R15, R15, 0x1, -R12 ;  /* 0x000000010f0fc824 */ /* 0x000fe200078e0a0c */
[----:B------:R-:W-:Y:S01]  /*2e20*/  ISETP.GT.U32.AND P3, PT, R12, R10, PT ;  /* 0x0000000a0c00720c */ /* 0x000fe20003f64070 */
[C---:B------:R-:W-:Y:S01]  /*2e30*/  VIADD R8, R13.reuse, 0x1be ;  /* 0x000001be0d087836 */ /* 0x040fe20000000000 */
[----:B------:R0:W-:Y:S01]  /*2e40*/  STL [R1+0x144], R2 ;  /* 0x0001440201007387 */ /* 0x0001e20000100800 */
[----:B------:R-:W-:Y:S01]  /*2e50*/  ISETP.GE.AND P4, PT, R6, RZ, PT ;  /* 0x000000ff0600720c */ /* 0x000fe20003f86270 */
[----:B------:R-:W-:-:S02]  /*2e60*/  VIADD R6, R13, 0x1bc ;  /* 0x000001bc0d067836 */ /* 0x000fc40000000000 */
[--C-:B------:R-:W-:Y:S01]  /*2e70*/  @!P5 IMAD.IADD R11, R11, 0x1, -R12.reuse ;  /* 0x000000010b0bd824 */ /* 0x100fe200078e0a0c */
[----:B------:R-:W-:Y:S01]  /*2e80*/  IABS R3, R8 ;  /* 0x0000000800037213 */ /* 0x000fe20000000000 */
[----:B------:R-:W-:Y:S01]  /*2e90*/  @!P0 IMAD.IADD R16, R16, 0x1, -R12 ;  /* 0x0000000110108824 */ /* 0x000fe200078e0a0c */
[----:B------:R-:W-:Y:S01]  /*2ea0*/  ISETP.GE.AND P0, PT, R9, RZ, PT ;  /* 0x000000ff0900720c */ /* 0x000fe20003f06270 */
[----:B------:R-:W-:Y:S01]  /*2eb0*/  VIADD R9, R13, 0x1ba ;  /* 0x000001ba0d097836 */ /* 0x000fe20000000000 */
[----:B------:R-:W-:Y:S01]  /*2ec0*/  ISETP.GT.U32.AND P5, PT, R12, R11, PT ;  /* 0x0000000b0c00720c */ /* 0x000fe20003fa4070 */
[----:B0-----:R-:W-:Y:S01]  /*2ed0*/  IMAD.MOV.U32 R2, RZ, RZ, R15 ;  /* 0x000000ffff027224 */ /* 0x001fe200078e000f */
[----:B------:R-:W-:Y:S01]  /*2ee0*/  IABS R15, R6 ;  /* 0x00000006000f7213 */ /* 0x000fe20000000000 */
[----:B------:R-:W-:-:S04]  /*2ef0*/  IMAD.HI.U32 R14, R21, R3, RZ ;  /* 0x00000003150e7227 */ /* 0x000fc800078e00ff */
[----:B------:R-:W-:Y:S01]  /*2f00*/  @!P2 IMAD.MOV R2, RZ, RZ, -R2 ;  /* 0x000000ffff02a224 */ /* 0x000fe200078e0a02 */
[----:B------:R-:W-:Y:S01]  /*2f10*/  ISETP.GT.U32.AND P2, PT, R12, R16, PT ;  /* 0x000000100c00720c */ /* 0x000fe20003f44070 */
[----:B------:R-:W-:Y:S02]  /*2f20*/  @!P3 IMAD.IADD R10, R10, 0x1, -R12 ;  /* 0x000000010a0ab824 */ /* 0x000fe400078e0a0c */
[----:B------:R-:W-:Y:S01]  /*2f30*/  IMAD.MOV R14, RZ, RZ, -R14 ;  /* 0x000000ffff0e7224 */ /* 0x000fe200078e0a0e */
[----:B------:R0:W-:Y:S01]  /*2f40*/  STL [R1+0x148], R2 ;  /* 0x0001480201007387 */ /* 0x0001e20000100800 */
[----:B------:R-:W-:Y:S01]  /*2f50*/  @!P5 IMAD.IADD R11, R11, 0x1, -R12 ;  /* 0x000000010b0bd824 */ /* 0x000fe200078e0a0c */
[C---:B------:R-:W-:Y:S01]  /*2f60*/  ISETP.GT.U32.AND P3, PT, R12.reuse, R10, PT ;  /* 0x0000000a0c00720c */ /* 0x040fe20003f64070 */
[----:B------:R-:W-:Y:S01]  /*2f70*/  IMAD R3, R12, R14, R3 ;  /* 0x0000000e0c037224 */ /* 0x000fe200078e0203 */
[----:B------:R-:W-:Y:S01]  /*2f80*/  IABS R14, R9 ;  /* 0x00000009000e7213 */ /* 0x000fe20000000000 */
[----:B------:R-:W-:-:S04]  /*2f90*/  VIADD R22, R13, 0x194 ;  /* 0x000001940d167836 */ /* 0x000fc80000000000 */
[----:B------:R-:W-:Y:S01]  /*2fa0*/  @!P2 IMAD.IADD R16, R16, 0x1, -R12 ;  /* 0x000000011010a824 */ /* 0x000fe200078e0a0c */
[----:B------:R-:W-:Y:S01]  /*2fb0*/  ISETP.GT.U32.AND P2, PT, R12, R3, PT ;  /* 0x000000030c00720c */ /* 0x000fe20003f44070 */
[----:B0-----:R-:W-:Y:S01]  /*2fc0*/  IMAD.MOV.U32 R2, RZ, RZ, R7 ;  /* 0x000000ffff027224 */ /* 0x001fe200078e0007 */
[----:B------:R-:W-:Y:S01]  /*2fd0*/  IABS R23, R22 ;  /* 0x0000001600177213 */ /* 0x000fe20000000000 */
[----:B------:R-:W-:-:S04]  /*2fe0*/  IMAD.HI.U32 R7, R21, R15, RZ ;  /* 0x0000000f15077227 */ /* 0x000fc800078e00ff */
[----:B------:R-:W-:Y:S02]  /*2ff0*/  IMAD.MOV R7, RZ, RZ, -R7 ;  /* 0x000000ffff077224 */ /* 0x000fe400078e0a07 */
[----:B------:R-:W-:Y:S01]  /*3000*/  @!P3 IMAD.IADD R10, R10, 0x1, -R12 ;  /* 0x000000010a0ab824 */ /* 0x000fe200078e0a0c */
[----:B------:R-:W-:Y:S01]  /*3010*/  ISETP.GE.AND P3, PT, R6, RZ, PT ;  /* 0x000000ff0600720c */ /* 0x000fe20003f66270 */
[----:B------:R-:W-:Y:S02]  /*3020*/  IMAD R15, R12, R7, R15 ;  /* 0x000000070c0f7224 */ /* 0x000fe400078e020f */
[----:B------:R-:W-:Y:S01]  /*3030*/  @!P6 IMAD.MOV R2, RZ, RZ, -R2 ;  /* 0x000000ffff02e224 */ /* 0x000fe200078e0a02 */
[----:B------:R-:W-:Y:S01]  /*3040*/  ISETP.GE.AND P6, PT, R8, RZ, PT ;  /* 0x000000ff0800720c */ /* 0x000fe20003fc6270 */
[----:B------:R-:W-:Y:S01]  /*3050*/  VIADD R6, R13, 0x1b8 ;  /* 0x000001b80d067836 */ /* 0x000fe20000000000 */
[----:B------:R-:W-:Y:S01]  /*3060*/  ISETP.GT.U32.AND P5, PT, R12, R15, PT ;  /* 0x0000000f0c00720c */ /* 0x000fe20003fa4070 */
[----:B------:R-:W-:Y:S01]  /*3070*/  IMAD.HI.U32 R18, R21, R14, RZ ;  /* 0x0000000e15127227 */ /* 0x000fe200078e00ff */
[----:B------:R0:W-:Y:S02]  /*3080*/  STL [R1+0x150], R2 ;  /* 0x0001500201007387 */ /* 0x0001e40000100800 */
[----:B------:R-:W-:Y:S01]  /*3090*/  IABS R8, R6 ;  /* 0x0000000600087213 */ /* 0x000fe20000000000 */
[----:B------:R-:W-:-:S02]  /*30a0*/  IMAD.MOV R18, RZ, RZ, -R18 ;  /* 0x000000ffff127224 */ /* 0x000fc400078e0a12 */
[----:B------:R-:W-:Y:S01]  /*30b0*/  @!P2 IMAD.IADD R3, R3, 0x1, -R12 ;  /* 0x000000010303a824 */ /* 0x000fe200078e0a0c */
[----:B------:R-:W-:Y:S01]  /*30c0*/  ISETP.GE.AND P2, PT, R9, RZ, PT ;  /* 0x000000ff0900720c */ /* 0x000fe20003f46270 */
[C---:B------:R-:W-:Y:S02]  /*30d0*/  IMAD R14, R12.reuse, R18, R14 ;  /* 0x000000120c0e7224 */ /* 0x040fe400078e020e */
[----:B------:R-:W-:Y:S02]  /*30e0*/  IMAD.MOV.U32 R4, RZ, RZ, R10 ;  /* 0x000000ffff047224 */ /* 0x000fe400078e000a */
[----:B------:R-:W-:Y:S02]  /*30f0*/  @!P5 IMAD.IADD R15, R15, 0x1, -R12 ;  /* 0x000000010f0fd824 */ /* 0x000fe400078e0a0c */
[----:B0-----:R-:W-:Y:S02]  /*3100*/  IMAD.MOV.U32 R2, RZ, RZ, R16 ;  /* 0x000000ffff027224 */ /* 0x001fe400078e0010 */
[----:B------:R-:W-:Y:S01]  /*3110*/  VIADD R7, R13, 0x1b6 ;  /* 0x000001b60d077836 */ /* 0x000fe20000000000 */
[C---:B------:R-:W-:Y:S01]  /*3120*/  ISETP.GT.U32.AND P5, PT, R12.reuse, R15, PT ;  /* 0x0000000f0c00720c */ /* 0x040fe20003fa4070 */
[----:B------:R-:W-:Y:S01]  /*3130*/  @!P1 IMAD.MOV R2, RZ, RZ, -R2 ;  /* 0x000000ffff029224 */ /* 0x000fe200078e0a02 */
[----:B------:R-:W-:Y:S01]  /*3140*/  ISETP.GT.U32.AND P1, PT, R12, R3, PT ;  /* 0x000000030c00720c */ /* 0x000fe20003f24070 */
[----:B------:R-:W-:Y:S01]  /*3150*/  IMAD.HI.U32 R9, R21, R8, RZ ;  /* 0x0000000815097227 */ /* 0x000fe200078e00ff */
[----:B------:R-:W-:-:S02]  /*3160*/  IABS R17, R7 ;  /* 0x0000000700117213 */ /* 0x000fc40000000000 */
[----:B------:R0:W-:Y:S01]  /*3170*/  STL [R1+0x154], R2 ;  /* 0x0001540201007387 */ /* 0x0001e20000100800 */
[----:B------:R-:W-:Y:S01]  /*3180*/  @!P4 IMAD.MOV R4, RZ, RZ, -R4 ;  /* 0x000000ffff04c224 */ /* 0x000fe200078e0a04 */
[C---:B------:R-:W-:Y:S01]  /*3190*/  ISETP.GT.U32.AND P4, PT, R12.reuse, R14, PT ;  /* 0x0000000e0c00720c */ /* 0x040fe20003f84070 */
[----:B------:R-:W-:Y:S02]  /*31a0*/  IMAD.MOV R9, RZ, RZ, -R9 ;  /* 0x000000ffff097224 */ /* 0x000fe400078e0a09 */
[----:B------:R-:W-:Y:S01]  /*31b0*/  IMAD.HI.U32 R10, R21, R17, RZ ;  /* 0x00000011150a7227 */ /* 0x000fe200078e00ff */
[----:B------:R1:W-:Y:S03]  /*31c0*/  STL [R1+0x158], R4 ;  /* 0x0001580401007387 */ /* 0x0003e60000100800 */
[----:B------:R-:W-:Y:S02]  /*31d0*/  IMAD R8, R12, R9, R8 ;  /* 0x000000090c087224 */ /* 0x000fe400078e0208 */
[----:B------:R-:W-:-:S02]  /*31e0*/  @!P5 IMAD.IADD R15, R15, 0x1, -R12 ;  /* 0x000000010f0fd824 */ /* 0x000fc400078e0a0c */
[----:B------:R-:W-:Y:S01]  /*31f0*/  IMAD.MOV R10, RZ, RZ, -R10 ;  /* 0x000000ffff0a7224 */ /* 0x000fe200078e0a0a */
[----:B------:R-:W-:Y:S01]  /*3200*/  ISETP.GT.U32.AND P5, PT, R12, R8, PT ;  /* 0x000000080c00720c */ /* 0x000fe20003fa4070 */
[--C-:B------:R-:W-:Y:S01]  /*3210*/  @!P1 IMAD.IADD R3, R3, 0x1, -R12.reuse ;  /* 0x0000000103039824 */ /* 0x100fe200078e0a0c */
[----:B------:R-:W-:Y:S01]  /*3220*/  ISETP.GE.AND P1, PT, R7, RZ, PT ;  /* 0x000000ff0700720c */ /* 0x000fe20003f26270 */
[----:B------:R-:W-:Y:S02]  /*3230*/  @!P4 IMAD.IADD R14, R14, 0x1, -R12 ;  /* 0x000000010e0ec824 */ /* 0x000fe400078e0a0c */
[----:B0-----:R-:W-:Y:S02]  /*3240*/  IMAD.MOV.U32 R2, RZ, RZ, R11 ;  /* 0x000000ffff027224 */ /* 0x001fe400078e000b */
[C---:B------:R-:W-:Y:S01]  /*3250*/  IMAD R17, R12.reuse, R10, R17 ;  /* 0x0000000a0c117224 */ /* 0x040fe200078e0211 */
[----:B------:R-:W-:Y:S01]  /*3260*/  ISETP.GT.U32.AND P4, PT, R12, R14, PT ;  /* 0x0000000e0c00720c */ /* 0x000fe20003f84070 */
[----:B-1----:R-:W-:-:S02]  /*3270*/  IMAD.MOV.U32 R4, RZ, RZ, R3 ;  /* 0x000000ffff047224 */ /* 0x002fc400078e0003 */
[----:B------:R-:W-:Y:S01]  /*3280*/  @!P0 IMAD.MOV R2, RZ, RZ, -R2 ;  /* 0x000000ffff028224 */ /* 0x000fe200078e0a02 */
[----:B------:R-:W-:Y:S01]  /*3290*/  ISETP.GE.AND P0, PT, R6, RZ, PT ;  /* 0x000000ff0600720c */ /* 0x000fe20003f06270 */
[----:B------:R-:W-:Y:S01]  /*32a0*/  @!P6 IMAD.MOV R4, RZ, RZ, -R4 ;  /* 0x000000ffff04e224 */ /* 0x000fe200078e0a04 */
[----:B------:R-:W-:Y:S01]  /*32b0*/  ISETP.GT.U32.AND P6, PT, R12, R17, PT ;  /* 0x000000110c00720c */ /* 0x000fe20003fc4070 */
[--C-:B------:R-:W-:Y:S01]  /*32c0*/  @!P5 IMAD.IADD R8, R8, 0x1, -R12.reuse ;  /* 0x000000010808d824 */ /* 0x100fe200078e0a0c */
[----:B------:R0:W-:Y:S01]  /*32d0*/  STL [R1+0x15c], R2 ;  /* 0x00015c0201007387 */ /* 0x0001e20000100800 */
[C---:B------:R-:W-:Y:S02]  /*32e0*/  VIADD R11, R13.reuse, 0x1b4 ;  /* 0x000001b40d0b7836 */ /* 0x040fe40000000000 */
[C---:B------:R-:W-:Y:S01]  /*32f0*/  VIADD R10, R13.reuse, 0x1b2 ;  /* 0x000001b20d0a7836 */ /* 0x040fe20000000000 */
[----:B------:R-:W-:Y:S01]  /*3300*/  ISETP.GT.U32.AND P5, PT, R12, R8, PT ;  /* 0x000000080c00720c */ /* 0x000fe20003fa4070 */
[----:B------:R-:W-:Y:S01]  /*3310*/  @!P4 IMAD.IADD R14, R14, 0x1, -R12 ;  /* 0x000000010e0ec824 */ /* 0x000fe200078e0a0c */
[----:B------:R-:W-:Y:S01]  /*3320*/  IABS R7, R11 ;  /* 0x0000000b00077213 */ /* 0x000fe20000000000 */
[----:B------:R-:W-:Y:S01]  /*3330*/  STL [R1+0x164], R4 ;  /* 0x0001640401007387 */ /* 0x000fe20000100800 */
[----:B------:R-:W-:Y:S01]  /*3340*/  IABS R9, R10 ;  /* 0x0000000a00097213 */ /* 0x000fe20000000000 */
[----:B------:R-:W-:Y:S01]  /*3350*/  VIADD R6, R13, 0x1b0 ;  /* 0x000001b00d067836 */ /* 0x000fe20000000000 */
[----:B------:R-:W-:Y:S01]  /*3360*/  ISETP.GE.AND P4, PT, R10, RZ, PT ;  /* 0x000000ff0a00720c */ /* 0x000fe20003f86270 */
[----:B0-----:R-:W-:-:S02]  /*3370*/  IMAD.MOV.U32 R2, RZ, RZ, R15 ;  /* 0x000000ffff027224 */ /* 0x001fc400078e000f */
[----:B------:R-:W-:Y:S01]  /*3380*/  @!P6 IMAD.IADD R17, R17, 0x1, -R12 ;  /* 0x000000011111e824 */ /* 0x000fe200078e0a0c */
[----:B------:R-:W-:Y:S01]  /*3390*/  IABS R3, R6 ;  /* 0x0000000600037213 */ /* 0x000fe20000000000 */
[----:B------:R-:W-:Y:S01]  /*33a0*/  @!P3 IMAD.MOV R2, RZ, RZ, -R2 ;  /* 0x000000ffff02b224 */ /* 0x000fe200078e0a02 */
[----:B------:R-:W-:Y:S01]  /*33b0*/  ISETP.GE.AND P3, PT, R11, RZ, PT ;  /* 0x000000ff0b00720c */ /* 0x000fe20003f66270 */
[C---:B------:R-:W-:Y:S01]  /*33c0*/  IMAD.HI.U32 R15, R21.reuse, R7, RZ ;  /* 0x00000007150f7227 */ /* 0x040fe200078e00ff */
[----:B------:R-:W-:Y:S02]  /*33d0*/  ISETP.GT.U32.AND P6, PT, R12, R17, PT ;  /* 0x000000110c00720c */ /* 0x000fe40003fc4070 */
[----:B------:R0:W-:Y:S01]  /*33e0*/  STL [R1+0x168], R2 ;  /* 0x0001680201007387 */ /* 0x0001e20000100800 */
[----:B------:R-:W-:-:S04]  /*33f0*/  IMAD.HI.U32 R10, R21, R9, RZ ;  /* 0x00000009150a7227 */ /* 0x000fc800078e00ff */
[----:B------:R-:W-:Y:S02]  /*3400*/  IMAD.MOV R15, RZ, RZ, -R15 ;  /* 0x000000ffff0f7224 */ /* 0x000fe400078e0a0f */
[----:B------:R-:W-:Y:S02]  /*3410*/  IMAD.MOV R10, RZ, RZ, -R10 ;  /* 0x000000ffff0a7224 */ /* 0x000fe400078e0a0a */
[----:B------:R-:W-:Y:S02]  /*3420*/  @!P5 IMAD.IADD R8, R8, 0x1, -R12 ;  /* 0x000000010808d824 */ /* 0x000fe400078e0a0c */
[----:B0-----:R-:W-:Y:S02]  /*3430*/  IMAD.MOV.U32 R2, RZ, RZ, R14 ;  /* 0x000000ffff027224 */ /* 0x001fe400078e000e */
[----:B------:R-:W-:Y:S02]  /*3440*/  IMAD R7, R12, R15, R7 ;  /* 0x0000000f0c077224 */ /* 0x000fe400078e0207 */
[----:B------:R-:W-:Y:S01]  /*3450*/  @!P2 IMAD.MOV R2, RZ, RZ, -R2 ;  /* 0x000000ffff02a224 */ /* 0x000fe200078e0a02 */
[----:B------:R-:W-:Y:S01]  /*3460*/  ISETP.GE.AND P2, PT, R6, RZ, PT ;  /* 0x000000ff0600720c */ /* 0x000fe20003f46270 */
[C---:B------:R-:W-:Y:S01]  /*3470*/  IMAD R6, R12.reuse, R10, R9 ;  /* 0x0000000a0c067224 */ /* 0x040fe200078e0209 */
[----:B------:R-:W-:Y:S01]  /*3480*/  ISETP.GT.U32.AND P5, PT, R12, R7, PT ;  /* 0x000000070c00720c */ /* 0x000fe20003fa4070 */
[----:B------:R-:W-:Y:S01]  /*3490*/  IMAD.HI.U32 R11, R21, R3, RZ ;  /* 0x00000003150b7227 */ /* 0x000fe200078e00ff */
[----:B------:R0:W-:Y:S03]  /*34a0*/  STL [R1+0x180], R2 ;  /* 0x0001800201007387 */ /* 0x0001e60000100800 */
[----:B------:R-:W-:-:S02]  /*34b0*/  IMAD.MOV R11, RZ, RZ, -R11 ;  /* 0x000000ffff0b7224 */ /* 0x000fc400078e0a0b */
[----:B------:R-:W-:Y:S02]  /*34c0*/  @!P6 IMAD.IADD R17, R17, 0x1, -R12 ;  /* 0x000000011111e824 */ /* 0x000fe400078e0a0c */
[C---:B------:R-:W-:Y:S02]  /*34d0*/  IMAD R3, R12.reuse, R11, R3 ;  /* 0x0000000b0c037224 */ /* 0x040fe400078e0203 */
[----:B------:R-:W-:Y:S02]  /*34e0*/  VIADD R11, R13, 0x1ae ;  /* 0x000001ae0d0b7836 */ /* 0x000fe40000000000 */
[----:B0-----:R-:W-:Y:S02]  /*34f0*/  IMAD.MOV.U32 R2, RZ, RZ, R8 ;  /* 0x000000ffff027224 */ /* 0x001fe400078e0008 */
[----:B------:R-:W-:Y:S01]  /*3500*/  @!P5 IMAD.IADD R7, R7, 0x1, -R12 ;  /* 0x000000010707d824 */ /* 0x000fe200078e0a0c */
[----:B------:R-:W-:Y:S01]  /*3510*/  ISETP.GE.AND P6, PT, R11, RZ, PT ;  /* 0x000000ff0b00720c */ /* 0x000fe20003fc6270 */
[----:B------:R-:W-:Y:S01]  /*3520*/  @!P0 IMAD.MOV R2, RZ, RZ, -R2 ;  /* 0x000000ffff028224 */ /* 0x000fe200078e0a02 */
[C---:B------:R-:W-:Y:S01]  /*3530*/  ISETP.GT.U32.AND P0, PT, R12.reuse, R6, PT ;  /* 0x000000060c00720c */ /* 0x040fe20003f04070 */
[C---:B------:R-:W-:Y:S01]  /*3540*/  VIADD R8, R13.reuse, 0x1ac ;  /* 0x000001ac0d087836 */ /* 0x040fe20000000000 */
[----:B------:R-:W-:Y:S01]  /*3550*/  ISETP.GT.U32.AND P5, PT, R12, R7, PT ;  /* 0x000000070c00720c */ /* 0x000fe20003fa4070 */
[C---:B------:R-:W-:Y:S01]  /*3560*/  VIADD R10, R13.reuse, 0x1a8 ;  /* 0x000001a80d0a7836 */ /* 0x040fe20000000000 */
[----:B------:R0:W-:Y:S01]  /*3570*/  STL [R1+0x184], R2 ;  /* 0x0001840201007387 */ /* 0x0001e20000100800 */
[----:B------:R-:W-:Y:S01]  /*3580*/  IABS R11, R11 ;  /* 0x0000000b000b7213 */ /* 0x000fe20000000000 */
[----:B------:R-:W-:Y:S01]  /*3590*/  VIADD R9, R13, 0x1aa ;  /* 0x000001aa0d097836 */ /* 0x000fe20000000000 */
[----:B------:R-:W-:Y:S01]  /*35a0*/  IABS R14, R8 ;  /* 0x00000008000e7213 */ /* 0x000fe20000000000 */
[----:B------:R-:W-:Y:S01]  /*35b0*/  IMAD.HI.U32 R28, R21, R23, RZ ;  /* 0x00000017151c7227 */ /* 0x000fe200078e00ff */
[----:B------:R-:W-:-:S02]  /*35c0*/  IABS R16, R10 ;  /* 0x0000000a00107213 */ /* 0x000fc40000000000 */
[----:B------:R-:W-:Y:S01]  /*35d0*/  IABS R15, R9 ;  /* 0x00000009000f7213 */ /* 0x000fe20000000000 */
[----:B------:R-:W-:-:S04]  /*35e0*/  IMAD.HI.U32 R18, R21, R14, RZ ;  /* 0x0000000e15127227 */ /* 0x000fc800078e00ff */
[----:B0-----:R-:W-:Y:S02]  /*35f0*/  IMAD.MOV.U32 R2, RZ, RZ, R17 ;  /* 0x000000ffff027224 */ /* 0x001fe400078e0011 */
[----:B------:R-:W-:Y:S02]  /*3600*/  @!P0 IMAD.IADD R6, R6, 0x1, -R12 ;  /* 0x0000000106068824 */ /* 0x000fe400078e0a0c */
[----:B------:R-:W-:Y:S01]  /*3610*/  @!P1 IMAD.MOV R2, RZ, RZ, -R2 ;  /* 0x000000ffff029224 */ /* 0x000fe200078e0a02 */
[C---:B------:R-:W-:Y:S01]  /*3620*/  ISETP.GT.U32.AND P1, PT, R12.reuse, R3, PT ;  /* 0x000000030c00720c */ /* 0x040fe20003f24070 */
[----:B------:R-:W-:Y:S01]  /*3630*/  IMAD.HI.U32 R17, R21, R11, RZ ;  /* 0x0000000b15117227 */ /* 0x000fe200078e00ff */
[----:B------:R-:W-:Y:S02]  /*3640*/  ISETP.GT.U32.AND P0, PT, R12, R6, PT ;  /* 0x000000060c00720c */ /* 0x000fe40003f04070 */
[----:B------:R0:W-:Y:S01]  /*3650*/  STL [R1+0x188], R2 ;  /* 0x0001880201007387 */ /* 0x0001e20000100800 */
[----:B------:R-:W-:Y:S01]  /*3660*/  @!P5 IMAD.IADD R7, R7, 0x1, -R12 ;  /* 0x000000010707d824 */ /* 0x000fe200078e0a0c */
[----:B------:R-:W-:Y:S01]  /*3670*/  ISETP.GE.AND P5, PT, R8, RZ, PT ;  /* 0x000000ff0800720c */ /* 0x000fe20003fa6270 */
[----:B------:R-:W-:-:S02]  /*3680*/  IMAD.MOV R17, RZ, RZ, -R17 ;  /* 0x000000ffff117224 */ /* 0x000fc400078e0a11 */
[----:B------:R-:W-:Y:S02]  /*3690*/  IMAD.MOV.U32 R4, RZ, RZ, R7 ;  /* 0x000000ffff047224 */ /* 0x000fe400078e0007 */
[----:B------:R-:W-:Y:S02]  /*36a0*/  IMAD R11, R12, R17, R11 ;  /* 0x000000110c0b7224 */ /* 0x000fe400078e020b */
[--C-:B------:R-:W-:Y:S02]  /*36b0*/  @!P1 IMAD.IADD R3, R3, 0x1, -R12.reuse ;  /* 0x0000000103039824 */ /* 0x100fe400078e0a0c */
[----:B------:R-:W-:Y:S01]  /*36c0*/  @!P0 IMAD.IADD R6, R6, 0x1, -R12 ;  /* 0x0000000106068824 */ /* 0x000fe200078e0a0c */
[C---:B------:R-:W-:Y:S01]  /*36d0*/  ISETP.GT.U32.AND P0, PT, R12.reuse, R11, PT ;  /* 0x0000000b0c00720c */ /* 0x040fe20003f04070 */
[----:B------:R-:W-:Y:S01]  /*36e0*/  IMAD.HI.U32 R8, R21, R16, RZ ;  /* 0x0000001015087227 */ /* 0x000fe200078e00ff */
[----:B------:R-:W-:-:S03]  /*36f0*/  ISETP.GT.U32.AND P1, PT, R12, R3, PT ;  /* 0x000000030c00720c */ /* 0x000fc60003f24070 */
[----:B0-----:R-:W-:Y:S02]  /*3700*/  IMAD.MOV.U32 R2, RZ, RZ, R6 ;  /* 0x000000ffff027224 */ /* 0x001fe400078e0006 */
[----:B------:R-:W-:Y:S02]  /*3710*/  @!P3 IMAD.MOV R4, RZ, RZ, -R4 ;  /* 0x000000ffff04b224 */ /* 0x000fe400078e0a04 */
[----:B------:R-:W-:Y:S01]  /*3720*/  @!P4 IMAD.MOV R2, RZ, RZ, -R2 ;  /* 0x000000ffff02c224 */ /* 0x000fe200078e0a02 */
[----:B------:R-:W-:Y:S01]  /*3730*/  ISETP.GE.AND P4, PT, R9, RZ, PT ;  /* 0x000000ff0900720c */ /* 0x000fe20003f86270 */
[----:B------:R-:W-:Y:S01]  /*3740*/  IMAD.MOV R18, RZ, RZ, -R18 ;  /* 0x000000ffff127224 */ /* 0x000fe200078e0a12 */
[----:B------:R-:W-:Y:S01]  /*3750*/  STL [R1+0x18c], R4 ;  /* 0x00018c0401007387 */ /* 0x000fe20000100800 */
[----:B------:R-:W-:Y:S02]  /*3760*/  IMAD.MOV R7, RZ, RZ, -R8 ;  /* 0x000000ffff077224 */ /* 0x000fe400078e0a08 */
[----:B------:R-:W-:Y:S01]  /*3770*/  @!P1 IMAD.IADD R3, R3, 0x1, -R12 ;  /* 0x0000000103039824 */ /* 0x000fe200078e0a0c */
[----:B------:R0:W-:Y:S01]  /*3780*/  STL [R1+0x190], R2 ;  /* 0x0001900201007387 */ /* 0x0001e20000100800 */
[----:B------:R-:W-:-:S02]  /*3790*/  IMAD R18, R12, R18, R14 ;  /* 0x000000120c127224 */ /* 0x000fc400078e020e */
[C---:B------:R-:W-:Y:S02]  /*37a0*/  IMAD R16, R12.reuse, R7, R16 ;  /* 0x000000070c107224 */ /* 0x040fe400078e0210 */
[----:B------:R-:W-:Y:S01]  /*37b0*/  VIADD R6, R13, 0x1a6 ;  /* 0x000001a60d067836 */ /* 0x000fe20000000000 */
[C---:B------:R-:W-:Y:S01]  /*37c0*/  ISETP.GT.U32.AND P3, PT, R12.reuse, R18, PT ;  /* 0x000000120c00720c */ /* 0x040fe20003f64070 */
[----:B------:R-:W-:Y:S02]  /*37d0*/  @!P0 IMAD.IADD R11, R11, 0x1, -R12 ;  /* 0x000000010b0b8824 */ /* 0x000fe400078e0a0c */
[----:B------:R-:W-:Y:S01]  /*37e0*/  VIADD R7, R13, 0x1a4 ;  /* 0x000001a40d077836 */ /* 0x000fe20000000000 */
[----:B------:R-:W-:Y:S01]  /*37f0*/  IABS R14, R6 ;  /* 0x00000006000e7213 */ /* 0x000fe20000000000 */
[----:B0-----:R-:W-:Y:S01]  /*3800*/  IMAD.MOV.U32 R2, RZ, RZ, R3 ;  /* 0x000000ffff027224 */ /* 0x001fe200078e0003 */
[----:B------:R-:W-:Y:S01]  /*3810*/  ISETP.GT.U32.AND P0, PT, R12, R11, PT ;  /* 0x0000000b0c00720c */ /* 0x000fe20003f04070 */
[----:B------:R-:W-:Y:S01]  /*3820*/  IMAD.HI.U32 R19, R21, R15, RZ ;  /* 0x0000000f15137227 */ /* 0x000fe200078e00ff */
[----:B------:R-:W-:-:S03]  /*3830*/  IABS R3, R7 ;  /* 0x0000000700037213 */ /* 0x000fc60000000000 */
[----:B------:R-:W-:Y:S01]  /*3840*/  @!P2 IMAD.MOV R2, RZ, RZ, -R2 ;  /* 0x000000ffff02a224 */ /* 0x000fe200078e0a02 */
[----:B------:R-:W-:Y:S01]  /*3850*/  ISETP.GT.U32.AND P2, PT, R12, R16, PT ;  /* 0x000000100c00720c */ /* 0x000fe20003f44070 */
[----:B------:R-:W-:-:S03]  /*3860*/  IMAD.HI.U32 R9, R21, R14, RZ ;  /* 0x0000000e15097227 */ /* 0x000fc600078e00ff */
[----:B------:R0:W-:Y:S01]  /*3870*/  STL [R1+0x194], R2 ;  /* 0x0001940201007387 */ /* 0x0001e20000100800 */
[----:B------:R-:W-:Y:S02]  /*3880*/  @!P3 IMAD.IADD R18, R18, 0x1, -R12 ;  /* 0x000000011212b824 */ /* 0x000fe400078e0a0c */
[----:B------:R-:W-:Y:S02]  /*3890*/  IMAD.MOV R9, RZ, RZ, -R9 ;  /* 0x000000ffff097224 */ /* 0x000fe400078e0a09 */
[----:B------:R-:W-:Y:S01]  /*38a0*/  IMAD.MOV R19, RZ, RZ, -R19 ;  /* 0x000000ffff137224 */ /* 0x000fe200078e0a13 */
[C---:B------:R-:W-:Y:S01]  /*38b0*/  ISETP.GT.U32.AND P3, PT, R12.reuse, R18, PT ;  /* 0x000000120c00720c */ /* 0x040fe20003f64070 */
[----:B------:R-:W-:Y:S02]  /*38c0*/  IMAD R14, R12, R9, R14 ;  /* 0x000000090c0e7224 */ /* 0x000fe400078e020e */
[----:B------:R-:W-:Y:S02]  /*38d0*/  @!P2 IMAD.IADD R16, R16, 0x1, -R12 ;  /* 0x000000011010a824 */ /* 0x000fe400078e0a0c */
[----:B------:R-:W-:-:S02]  /*38e0*/  IMAD R15, R12, R19, R15 ;  /* 0x000000130c0f7224 */ /* 0x000fc400078e020f */
[----:B------:R-:W-:Y:S01]  /*38f0*/  IMAD.HI.U32 R9, R21, R3, RZ ;  /* 0x0000000315097227 */ /* 0x000fe200078e00ff */
[C---:B------:R-:W-:Y:S02]  /*3900*/  ISETP.GT.U32.AND P2, PT, R12.reuse, R16, PT ;  /* 0x000000100c00720c */ /* 0x040fe40003f44070 */
[----:B------:R-:W-:Y:S01]  /*3910*/  ISETP.GT.U32.AND P1, PT, R12, R15, PT ;  /* 0x0000000f0c00720c */ /* 0x000fe20003f24070 */
[----:B------:R-:W-:Y:S01]  /*3920*/  @!P0 IMAD.IADD R11, R11, 0x1, -R12 ;  /* 0x000000010b0b8824 */ /* 0x000fe200078e0a0c */
[----:B------:R-:W-:Y:S01]  /*3930*/  ISETP.GE.AND P0, PT, R10, RZ, PT ;  /* 0x000000ff0a00720c */ /* 0x000fe20003f06270 */
[----:B------:R-:W-:Y:S02]  /*3940*/  IMAD.MOV R9, RZ, RZ, -R9 ;  /* 0x000000ffff097224 */ /* 0x000fe400078e0a09 */
[----:B------:R-:W-:Y:S02]  /*3950*/  IMAD.MOV.U32 R4, RZ, RZ, R11 ;  /* 0x000000ffff047224 */ /* 0x000fe400078e000b */
[----:B------:R-:W-:-:S02]  /*3960*/  IMAD R11, R12, R9, R3 ;  /* 0x000000090c0b7224 */ /* 0x000fc400078e0203 */
[--C-:B------:R-:W-:Y:S01]  /*3970*/  @!P3 IMAD.IADD R18, R18, 0x1, -R12.reuse ;  /* 0x000000011212b824 */ /* 0x100fe200078e0a0c */
[----:B------:R-:W-:Y:S01]  /*3980*/  ISETP.GT.U32.AND P3, PT, R12, R14, PT ;  /* 0x0000000e0c00720c */ /* 0x000fe20003f64070 */
[----:B------:R-:W-:Y:S01]  /*3990*/  @!P2 IMAD.IADD R16, R16, 0x1, -R12 ;  /* 0x000000011010a824 */ /* 0x000fe200078e0a0c */
[----:B------:R-:W-:Y:S01]  /*39a0*/  ISETP.GT.U32.AND P2, PT, R12, R11, PT ;  /* 0x0000000b0c00720c */ /* 0x000fe20003f44070 */
[----:B------:R-:W-:Y:S02]  /*39b0*/  VIADD R8, R13, 0x1a2 ;  /* 0x000001a20d087836 */ /* 0x000fe40000000000 */
[----:B0-----:R-:W-:Y:S02]  /*39c0*/  IMAD.MOV.U32 R2, RZ, RZ, R18 ;  /* 0x000000ffff027224 */ /* 0x001fe400078e0012 */
[----:B------:R-:W-:Y:S01]  /*39d0*/  @!P1 IMAD.IADD R15, R15, 0x1, -R12 ;  /* 0x000000010f0f9824 */ /* 0x000fe200078e0a0c */
[----:B------:R-:W-:Y:S01]  /*39e0*/  IABS R17, R8 ;  /* 0x0000000800117213 */ /* 0x000fe20000000000 */
[----:B------:R-:W-:Y:S01]  /*39f0*/  @!P6 IMAD.MOV R4, RZ, RZ, -R4 ;  /* 0x000000ffff04e224 */ /* 0x000fe200078e0a04 */
[----:B------:R-:W-:Y:S01]  /*3a00*/  ISETP.GE.AND P6, PT, R6, RZ, PT ;  /* 0x000000ff0600720c */ /* 0x000fe20003fc6270 */
[----:B------:R-:W-:Y:S01]  /*3a10*/  @!P5 IMAD.MOV R2, RZ, RZ, -R2 ;  /* 0x000000ffff02d224 */ /* 0x000fe200078e0a02 */
[----:B------:R-:W-:Y:S01]  /*3a20*/  ISETP.GT.U32.AND P1, PT, R12, R15, PT ;  /* 0x0000000f0c00720c */ /* 0x000fe20003f24070 */
[----:B------:R-:W-:Y:S01]  /*3a30*/  VIADD R3, R13, 0x1a0 ;  /* 0x000001a00d037836 */ /* 0x000fe20000000000 */
[----:B------:R-:W-:Y:S01]  /*3a40*/  STL [R1+0x198], R4 ;  /* 0x0001980401007387 */ /* 0x000fe20000100800 */
[----:B------:R-:W-:Y:S01]  /*3a50*/  IMAD.HI.U32 R10, R21, R17, RZ ;  /* 0x00000011150a7227 */ /* 0x000fe200078e00ff */
[----:B------:R-:W-:-:S02]  /*3a60*/  ISETP.GE.AND P5, PT, R7, RZ, PT ;  /* 0x000000ff0700720c */ /* 0x000fc40003fa6270 */
[----:B------:R0:W-:Y:S01]  /*3a70*/  STL [R1+0x19c], R2 ;  /* 0x00019c0201007387 */ /* 0x0001e20000100800 */
[--C-:B------:R-:W-:Y:S02]  /*3a80*/  @!P3 IMAD.IADD R14, R14, 0x1, -R12.reuse ;  /* 0x000000010e0eb824 */ /* 0x100fe400078e0a0c */
[----:B------:R-:W-:Y:S02]  /*3a90*/  @!P2 IMAD.IADD R11, R11, 0x1, -R12 ;  /* 0x000000010b0ba824 */ /* 0x000fe400078e0a0c */
[----:B------:R-:W-:Y:S01]  /*3aa0*/  IMAD.MOV R10, RZ, RZ, -R10 ;  /* 0x000000ffff0a7224 */ /* 0x000fe200078e0a0a */
[C---:B------:R-:W-:Y:S01]  /*3ab0*/  ISETP.GT.U32.AND P3, PT, R12.reuse, R14, PT ;  /* 0x0000000e0c00720c */ /* 0x040fe20003f64070 */
[----:B------:R-:W-:Y:S01]  /*3ac0*/  VIADD R6, R13, 0x19e ;  /* 0x0000019e0d067836 */ /* 0x000fe20000000000 */
[C---:B------:R-:W-:Y:S01]  /*3ad0*/  ISETP.GT.U32.AND P2, PT, R12.reuse, R11, PT ;  /* 0x0000000b0c00720c */ /* 0x040fe20003f44070 */
[----:B------:R-:W-:Y:S02]  /*3ae0*/  IMAD R17, R12, R10, R17 ;  /* 0x0000000a0c117224 */ /* 0x000fe400078e0211 */
[----:B0-----:R-:W-:Y:S01]  /*3af0*/  IMAD.MOV.U32 R2, RZ, RZ, R16 ;  /* 0x000000ffff027224 */ /* 0x001fe200078e0010 */
[----:B------:R-:W-:Y:S01]  /*3b00*/  IABS R16, R3 ;  /* 0x0000000300107213 */ /* 0x000fe20000000000 */
[----:B------:R-:W-:Y:S01]  /*3b10*/  @!P1 IMAD.IADD R15, R15, 0x1, -R12 ;  /* 0x000000010f0f9824 */ /* 0x000fe200078e0a0c */
[----:B------:R-:W-:Y:S01]  /*3b20*/  ISETP.GE.AND P1, PT, R8, RZ, PT ;  /* 0x000000ff0800720c */ /* 0x000fe20003f26270 */
[----:B------:R-:W-:Y:S01]  /*3b30*/  @!P0 IMAD.MOV R2, RZ, RZ, -R2 ;  /* 0x000000ffff028224 */ /* 0x000fe200078e0a02 */
[----:B------:R-:W-:Y:S01]  /*3b40*/  ISETP.GE.AND P0, PT, R6, RZ, PT ;  /* 0x000000ff0600720c */ /* 0x000fe20003f06270 */
[----:B------:R-:W-:Y:S01]  /*3b50*/  IMAD.HI.U32 R10, R21, R16, RZ ;  /* 0x00000010150a7227 */ /* 0x000fe200078e00ff */
[----:B------:R-:W-:-:S03]  /*3b60*/  IABS R6, R6 ;  /* 0x0000000600067213 */ /* 0x000fc60000000000 */
[----:B------:R-:W-:Y:S02]  /*3b70*/  IMAD.MOV R10, RZ, RZ, -R10 ;  /* 0x000000ffff0a7224 */ /* 0x000fe400078e0a0a */
[----:B------:R-:W-:Y:S02]  /*3b80*/  IMAD.MOV.U32 R4, RZ, RZ, R15 ;  /* 0x000000ffff047224 */ /* 0x000fe400078e000f */
[----:B------:R-:W-:Y:S02]  /*3b90*/  IMAD R16, R12, R10, R16 ;  /* 0x0000000a0c107224 */ /* 0x000fe400078e0210 */
[----:B------:R-:W-:-:S04]  /*3ba0*/  IMAD.HI.U32 R7, R21, R6, RZ ;  /* 0x0000000615077227 */ /* 0x000fc800078e00ff */
[----:B------:R-:W-:Y:S01]  /*3bb0*/  @!P4 IMAD.MOV R4, RZ, RZ, -R4 ;  /* 0x000000ffff04c224 */ /* 0x000fe200078e0a04 */
[----:B------:R-:W-:Y:S01]  /*3bc0*/  ISETP.GE.AND P4, PT, R3, RZ, PT ;  /* 0x000000ff0300720c */ /* 0x000fe20003f86270 */
[--C-:B------:R-:W-:Y:S01]  /*3bd0*/  @!P3 IMAD.IADD R14, R14, 0x1, -R12.reuse ;  /* 0x000000010e0eb824 */ /* 0x100fe200078e0a0c */
[C---:B------:R-:W-:Y:S01]  /*3be0*/  ISETP.GT.U32.AND P3, PT, R12.reuse, R17, PT ;  /* 0x000000110c00720c */ /* 0x040fe20003f64070 */
[----:B------:R-:W-:Y:S01]  /*3bf0*/  @!P2 IMAD.IADD R11, R11, 0x1, -R12 ;  /* 0x000000010b0ba824 */ /* 0x000fe200078e0a0c */
[C---:B------:R-:W-:Y:S01]  /*3c00*/  ISETP.GT.U32.AND P2, PT, R12.reuse, R16, PT ;  /* 0x000000100c00720c */ /* 0x040fe20003f44070 */
[----:B------:R-:W-:Y:S01]  /*3c10*/  IMAD.MOV R7, RZ, RZ, -R7 ;  /* 0x000000ffff077224 */ /* 0x000fe200078e0a07 */
[----:B------:R0:W-:Y:S01]  /*3c20*/  STL [R1+0x1a0], R4 ;  /* 0x0001a00401007387 */ /* 0x0001e20000100800 */
[C---:B------:R-:W-:Y:S02]  /*3c30*/  VIADD R3, R13.reuse, 0x19c ;  /* 0x0000019c0d037836 */ /* 0x040fe40000000000 */
[----:B------:R-:W-:Y:S01]  /*3c40*/  IMAD R6, R12, R7, R6 ;  /* 0x000000070c067224 */ /* 0x000fe200078e0206 */
[----:B------:R1:W-:Y:S01]  /*3c50*/  STL [R1+0x1a4], R2 ;  /* 0x0001a40201007387 */ /* 0x0003e20000100800 */
[C---:B------:R-:W-:Y:S01]  /*3c60*/  VIADD R9, R13.reuse, 0x19a ;  /* 0x0000019a0d097836 */ /* 0x040fe20000000000 */
[----:B------:R-:W-:Y:S01]  /*3c70*/  IABS R8, R3 ;  /* 0x0000000300087213 */ /* 0x000fe20000000000 */
[----:B------:R-:W-:-:S02]  /*3c80*/  VIADD R18, R13, 0x192 ;  /* 0x000001920d127836 */ /* 0x000fc40000000000 */
[----:B------:R-:W-:Y:S01]  /*3c90*/  @!P3 IMAD.IADD R17, R17, 0x1, -R12 ;  /* 0x000000011111b824 */ /* 0x000fe200078e0a0c */
[----:B------:R-:W-:Y:S01]  /*3ca0*/  IABS R19, R9 ;  /* 0x0000000900137213 */ /* 0x000fe20000000000 */
[----:B0-----:R-:W-:Y:S02]  /*3cb0*/  IMAD.MOV.U32 R4, RZ, RZ, R14 ;  /* 0x000000ffff047224 */ /* 0x001fe400078e000e */
[----:B------:R-:W-:Y:S01]  /*3cc0*/  @!P2 IMAD.IADD R16, R16, 0x1, -R12 ;  /* 0x000000011010a824 */ /* 0x000fe200078e0a0c */
[C---:B------:R-:W-:Y:S01]  /*3cd0*/  ISETP.GT.U32.AND P3, PT, R12.reuse, R17, PT ;  /* 0x000000110c00720c */ /* 0x040fe20003f64070 */
[----:B------:R-:W-:Y:S01]  /*3ce0*/  @!P6 IMAD.MOV R4, RZ, RZ, -R4 ;  /* 0x000000ffff04e224 */ /* 0x000fe200078e0a04 */
[C---:B------:R-:W-:Y:S01]  /*3cf0*/  ISETP.GT.U32.AND P6, PT, R12.reuse, R6, PT ;  /* 0x000000060c00720c */ /* 0x040fe20003fc4070 */
[----:B------:R-:W-:Y:S01]  /*3d00*/  IMAD.HI.U32 R10, R21, R8, RZ ;  /* 0x00000008150a7227 */ /* 0x000fe200078e00ff */
[----:B------:R-:W-:Y:S02]  /*3d10*/  ISETP.GT.U32.AND P2, PT, R12, R16, PT ;  /* 0x000000100c00720c */ /* 0x000fe40003f44070 */
[----:B------:R-:W-:Y:S01]  /*3d20*/  STL [R1+0x1c0], R4 ;  /* 0x0001c00401007387 */ /* 0x000fe20000100800 */
[----:B-1----:R-:W-:Y:S01]  /*3d30*/  IMAD.MOV.U32 R2, RZ, RZ, R11 ;  /* 0x000000ffff027224 */ /* 0x002fe200078e000b */
[----:B------:R-:W-:Y:S01]  /*3d40*/  IABS R11, R18 ;  /* 0x00000012000b7213 */ /* 0x000fe20000000000 */
[----:B------:R-:W-:-:S02]  /*3d50*/  IMAD.MOV R10, RZ, RZ, -R10 ;  /* 0x000000ffff0a7224 */ /* 0x000fc400078e0a0a */
[----:B------:R-:W-:-:S04]  /*3d60*/  IMAD.HI.U32 R7, R21, R19, RZ ;  /* 0x0000001315077227 */ /* 0x000fc800078e00ff */
[----:B------:R-:W-:Y:S01]  /*3d70*/  @!P5 IMAD.MOV R2, RZ, RZ, -R2 ;  /* 0x000000ffff02d224 */ /* 0x000fe200078e0a02 */
[----:B------:R-:W-:Y:S01]  /*3d80*/  ISETP.GE.AND P5, PT, R3, RZ, PT ;  /* 0x000000ff0300720c */ /* 0x000fe20003fa6270 */
[----:B------:R-:W-:Y:S02]  /*3d90*/  IMAD R3, R12, R10, R8 ;  /* 0x0000000a0c037224 */ /* 0x000fe400078e0208 */
[----:B------:R-:W-:Y:S01]  /*3da0*/  IMAD.MOV R7, RZ, RZ, -R7 ;  /* 0x000000ffff077224 */ /* 0x000fe200078e0a07 */
[----:B------:R0:W-:Y:S01]  /*3db0*/  STL [R1+0x1e8], R2 ;  /* 0x0001e80201007387 */ /* 0x0001e20000100800 */
[----:B------:R-:W-:Y:S02]  /*3dc0*/  VIADD R10, R13, 0x198 ;  /* 0x000001980d0a7836 */ /* 0x000fe40000000000 */
[--C-:B------:R-:W-:Y:S02]  /*3dd0*/  @!P6 IMAD.IADD R6, R6, 0x1, -R12.reuse ;  /* 0x000000010606e824 */ /* 0x100fe400078e0a0c */
[C---:B------:R-:W-:Y:S01]  /*3de0*/  IMAD R19, R12.reuse, R7, R19 ;  /* 0x000000070c137224 */ /* 0x040fe200078e0213 */
[----:B------:R-:W-:Y:S01]  /*3df0*/  IABS R7, R10 ;  /* 0x0000000a00077213 */ /* 0x000fe20000000000 */
[--C-:B------:R-:W-:Y:S01]  /*3e00*/  @!P3 IMAD.IADD R17, R17, 0x1, -R12.reuse ;  /* 0x000000011111b824 */ /* 0x100fe200078e0a0c */
[----:B------:R-:W-:Y:S01]  /*3e10*/  ISETP.GT.U32.AND P6, PT, R12, R6, PT ;  /* 0x000000060c00720c */ /* 0x000fe20003fc4070 */
[----:B------:R-:W-:Y:S01]  /*3e20*/  @!P2 IMAD.IADD R16, R16, 0x1, -R12 ;  /* 0x000000011010a824 */ /* 0x000fe200078e0a0c */
[----:B------:R-:W-:Y:S01]  /*3e30*/  ISETP.GE.AND P3, PT, R9, RZ, PT ;  /* 0x000000ff0900720c */ /* 0x000fe20003f66270 */
[----:B------:R-:W-:Y:S01]  /*3e40*/  VIADD R9, R13, 0x196 ;  /* 0x000001960d097836 */ /* 0x000fe20000000000 */
[----:B------:R-:W-:Y:S01]  /*3e50*/  ISETP.GT.U32.AND P2, PT, R12, R3, PT ;  /* 0x000000030c00720c */ /* 0x000fe20003f44070 */
[----:B------:R-:W-:-:S03]  /*3e60*/  IMAD.HI.U32 R8, R21, R7, RZ ;  /* 0x0000000715087227 */ /* 0x000fc600078e00ff */
[----:B------:R-:W-:Y:S01]  /*3e70*/  IABS R27, R9 ;  /* 0x00000009001b7213 */ /* 0x000fe20000000000 */
[----:B------:R-:W-:Y:S02]  /*3e80*/  IMAD.MOV R8, RZ, RZ, -R8 ;  /* 0x000000ffff087224 */ /* 0x000fe400078e0a08 */
[----:B0-----:R-:W-:Y:S02]  /*3e90*/  IMAD.MOV.U32 R2, RZ, RZ, R17 ;  /* 0x000000ffff027224 */ /* 0x001fe400078e0011 */
[----:B------:R-:W-:Y:S01]  /*3ea0*/  @!P6 IMAD.IADD R6, R6, 0x1, -R12 ;  /* 0x000000010606e824 */ /* 0x000fe200078e0a0c */
[C---:B------:R-:W-:Y:S01]  /*3eb0*/  ISETP.GT.U32.AND P6, PT, R12.reuse, R19, PT ;  /* 0x000000130c00720c */ /* 0x040fe20003fc4070 */
[----:B------:R-:W-:Y:S02]  /*3ec0*/  IMAD R7, R12, R8, R7 ;  /* 0x000000080c077224 */ /* 0x000fe400078e0207 */
[----:B------:R-:W-:-:S04]  /*3ed0*/  IMAD.HI.U32 R26, R21, R27, RZ ;  /* 0x0000001b151a7227 */ /* 0x000fc800078e00ff */
[----:B------:R-:W-:Y:S01]  /*3ee0*/  @!P2 IMAD.IADD R3, R3, 0x1, -R12 ;  /* 0x000000010303a824 */ /* 0x000fe200078e0a0c */
[C---:B------:R-:W-:Y:S01]  /*3ef0*/  ISETP.GT.U32.AND P2, PT, R12.reuse, R7, PT ;  /* 0x000000070c00720c */ /* 0x040fe20003f44070 */
[----:B------:R-:W-:Y:S02]  /*3f00*/  IMAD.MOV R26, RZ, RZ, -R26 ;  /* 0x000000ffff1a7224 */ /* 0x000fe400078e0a1a */
[----:B------:R-:W-:Y:S02]  /*3f10*/  @!P1 IMAD.MOV R2, RZ, RZ, -R2 ;  /* 0x000000ffff029224 */ /* 0x000fe400078e0a02 */
[C---:B------:R-:W-:Y:S02]  /*3f20*/  IMAD R26, R12.reuse, R26, R27 ;  /* 0x0000001a0c1a7224 */ /* 0x040fe400078e021b */
[----:B------:R-:W-:Y:S01]  /*3f30*/  @!P6 IMAD.IADD R19, R19, 0x1, -R12 ;  /* 0x000000011313e824 */ /* 0x000fe200078e0a0c */
[----:B------:R0:W-:Y:S01]  /*3f40*/  STL [R1+0x1ec], R2 ;  /* 0x0001ec0201007387 */ /* 0x0001e20000100800 */
[----:B------:R-:W-:Y:S01]  /*3f50*/  VIADD R14, R13, 0x190 ;  /* 0x000001900d0e7836 */ /* 0x000fe20000000000 */
[C---:B------:R-:W-:Y:S01]  /*3f60*/  ISETP.GT.U32.AND P6, PT, R12.reuse, R26, PT ;  /* 0x0000001a0c00720c */ /* 0x040fe20003fc4070 */
[----:B------:R-:W-:Y:S01]  /*3f70*/  IMAD.HI.U32 R20, R21, R11, RZ ;  /* 0x0000000b15147227 */ /* 0x000fe200078e00ff */
[----:B------:R-:W-:-:S02]  /*3f80*/  ISETP.GT.U32.AND P1, PT, R12, R19, PT ;  /* 0x000000130c00720c */ /* 0x000fc40003f24070 */
[----:B------:R-:W-:Y:S01]  /*3f90*/  IABS R15, R14 ;  /* 0x0000000e000f7213 */ /* 0x000fe20000000000 */
[----:B------:R-:W-:Y:S01]  /*3fa0*/  @!P2 IMAD.IADD R7, R7, 0x1, -R12 ;  /* 0x000000010707a824 */ /* 0x000fe200078e0a0c */
[C---:B------:R-:W-:Y:S01]  /*3fb0*/  ISETP.GT.U32.AND P2, PT, R12.reuse, R3, PT ;  /* 0x000000030c00720c */ /* 0x040fe20003f44070 */
[----:B------:R-:W-:Y:S02]  /*3fc0*/  IMAD.MOV R28, RZ, RZ, -R28 ;  /* 0x000000ffff1c7224 */ /* 0x000fe400078e0a1c */
[----:B0-----:R-:W-:Y:S02]  /*3fd0*/  IMAD.MOV.U32 R2, RZ, RZ, R16 ;  /* 0x000000ffff027224 */ /* 0x001fe400078e0010 */
[----:B------:R-:W-:Y:S02]  /*3fe0*/  IMAD.MOV R20, RZ, RZ, -R20 ;  /* 0x000000ffff147224 */ /* 0x000fe400078e0a14 */
[----:B------:R-:W-:Y:S02]  /*3ff0*/  @!P4 IMAD.MOV R2, RZ, RZ, -R2 ;  /* 0x000000ffff02c224 */ /* 0x000fe400078e0a02 */
[----:B------:R-:W-:-:S02]  /*4000*/  IMAD R23, R12, R28, R23 ;  /* 0x0000001c0c177224 */ /* 0x000fc400078e0217 */
[----:B------:R-:W-:Y:S01]  /*4010*/  IMAD R11, R12, R20, R11 ;  /* 0x000000140c0b7224 */ /* 0x000fe200078e020b */
[----:B------:R0:W-:Y:S01]  /*4020*/  STL [R1+0x1f0], R2 ;  /* 0x0001f00201007387 */ /* 0x0001e20000100800 */
[----:B------:R-:W-:Y:S01]  /*4030*/  @!P6 IMAD.IADD R26, R26, 0x1, -R12 ;  /* 0x000000011a1ae824 */ /* 0x000fe200078e0a0c */
[----:B------:R-:W-:Y:S01]  /*4040*/  ISETP.GT.U32.AND P6, PT, R12, R7, PT ;  /* 0x000000070c00720c */ /* 0x000fe20003fc4070 */
[----:B------:R-:W-:-:S03]  /*4050*/  IMAD.HI.U32 R8, R21, R15, RZ ;  /* 0x0000000f15087227 */ /* 0x000fc600078e00ff */
[C---:B------:R-:W-:Y:S01]  /*4060*/  ISETP.GT.U32.AND P4, PT, R12.reuse, R26, PT ;  /* 0x0000001a0c00720c */ /* 0x040fe20003f84070 */
[----:B------:R-:W-:Y:S01]  /*4070*/  @!P2 IMAD.IADD R3, R3, 0x1, -R12 ;  /* 0x000000010303a824 */ /* 0x000fe200078e0a0c */
[C---:B------:R-:W-:Y:S01]  /*4080*/  ISETP.GT.U32.AND P2, PT, R12.reuse, R11, PT ;  /* 0x0000000b0c00720c */ /* 0x040fe20003f44070 */
[----:B------:R-:W-:Y:S02]  /*4090*/  IMAD.MOV R8, RZ, RZ, -R8 ;  /* 0x000000ffff087224 */ /* 0x000fe400078e0a08 */
[----:B0-----:R-:W-:Y:S02]  /*40a0*/  IMAD.MOV.U32 R2, RZ, RZ, R6 ;  /* 0x000000ffff027224 */ /* 0x001fe400078e0006 */
[C---:B------:R-:W-:Y:S02]  /*40b0*/  VIADD R20, R13.reuse, 0x18e ;  /* 0x0000018e0d147836 */ /* 0x040fe40000000000 */
[----:B------:R-:W-:Y:S01]  /*40c0*/  @!P0 IMAD.MOV R2, RZ, RZ, -R2 ;  /* 0x000000ffff028224 */ /* 0x000fe200078e0a02 */
[C---:B------:R-:W-:Y:S01]  /*40d0*/  ISETP.GT.U32.AND P0, PT, R12.reuse, R23, PT ;  /* 0x000000170c00720c */ /* 0x040fe20003f04070 */
[----:B------:R-:W-:Y:S01]  /*40e0*/  IMAD R8, R12, R8, R15 ;  /* 0x000000080c087224 */ /* 0x000fe200078e020f */
[----:B------:R-:W-:Y:S01]  /*40f0*/  IABS R17, R20 ;  /* 0x0000001400117213 */ /* 0x000fe20000000000 */
[----:B------:R-:W-:Y:S01]  /*4100*/  VIADD R15, R13, 0x18c ;  /* 0x0000018c0d0f7836 */ /* 0x000fe20000000000 */
[----:B------:R0:W-:Y:S01]  /*4110*/  STL [R1+0x1f4], R2 ;  /* 0x0001f40201007387 */ /* 0x0001e20000100800 */
[--C-:B------:R-:W-:Y:S01]  /*4120*/  @!P1 IMAD.IADD R19, R19, 0x1, -R12.reuse ;  /* 0x0000000113139824 */ /* 0x100fe200078e0a0c */
[----:B------:R-:W-:Y:S01]  /*4130*/  ISETP.GE.AND P1, PT, R10, RZ, PT ;  /* 0x000000ff0a00720c */ /* 0x000fe20003f26270 */
[--C-:B------:R-:W-:Y:S01]  /*4140*/  @!P6 IMAD.IADD R7, R7, 0x1, -R12.reuse ;  /* 0x000000010707e824 */ /* 0x100fe200078e0a0c */
[----:B------:R-:W-:Y:S01]  /*4150*/  ISETP.GT.U32.AND P6, PT, R12, R8, PT ;  /* 0x000000080c00720c */ /* 0x000fe20003fc4070 */
[----:B------:R-:W-:Y:S01]  /*4160*/  IMAD.MOV.U32 R4, RZ, RZ, R3 ;  /* 0x000000ffff047224 */ /* 0x000fe200078e0003 */
[----:B------:R-:W-:Y:S01]  /*4170*/  IABS R16, R15 ;  /* 0x0000000f00107213 */ /* 0x000fe20000000000 */
[--C-:B------:R-:W-:Y:S01]  /*4180*/  @!P2 IMAD.IADD R11, R11, 0x1, -R12.reuse ;  /* 0x000000010b0ba824 */ /* 0x100fe200078e0a0c */
[----:B------:R-:W-:Y:S01]  /*4190*/  ISETP.GE.AND P2, PT, R18, RZ, PT ;  /* 0x000000ff1200720c */ /* 0x000fe20003f46270 */
[----:B------:R-:W-:Y:S01]  /*41a0*/  @!P0 IMAD.IADD R23, R23, 0x1, -R12 ;  /* 0x0000000117178824 */ /* 0x000fe200078e0a0c */
[----:B------:R-:W-:Y:S01]  /*41b0*/  ISETP.GE.AND P0, PT, R22, RZ, PT ;  /* 0x000000ff1600720c */ /* 0x000fe20003f06270 */
[----:B0-----:R-:W-:-:S02]  /*41c0*/  IMAD.MOV.U32 R2, RZ, RZ, R19 ;  /* 0x000000ffff027224 */ /* 0x001fc400078e0013 */
[----:B------:R-:W-:-:S04]  /*41d0*/  IMAD.HI.U32 R6, R21, R17, RZ ;  /* 0x0000001115067227 */ /* 0x000fc800078e00ff */
[----:B------:R-:W-:Y:S01]  /*41e0*/  @!P4 IMAD.IADD R26, R26, 0x1, -R12 ;  /* 0x000000011a1ac824 */ /* 0x000fe200078e0a0c */
[----:B------:R-:W-:Y:S01]  /*41f0*/  ISETP.GE.AND P4, PT, R9, RZ, PT ;  /* 0x000000ff0900720c */ /* 0x000fe20003f86270 */
[----:B------:R-:W-:Y:S01]  /*4200*/  @!P5 IMAD.MOV R4, RZ, RZ, -R4 ;  /* 0x000000ffff04d224 */ /* 0x000fe200078e0a04 */
[----:B------:R-:W-:Y:S01]  /*4210*/  ISETP.GT.U32.AND P5, PT, R12, R23, PT ;  /* 0x000000170c00720c */ /* 0x000fe20003fa4070 */
[----:B------:R-:W-:-:S03]  /*4220*/  IMAD.HI.U32 R10, R21, R16, RZ ;  /* 0x00000010150a7227 */ /* 0x000fc600078e00ff */
[----:B------:R0:W-:Y:S01]  /*4230*/  STL [R1+0x1fc], R4 ;  /* 0x0001fc0401007387 */ /* 0x0001e20000100800 */
[----:B------:R-:W-:Y:S01]  /*4240*/  @!P3 IMAD.MOV R2, RZ, RZ, -R2 ;  /* 0x000000ffff02b224 */ /* 0x000fe200078e0a02 */
[C---:B------:R-:W-:Y:S01]  /*4250*/  ISETP.GT.U32.AND P3, PT, R12.reuse, R11, PT ;  /* 0x0000000b0c00720c */ /* 0x040fe20003f64070 */
[----:B------:R-:W-:Y:S02]  /*4260*/  IMAD.MOV R6, RZ, RZ, -R6 ;  /* 0x000000ffff067224 */ /* 0x000fe400078e0a06 */
[----:B------:R-:W-:Y:S01]  /*4270*/  IMAD.MOV R10, RZ, RZ, -R10 ;  /* 0x000000ffff0a7224 */ /* 0x000fe200078e0a0a */
[----:B------:R1:W-:Y:S01]  /*4280*/  STL [R1+0x200], R2 ;  /* 0x0002000201007387 */ /* 0x0003e20000100800 */
[----:B------:R-:W-:Y:S02]  /*4290*/  IMAD R6, R12, R6, R17 ;  /* 0x000000060c067224 */ /* 0x000fe400078e0211 */
[----:B------:R-:W-:Y:S02]  /*42a0*/  @!P6 IMAD.IADD R8, R8, 0x1, -R12 ;  /* 0x000000010808e824 */ /* 0x000fe400078e0a0c */
[----:B0-----:R-:W-:-:S02]  /*42b0*/  IMAD.MOV.U32 R4, RZ, RZ, R7 ;  /* 0x000000ffff047224 */ /* 0x001fc400078e0007 */
[C---:B------:R-:W-:Y:S01]  /*42c0*/  IMAD R10, R12.reuse, R10, R16 ;  /* 0x0000000a0c0a7224 */ /* 0x040fe200078e0210 */
[C---:B------:R-:W-:Y:S01]  /*42d0*/  ISETP.GT.U32.AND P6, PT, R12.reuse, R8, PT ;  /* 0x000000080c00720c */ /* 0x040fe20003fc4070 */
[----:B------:R-:W-:Y:S02]  /*42e0*/  VIADD R3, R13, 0x18a ;  /* 0x0000018a0d037836 */ /* 0x000fe40000000000 */
[----:B-1----:R-:W-:Y:S02]  /*42f0*/  IMAD.MOV.U32 R2, RZ, RZ, R26 ;  /* 0x000000ffff027224 */ /* 0x002fe400078e001a */
[----:B------:R-:W-:Y:S01]  /*4300*/  @!P1 IMAD.MOV R4, RZ, RZ, -R4 ;  /* 0x000000ffff049224 */ /* 0x000fe200078e0a04 */
[C---:B------:R-:W-:Y:S01]  /*4310*/  ISETP.GT.U32.AND P1, PT, R12.reuse, R6, PT ;  /* 0x000000060c00720c */ /* 0x040fe20003f24070 */
[----:B------:R-:W-:Y:S01]  /*4320*/  @!P4 IMAD.MOV R2, RZ, RZ, -R2 ;  /* 0x000000ffff02c224 */ /* 0x000fe200078e0a02 */
[----:B------:R-:W-:Y:S01]  /*4330*/  IABS R16, R3 ;  /* 0x0000000300107213 */ /* 0x000fe20000000000 */
[--C-:B------:R-:W-:Y:S01]  /*4340*/  @!P5 IMAD.IADD R23, R23, 0x1, -R12.reuse ;  /* 0x000000011717d824 */ /* 0x100fe200078e0a0c */
[----:B------:R-:W-:Y:S01]  /*4350*/  ISETP.GT.U32.AND P5, PT, R12, R10, PT ;  /* 0x0000000a0c00720c */ /* 0x000fe20003fa4070 */
[----:B------:R-:W-:Y:S01]  /*4360*/  @!P3 IMAD.IADD R11, R11, 0x1, -R12 ;  /* 0x000000010b0bb824 */ /* 0x000fe200078e0a0c */
[----:B------:R0:W-:Y:S01]  /*4370*/  STL [R1+0x204], R4 ;  /* 0x0002040401007387 */ /* 0x0001e20000100800 */
[----:B------:R-:W-:Y:S01]  /*4380*/  ISETP.GE.AND P4, PT, R14, RZ, PT ;  /* 0x000000ff0e00720c */ /* 0x000fe20003f86270 */
[----:B------:R-:W-:Y:S01]  /*4390*/  IMAD.HI.U32 R9, R21, R16, RZ ;  /* 0x0000001015097227 */ /* 0x000fe200078e00ff */
[----:B------:R-:W-:Y:S01]  /*43a0*/  ISETP.GE.AND P3, PT, R20, RZ, PT ;  /* 0x000000ff1400720c */ /* 0x000fe20003f66270 */
[----:B------:R1:W-:Y:S02]  /*43b0*/  STL [R1+0x208], R2 ;  /* 0x0002080201007387 */ /* 0x0003e40000100800 */
[----:B------:R-:W-:-:S02]  /*43c0*/  VIADD R7, R13, 0x188 ;  /* 0x000001880d077836 */ /* 0x000fc40000000000 */
[--C-:B------:R-:W-:Y:S01]  /*43d0*/  @!P6 IMAD.IADD R8, R8, 0x1, -R12.reuse ;  /* 0x000000010808e824 */ /* 0x100fe200078e0a0c */
[----:B------:R-:W-:Y:S01]  /*43e0*/  ISETP.GE.AND P6, PT, R15, RZ, PT ;  /* 0x000000ff0f00720c */ /* 0x000fe20003fc6270 */
[----:B0-----:R-:W-:Y:S01]  /*43f0*/  IMAD.MOV.U32 R4, RZ, RZ, R23 ;  /* 0x000000ffff047224 */ /* 0x001fe200078e0017 */
[----:B------:R-:W-:Y:S01]  /*4400*/  IABS R19, R7 ;  /* 0x0000000700137213 */ /* 0x000fe20000000000 */
[----:B------:R-:W-:Y:S01]  /*4410*/  @!P1 IMAD.IADD R6, R6, 0x1, -R12 ;  /* 0x0000000106069824 */ /* 0x000fe200078e0a0c */
[----:B------:R-:W-:Y:S01]  /*4420*/  ISETP.GE.AND P1, PT, R3, RZ, PT ;  /* 0x000000ff0300720c */ /* 0x000fe20003f26270 */
[----:B-1----:R-:W-:Y:S02]  /*4430*/  IMAD.MOV.U32 R2, RZ, RZ, R11 ;  /* 0x000000ffff027224 */ /* 0x002fe400078e000b */
[----:B------:R-:W-:Y:S01]  /*4440*/  @!P0 IMAD.MOV R4, RZ, RZ, -R4 ;  /* 0x000000ffff048224 */ /* 0x000fe200078e0a04 */
[----:B------:R-:W-:Y:S01]  /*4450*/  ISETP.GT.U32.AND P0, PT, R12, R6, PT ;  /* 0x000000060c00720c */ /* 0x000fe20003f04070 */
[----:B------:R-:W-:Y:S01]  /*4460*/  @!P2 IMAD.MOV R2, RZ, RZ, -R2 ;  /* 0x000000ffff02a224 */ /* 0x000fe200078e0a02 */
[----:B------:R-:W-:Y:S01]  /*4470*/  ISETP.GE.AND P2, PT, R7, RZ, PT ;  /* 0x000000ff0700720c */ /* 0x000fe20003f46270 */
[----:B------:R-:W-:Y:S01]  /*4480*/  IMAD.MOV R9, RZ, RZ, -R9 ;  /* 0x000000ffff097224 */ /* 0x000fe200078e0a09 */
[----:B------:R-:W-:Y:S01]  /*4490*/  STL [R1+0x20c], R4 ;  /* 0x00020c0401007387 */ /* 0x000fe20000100800 */
[----:B------:R-:W-:-:S02]  /*44a0*/  @!P5 IMAD.IADD R10, R10, 0x1, -R12 ;  /* 0x000000010a0ad824 */ /* 0x000fc400078e0a0c */
[C---:B------:R-:W-:Y:S01]  /*44b0*/  IMAD R16, R12.reuse, R9, R16 ;  /* 0x000000090c107224 */ /* 0x040fe200078e0210 */
[----:B------:R0:W-:Y:S01]  /*44c0*/  STL [R1+0x210], R2 ;  /* 0x0002100201007387 */ /* 0x0001e20000100800 */
[----:B------:R-:W-:Y:S01]  /*44d0*/  IMAD.HI.U32 R3, R21, R19, RZ ;  /* 0x0000001315037227 */ /* 0x000fe200078e00ff */
[----:B------:R-:W-:-:S03]  /*44e0*/  ISETP.GT.U32.AND P5, PT, R12, R10, PT ;  /* 0x0000000a0c00720c */ /* 0x000fc60003fa4070 */
[----:B------:R-:W-:Y:S02]  /*44f0*/  IMAD.MOV R3, RZ, RZ, -R3 ;  /* 0x000000ffff037224 */ /* 0x000fe400078e0a03 */
[----:B------:R-:W-:Y:S02]  /*4500*/  VIADD R17, R13, 0x186 ;  /* 0x000001860d117836 */ /* 0x000fe40000000000 */
[----:B------:R-:W-:Y:S02]  /*4510*/  IMAD R19, R12, R3, R19 ;  /* 0x000000030c137224 */ /* 0x000fe400078e0213 */
[----:B0-----:R-:W-:Y:S02]  /*4520*/  IMAD.MOV.U32 R2, RZ, RZ, R8 ;  /* 0x000000ffff027224 */ /* 0x001fe400078e0008 */
[----:B------:R-:W-:Y:S01]  /*4530*/  @!P0 IMAD.IADD R6, R6, 0x1, -R12 ;  /* 0x0000000106068824 */ /* 0x000fe200078e0a0c */
[----:B------:R-:W-:Y:S01]  /*4540*/  ISETP.GE.AND P0, PT, R17, RZ, PT ;  /* 0x000000ff1100720c */ /* 0x000fe20003f06270 */
[----:B------:R-:W-:Y:S01]  /*4550*/  @!P4 IMAD.MOV R2, RZ, RZ, -R2 ;  /* 0x000000ffff02c224 */ /* 0x000fe200078e0a02 */
[----:B------:R-:W-:Y:S01]  /*4560*/  ISETP.GT.U32.AND P4, PT, R12, R16, PT ;  /* 0x000000100c00720c */ /* 0x000fe20003f84070 */
[----:B------:R-:W-:Y:S01]  /*4570*/  @!P5 IMAD.IADD R10, R10, 0x1, -R12 ;  /* 0x000000010a0ad824 */ /* 0x000fe200078e0a0c */
[----:B------:R-:W-:Y:S01]  /*4580*/  ISETP.GT.U32.AND P5, PT, R12, R19, PT ;  /* 0x000000130c00720c */ /* 0x000fe20003fa4070 */
[C---:B------:R-:W-:Y:S01]  /*4590*/  VIADD R7, R13.reuse, 0x182 ;  /* 0x000001820d077836 */ /* 0x040fe20000000000 */
[----:B------:R0:W-:Y:S01]  /*45a0*/  STL [R1+0x214], R2 ;  /* 0x0002140201007387 */ /* 0x0001e20000100800 */
[----:B------:R-:W-:Y:S01]  /*45b0*/  IABS R17, R17 ;  /* 0x0000001100117213 */ /* 0x000fe20000000000 */
[----:B------:R-:W-:-:S02]  /*45c0*/  VIADD R8, R13, 0x184 ;  /* 0x000001840d087836 */ /* 0x000fc40000000000 */
[----:B------:R-:W-:Y:S01]  /*45d0*/  IABS R14, R7 ;  /* 0x00000007000e7213 */ /* 0x000fe20000000000 */
[----:B------:R-:W-:Y:S02]  /*45e0*/  VIADD R11, R13, 0x17e ;  /* 0x0000017e0d0b7836 */ /* 0x000fe40000000000 */
[----:B------:R-:W-:Y:S01]  /*45f0*/  IMAD.HI.U32 R9, R21, R17, RZ ;  /* 0x0000001115097227 */ /* 0x000fe200078e00ff */
[----:B------:R-:W-:Y:S02]  /*4600*/  IABS R3, R8 ;  /* 0x0000000800037213 */ /* 0x000fe40000000000 */
[----:B------:R-:W-:Y:S01]  /*4610*/  IABS R18, R11 ;  /* 0x0000000b00127213 */ /* 0x000fe20000000000 */
[----:B0-----:R-:W-:Y:S02]  /*4620*/  IMAD.MOV.U32 R2, RZ, RZ, R6 ;  /* 0x000000ffff027224 */ /* 0x001fe400078e0006 */
[----:B------:R-:W-:Y:S01]  /*4630*/  @!P4 IMAD.IADD R16, R16, 0x1, -R12 ;  /* 0x000000011010c824 */ /* 0x000fe200078e0a0c */
[----:B------:R-:W-:Y:S01]  /*4640*/  ISETP.GE.AND P4, PT, R8, RZ, PT ;  /* 0x000000ff0800720c */ /* 0x000fe20003f86270 */
[----:B------:R-:W-:-:S02]  /*4650*/  @!P3 IMAD.MOV R2, RZ, RZ, -R2 ;  /* 0x000000ffff02b224 */ /* 0x000fc400078e0a02 */
[----:B------:R-:W-:Y:S01]  /*4660*/  IMAD.MOV R9, RZ, RZ, -R9 ;  /* 0x000000ffff097224 */ /* 0x000fe200078e0a09 */
[C---:B------:R-:W-:Y:S01]  /*4670*/  ISETP.GT.U32.AND P3, PT, R12.reuse, R16, PT ;  /* 0x000000100c00720c */ /* 0x040fe20003f64070 */
[----:B------:R-:W-:Y:S01]  /*4680*/  @!P5 IMAD.IADD R19, R19, 0x1, -R12 ;  /* 0x000000011313d824 */ /* 0x000fe200078e0a0c */
[----:B------:R0:W-:Y:S01]  /*4690*/  STL [R1+0x218], R2 ;  /* 0x0002180201007387 */ /* 0x0001e20000100800 */
[C---:B------:R-:W-:Y:S02]  /*46a0*/  IMAD R17, R12.reuse, R9, R17 ;  /* 0x000000090c117224 */ /* 0x040fe400078e0211 */
[----:B------:R-:W-:Y:S01]  /*46b0*/  IMAD.HI.U32 R6, R21, R14, RZ ;  /* 0x0000000e15067227 */ /* 0x000fe200078e00ff */
[----:B------:R-:W-:-:S03]  /*46c0*/  ISETP.GT.U32.AND P5, PT, R12, R19, PT ;  /* 0x000000130c00720c */ /* 0x000fc60003fa4070 */
[----:B------:R-:W-:-:S04]  /*46d0*/  IMAD.HI.U32 R8, R21, R3, RZ ;  /* 0x0000000315087227 */ /* 0x000fc800078e00ff */
[----:B0-----:R-:W-:Y:S02]  /*46e0*/  IMAD.MOV.U32 R2, RZ, RZ, R10 ;  /* 0x000000ffff027224 */ /* 0x001fe400078e000a */
[----:B------:R-:W-:Y:S01]  /*46f0*/  @!P3 IMAD.IADD R16, R16, 0x1, -R12 ;  /* 0x000000011010b824 */ /* 0x000fe200078e0a0c */
[C---:B------:R-:W-:Y:S01]  /*4700*/  ISETP.GT.U32.AND P3, PT, R12.reuse, R17, PT ;  /* 0x000000110c00720c */ /* 0x040fe20003f64070 */
[----:B------:R-:W-:Y:S01]  /*4710*/  @!P6 IMAD.MOV R2, RZ, RZ, -R2 ;  /* 0x000000ffff02e224 */ /* 0x000fe200078e0a02 */
[----:B------:R-:W-:Y:S01]  /*4720*/  ISETP.GE.AND P6, PT, R7, RZ, PT ;  /* 0x000000ff0700720c */ /* 0x000fe20003fc6270 */
[----:B------:R-:W-:Y:S02]  /*4730*/  IMAD.MOV R6, RZ, RZ, -R6 ;  /* 0x000000ffff067224 */ /* 0x000fe400078e0a06 */
[----:B------:R-:W-:Y:S01]  /*4740*/  IMAD.MOV R8, RZ, RZ, -R8 ;  /* 0x000000ffff087224 */ /* 0x000fe200078e0a08 */
[----:B------:R0:W-:Y:S01]  /*4750*/  STL [R1+0x21c], R2 ;  /* 0x00021c0201007387 */ /* 0x0001e20000100800 */
[----:B------:R-:W-:-:S02]  /*4760*/  IMAD R14, R12, R6, R14 ;  /* 0x000000060c0e7224 */ /* 0x000fc400078e020e */
[C---:B------:R-:W-:Y:S02]  /*4770*/  IMAD R10, R12.reuse, R8, R3 ;  /* 0x000000080c0a7224 */ /* 0x040fe400078e0203 */
[----:B------:R-:W-:Y:S02]  /*4780*/  VIADD R3, R13, 0x180 ;  /* 0x000001800d037836 */ /* 0x000fe40000000000 */
[--C-:B------:R-:W-:Y:S01]  /*4790*/  @!P5 IMAD.IADD R19, R19, 0x1, -R12.reuse ;  /* 0x000000011313d824 */ /* 0x100fe200078e0a0c */
[C---:B------:R-:W-:Y:S01]  /*47a0*/  ISETP.GT.U32.AND P5, PT, R12.reuse, R10, PT ;  /* 0x0000000a0c00720c */ /* 0x040fe20003fa4070 */
[----:B------:R-:W-:Y:S01]  /*47b0*/  @!P3 IMAD.IADD R17, R17, 0x1, -R12 ;  /* 0x000000011111b824 */ /* 0x000fe200078e0a0c */
[----:B------:R-:W-:Y:S01]  /*47c0*/  IABS R7, R3 ;  /* 0x0000000300077213 */ /* 0x000fe20000000000 */
        /* <DEDUP_REMOVED lines=8> */
[----:B------:R-:W-:Y:S02]  /*4850*/  IMAD.MOV R16, RZ, RZ, -R16 ;  /* 0x000000ffff107224 */ /* 0x000fe400078e0a10 */
[--C-:B------:R-:W-:Y:S02]  /*4860*/  @!P5 IMAD.IADD R10, R10, 0x1, -R12.reuse ;  /* 0x000000010a0ad824 */ /* 0x100fe400078e0a0c */
[----:B------:R-:W-:Y:S02]  /*4870*/  VIADD R6, R13, 0x17a ;  /* 0x0000017a0d067836 */ /* 0x000fe40000000000 */
[--C-:B------:R-:W-:Y:S01]  /*4880*/  @!P3 IMAD.IADD R17, R17, 0x1, -R12.reuse ;  /* 0x000000011111b824 */ /* 0x100fe200078e0a0c */
[----:B------:R-:W-:Y:S01]  /*4890*/  ISETP.GT.U32.AND P5, PT, R12, R10, PT ;  /* 0x0000000a0c00720c */ /* 0x000fe20003fa4070 */
[----:B------:R-:W-:Y:S01]  /*48a0*/  @!P1 IMAD.IADD R14, R14, 0x1, -R12 ;  /* 0x000000010e0e9824 */ /* 0x000fe200078e0a0c */
[----:B------:R-:W-:Y:S01]  /*48b0*/  IABS R8, R6 ;  /* 0x0000000600087213 */ /* 0x000fe20000000000 */
[----:B0-----:R-:W-:-:S02]  /*48c0*/  IMAD.MOV.U32 R2, RZ, RZ, R19 ;  /* 0x000000ffff027224 */ /* 0x001fc400078e0013 */
[----:B------:R-:W-:Y:S01]  /*48d0*/  IMAD.HI.U32 R19, R21, R18, RZ ;  /* 0x0000001215137227 */ /* 0x000fe200078e00ff */
[----:B------:R-:W-:-:S03]  /*48e0*/  ISETP.GT.U32.AND P1, PT, R12, R14, PT ;  /* 0x0000000e0c00720c */ /* 0x000fc60003f24070 */
[----:B------:R-:W-:Y:S01]  /*48f0*/  @!P2 IMAD.MOV R2, RZ, RZ, -R2 ;  /* 0x000000ffff02a224 */ /* 0x000fe200078e0a02 */
[----:B------:R-:W-:Y:S01]  /*4900*/  ISETP.GE.AND P2, PT, R3, RZ, PT ;  /* 0x000000ff0300720c */ /* 0x000fe20003f46270 */
[C---:B------:R-:W-:Y:S02]  /*4910*/  IMAD R3, R12.reuse, R16, R7 ;  /* 0x000000100c037224 */ /* 0x040fe400078e0207 */
[C---:B------:R-:W-:Y:S01]  /*4920*/  IMAD.HI.U32 R7, R21.reuse, R15, RZ ;  /* 0x0000000f15077227 */ /* 0x040fe200078e00ff */
[----:B------:R0:W-:Y:S02]  /*4930*/  STL [R1+0x224], R2 ;  /* 0x0002240201007387 */ /* 0x0001e40000100800 */
[----:B------:R-:W-:Y:S01]  /*4940*/  ISETP.GT.U32.AND P3, PT, R12, R3, PT ;  /* 0x000000030c00720c */ /* 0x000fe20003f64070 */
[----:B------:R-:W-:-:S04]  /*4950*/  IMAD.HI.U32 R16, R21, R8, RZ ;  /* 0x0000000815107227 */ /* 0x000fc800078e00ff */
[----:B------:R-:W-:Y:S02]  /*4960*/  IMAD.MOV R7, RZ, RZ, -R7 ;  /* 0x000000ffff077224 */ /* 0x000fe400078e0a07 */
[----:B------:R-:W-:Y:S02]  /*4970*/  IMAD.MOV R19, RZ, RZ, -R19 ;  /* 0x000000ffff137224 */ /* 0x000fe400078e0a13 */
[----:B0-----:R-:W-:Y:S02]  /*4980*/  IMAD.MOV.U32 R2, RZ, RZ, R17 ;  /* 0x000000ffff027224 */ /* 0x001fe400078e0011 */
[----:B------:R-:W-:Y:S02]  /*4990*/  IMAD.MOV R16, RZ, RZ, -R16 ;  /* 0x000000ffff107224 */ /* 0x000fe400078e0a10 */
[----:B------:R-:W-:Y:S02]  /*49a0*/  @!P0 IMAD.MOV R2, RZ, RZ, -R2 ;  /* 0x000000ffff028224 */ /* 0x000fe400078e0a02 */
[----:B------:R-:W-:-:S02]  /*49b0*/  IMAD R15, R12, R7, R15 ;  /* 0x000000070c0f7224 */ /* 0x000fc400078e020f */
[--C-:B------:R-:W-:Y:S01]  /*49c0*/  @!P1 IMAD.IADD R14, R14, 0x1, -R12.reuse ;  /* 0x000000010e0e9824 */ /* 0x100fe200078e0a0c */
[----:B------:R0:W-:Y:S01]  /*49d0*/  STL [R1+0x228], R2 ;  /* 0x0002280201007387 */ /* 0x0001e20000100800 */
[----:B------:R-:W-:Y:S01]  /*49e0*/  VIADD R7, R13, 0x178 ;  /* 0x000001780d077836 */ /* 0x000fe20000000000 */
[----:B------:R-:W-:Y:S01]  /*49f0*/  ISETP.GT.U32.AND P1, PT, R12, R15, PT ;  /* 0x0000000f0c00720c */ /* 0x000fe20003f24070 */
[----:B------:R-:W-:Y:S01]  /*4a00*/  @!P5 IMAD.IADD R10, R10, 0x1, -R12 ;  /* 0x000000010a0ad824 */ /* 0x000fe200078e0a0c */
[----:B------:R-:W-:Y:S01]  /*4a10*/  ISETP.GE.AND P5, PT, R11, RZ, PT ;  /* 0x000000ff0b00720c */ /* 0x000fe20003fa6270 */
[C---:B------:R-:W-:Y:S02]  /*4a20*/  IMAD R11, R12.reuse, R19, R18 ;  /* 0x000000130c0b7224 */ /* 0x040fe400078e0212 */
[C---:B------:R-:W-:Y:S01]  /*4a30*/  IMAD R8, R12.reuse, R16, R8 ;  /* 0x000000100c087224 */ /* 0x040fe200078e0208 */
[----:B------:R-:W-:Y:S01]  /*4a40*/  IABS R16, R7 ;  /* 0x0000000700107213 */ /* 0x000fe20000000000 */
[----:B------:R-:W-:Y:S01]  /*4a50*/  @!P3 IMAD.IADD R3, R3, 0x1, -R12 ;  /* 0x000000010303b824 */ /* 0x000fe200078e0a0c */
[----:B------:R-:W-:Y:S01]  /*4a60*/  ISETP.GT.U32.AND P0, PT, R12, R11, PT ;  /* 0x0000000b0c00720c */ /* 0x000fe20003f04070 */
[----:B0-----:R-:W-:-:S02]  /*4a70*/  IMAD.MOV.U32 R2, RZ, RZ, R14 ;  /* 0x000000ffff027224 */ /* 0x001fc400078e000e */
[----:B------:R-:W-:Y:S01]  /*4a80*/  IMAD.MOV.U32 R4, RZ, RZ, R10 ;  /* 0x000000ffff047224 */ /* 0x000fe200078e000a */
[C---:B------:R-:W-:Y:S01]  /*4a90*/  ISETP.GT.U32.AND P3, PT, R12.reuse, R3, PT ;  /* 0x000000030c00720c */ /* 0x040fe20003f64070 */
[----:B------:R-:W-:Y:S01]  /*4aa0*/  @!P6 IMAD.MOV R2, RZ, RZ, -R2 ;  /* 0x000000ffff02e224 */ /* 0x000fe200078e0a02 */
[----:B------:R-:W-:Y:S01]  /*4ab0*/  ISETP.GT.U32.AND P6, PT, R12, R8, PT ;  /* 0x000000080c00720c */ /* 0x000fe20003fc4070 */
[----:B------:R-:W-:Y:S02]  /*4ac0*/  IMAD.MOV.U32 R10, RZ, RZ, R16 ;  /* 0x000000ffff0a7224 */ /* 0x000fe400078e0010 */
[----:B------:R-:W-:Y:S01]  /*4ad0*/  @!P4 IMAD.MOV R4, RZ, RZ, -R4 ;  /* 0x000000ffff04c224 */ /* 0x000fe200078e0a04 */
[----:B------:R-:W-:Y:S01]  /*4ae0*/  ISETP.GE.AND P4, PT, R9, RZ, PT ;  /* 0x000000ff0900720c */ /* 0x000fe20003f86270 */
[----:B------:R-:W-:Y:S02]  /*4af0*/  VIADD R14, R13, 0x176 ;  /* 0x000001760d0e7836 */ /* 0x000fe40000000000 */
[----:B------:R-:W-:Y:S01]  /*4b00*/  IMAD.HI.U32 R9, R21, R10, RZ ;  /* 0x0000000a15097227 */ /* 0x000fe200078e00ff */
[----:B------:R-:W-:Y:S02]  /*4b10*/  STL [R1+0x22c], R4 ;  /* 0x00022c0401007387 */ /* 0x000fe40000100800 */
[----:B------:R-:W-:Y:S01]  /*4b20*/  IABS R16, R14 ;  /* 0x0000000e00107213 */ /* 0x000fe20000000000 */
[----:B------:R-:W-:Y:S01]  /*4b30*/  @!P1 IMAD.IADD R15, R15, 0x1, -R12 ;  /* 0x000000010f0f9824 */ /* 0x000fe200078e0a0c */
[----:B------:R0:W-:Y:S01]  /*4b40*/  STL [R1+0x234], R2 ;  /* 0x0002340201007387 */ /* 0x0001e20000100800 */
[----:B------:R-:W-:-:S02]  /*4b50*/  IMAD.MOV R9, RZ, RZ, -R9 ;  /* 0x000000ffff097224 */ /* 0x000fc400078e0a09 */
[--C-:B------:R-:W-:Y:S01]  /*4b60*/  @!P0 IMAD.IADD R11, R11, 0x1, -R12.reuse ;  /* 0x000000010b0b8824 */ /* 0x100fe200078e0a0c */
[----:B------:R-:W-:Y:S01]  /*4b70*/  ISETP.GE.AND P0, PT, R7, RZ, PT ;  /* 0x000000ff0700720c */ /* 0x000fe20003f06270 */
[--C-:B------:R-:W-:Y:S01]  /*4b80*/  @!P6 IMAD.IADD R8, R8, 0x1, -R12.reuse ;  /* 0x000000010808e824 */ /* 0x100fe200078e0a0c */
[C---:B------:R-:W-:Y:S01]  /*4b90*/  ISETP.GT.U32.AND P6, PT, R12.reuse, R15, PT ;  /* 0x0000000f0c00720c */ /* 0x040fe20003fc4070 */
[----:B------:R-:W-:Y:S01]  /*4ba0*/  @!P3 IMAD.IADD R3, R3, 0x1, -R12 ;  /* 0x000000010303b824 */ /* 0x000fe200078e0a0c */
[C---:B------:R-:W-:Y:S01]  /*4bb0*/  ISETP.GT.U32.AND P1, PT, R12.reuse, R11, PT ;  /* 0x0000000b0c00720c */ /* 0x040fe20003f24070 */
[----:B------:R-:W-:Y:S01]  /*4bc0*/  IMAD R10, R12, R9, R10 ;  /* 0x000000090c0a7224 */ /* 0x000fe200078e020a */
[----:B------:R-:W-:Y:S01]  /*4bd0*/  ISETP.GE.AND P3, PT, R6, RZ, PT ;  /* 0x000000ff0600720c */ /* 0x000fe20003f66270 */
[----:B------:R-:W-:-:S04]  /*4be0*/  IMAD.HI.U32 R9, R21, R16, RZ ;  /* 0x0000001015097227 */ /* 0x000fc800078e00ff */
[----:B0-----:R-:W-:Y:S02]  /*4bf0*/  IMAD.MOV.U32 R2, RZ, RZ, R3 ;  /* 0x000000ffff027224 */ /* 0x001fe400078e0003 */
[----:B------:R-:W-:Y:S02]  /*4c00*/  IMAD.MOV R9, RZ, RZ, -R9 ;  /* 0x000000ffff097224 */ /* 0x000fe400078e0a09 */
[----:B------:R-:W-:Y:S01]  /*4c10*/  @!P2 IMAD.MOV R2, RZ, RZ, -R2 ;  /* 0x000000ffff02a224 */ /* 0x000fe200078e0a02 */
[C---:B------:R-:W-:Y:S01]  /*4c20*/  ISETP.GT.U32.AND P2, PT, R12.reuse, R8, PT ;  /* 0x000000080c00720c */ /* 0x040fe20003f44070 */
[C---:B------:R-:W-:Y:S02]  /*4c30*/  IMAD R16, R12.reuse, R9, R16 ;  /* 0x000000090c107224 */ /* 0x040fe400078e0210 */
[----:B------:R-:W-:Y:S01]  /*4c40*/  @!P6 IMAD.IADD R15, R15, 0x1, -R12 ;  /* 0x000000010f0fe824 */ /* 0x000fe200078e0a0c */
[----:B------:R0:W-:Y:S01]  /*4c50*/  STL [R1+0x238], R2 ;  /* 0x0002380201007387 */ /* 0x0001e20000100800 */
[C---:B------:R-:W-:Y:S01]  /*4c60*/  VIADD R6, R13.reuse, 0x170 ;  /* 0x000001700d067836 */ /* 0x040fe20000000000 */
[----:B------:R-:W-:Y:S01]  /*4c70*/  ISETP.GT.U32.AND P6, PT, R12, R16, PT ;  /* 0x000000100c00720c */ /* 0x000fe20003fc4070 */
[----:B------:R-:W-:-:S02]  /*4c80*/  VIADD R7, R13, 0x174 ;  /* 0x000001740d077836 */ /* 0x000fc40000000000 */
[--C-:B------:R-:W-:Y:S01]  /*4c90*/  @!P1 IMAD.IADD R11, R11, 0x1, -R12.reuse ;  /* 0x000000010b0b9824 */ /* 0x100fe200078e0a0c */
[----:B------:R-:W-:Y:S01]  /*4ca0*/  ISETP.GT.U32.AND P1, PT, R12, R10, PT ;  /* 0x0000000a0c00720c */ /* 0x000fe20003f24070 */
[----:B------:R-:W-:Y:S01]  /*4cb0*/  VIADD R3, R13, 0x172 ;  /* 0x000001720d037836 */ /* 0x000fe20000000000 */
[----:B------:R-:W-:Y:S01]  /*4cc0*/  IABS R18, R6 ;  /* 0x0000000600127213 */ /* 0x000fe20000000000 */
[----:B------:R-:W-:Y:S01]  /*4cd0*/  @!P2 IMAD.IADD R8, R8, 0x1, -R12 ;  /* 0x000000010808a824 */ /* 0x000fe200078e0a0c */
[----:B------:R-:W-:Y:S01]  /*4ce0*/  IABS R17, R7 ;  /* 0x0000000700117213 */ /* 0x000fe20000000000 */
[----:B0-----:R-:W-:Y:S01]  /*4cf0*/  IMAD.MOV.U32 R2, RZ, RZ, R11 ;  /* 0x000000ffff027224 */ /* 0x001fe200078e000b */
[----:B------:R-:W-:Y:S01]  /*4d00*/  ISETP.GE.AND P2, PT, R14, RZ, PT ;  /* 0x000000ff0e00720c */ /* 0x000fe20003f46270 */
[----:B------:R-:W-:Y:S01]  /*4d10*/  IMAD.MOV.U32 R14, RZ, RZ, R18 ;  /* 0x000000ffff0e7224 */ /* 0x000fe200078e0012 */
[----:B------:R-:W-:Y:S01]  /*4d20*/  IABS R9, R3 ;  /* 0x0000000300097213 */ /* 0x000fe20000000000 */
[----:B------:R-:W-:-:S04]  /*4d30*/  IMAD.HI.U32 R18, R21, R17, RZ ;  /* 0x0000001115127227 */ /* 0x000fc800078e00ff */
[----:B------:R-:W-:Y:S02]  /*4d40*/  @!P6 IMAD.IADD R16, R16, 0x1, -R12 ;  /* 0x000000011010e824 */ /* 0x000fe400078e0a0c */
[----:B------:R-:W-:-:S03]  /*4d50*/  IMAD.HI.U32 R19, R21, R9, RZ ;  /* 0x0000000915137227 */ /* 0x000fc600078e00ff */
[----:B------:R-:W-:Y:S01]  /*4d60*/  ISETP.GT.U32.AND P6, PT, R12, R16, PT ;  /* 0x000000100c00720c */ /* 0x000fe20003fc4070 */
[----:B------:R-:W-:Y:S02]  /*4d70*/  IMAD.MOV R18, RZ, RZ, -R18 ;  /* 0x000000ffff127224 */ /* 0x000fe400078e0a12 */
[----:B------:R-:W-:Y:S01]  /*4d80*/  @!P1 IMAD.IADD R10, R10, 0x1, -R12 ;  /* 0x000000010a0a9824 */ /* 0x000fe200078e0a0c */
[----:B------:R-:W-:Y:S01]  /*4d90*/  ISETP.GE.AND P1, PT, R7, RZ, PT ;  /* 0x000000ff0700720c */ /* 0x000fe20003f26270 */
[----:B------:R-:W-:Y:S02]  /*4da0*/  @!P5 IMAD.MOV R2, RZ, RZ, -R2 ;  /* 0x000000ffff02d224 */ /* 0x000fe400078e0a02 */
[----:B------:R-:W-:Y:S01]  /*4db0*/  IMAD.HI.U32 R7, R21, R14, RZ ;  /* 0x0000000e15077227 */ /* 0x000fe200078e00ff */
[----:B------:R-:W-:Y:S02]  /*4dc0*/  ISETP.GT.U32.AND P5, PT, R12, R10, PT ;  /* 0x0000000a0c00720c */ /* 0x000fe40003fa4070 */
[----:B------:R0:W-:Y:S01]  /*4dd0*/  STL [R1+0x23c], R2 ;  /* 0x00023c0201007387 */ /* 0x0001e20000100800 */
[----:B------:R-:W-:-:S02]  /*4de0*/  IMAD.MOV R11, RZ, RZ, -R19 ;  /* 0x000000ffff0b7224 */ /* 0x000fc400078e0a13 */
[C---:B------:R-:W-:Y:S02]  /*4df0*/  IMAD R17, R12.reuse, R18, R17 ;  /* 0x000000120c117224 */ /* 0x040fe400078e0211 */
[----:B------:R-:W-:Y:S02]  /*4e00*/  IMAD.MOV.U32 R4, RZ, RZ, R15 ;  /* 0x000000ffff047224 */ /* 0x000fe400078e000f */
[----:B------:R-:W-:Y:S02]  /*4e10*/  IMAD.MOV R7, RZ, RZ, -R7 ;  /* 0x000000ffff077224 */ /* 0x000fe400078e0a07 */
[C---:B------:R-:W-:Y:S02]  /*4e20*/  IMAD R9, R12.reuse, R11, R9 ;  /* 0x0000000b0c097224 */ /* 0x040fe400078e0209 */
[----:B0-----:R-:W-:Y:S02]  /*4e30*/  IMAD.MOV.U32 R2, RZ, RZ, R8 ;  /* 0x000000ffff027224 */ /* 0x001fe400078e0008 */
[----:B------:R-:W-:Y:S01]  /*4e40*/  @!P4 IMAD.MOV R4, RZ, RZ, -R4 ;  /* 0x000000ffff04c224 */ /* 0x000fe200078e0a04 */
[C---:B------:R-:W-:Y:S01]  /*4e50*/  ISETP.GT.U32.AND P4, PT, R12.reuse, R17, PT ;  /* 0x000000110c00720c */ /* 0x040fe20003f84070 */
[----:B------:R-:W-:-:S02]  /*4e60*/  IMAD R14, R12, R7, R14 ;  /* 0x000000070c0e7224 */ /* 0x000fc400078e020e */
[----:B------:R-:W-:Y:S01]  /*4e70*/  @!P3 IMAD.MOV R2, RZ, RZ, -R2 ;  /* 0x000000ffff02b224 */ /* 0x000fe200078e0a02 */
[----:B------:R-:W-:Y:S01]  /*4e80*/  ISETP.GT.U32.AND P3, PT, R12, R9, PT ;  /* 0x000000090c00720c */ /* 0x000fe20003f64070 */
[--C-:B------:R-:W-:Y:S01]  /*4e90*/  @!P6 IMAD.IADD R16, R16, 0x1, -R12.reuse ;  /* 0x000000011010e824 */ /* 0x100fe200078e0a0c */
[----:B------:R-:W-:Y:S01]  /*4ea0*/  ISETP.GT.U32.AND P6, PT, R12, R14, PT ;  /* 0x0000000e0c00720c */ /* 0x000fe20003fc4070 */
[----:B------:R-:W-:Y:S01]  /*4eb0*/  VIADD R18, R13, 0x16e ;  /* 0x0000016e0d127836 */ /* 0x000fe20000000000 */
[----:B------:R-:W-:Y:S01]  /*4ec0*/  STL [R1+0x240], R4 ;  /* 0x0002400401007387 */ /* 0x000fe20000100800 */
[--C-:B------:R-:W-:Y:S01]  /*4ed0*/  @!P5 IMAD.IADD R10, R10, 0x1, -R12.reuse ;  /* 0x000000010a0ad824 */ /* 0x100fe200078e0a0c */
[----:B------:R-:W-:Y:S01]  /*4ee0*/  ISETP.GE.AND P5, PT, R3, RZ, PT ;  /* 0x000000ff0300720c */ /* 0x000fe20003fa6270 */
[----:B------:R-:W-:Y:S01]  /*4ef0*/  VIADD R3, R13, 0x16c ;  /* 0x0000016c0d037836 */ /* 0x000fe20000000000 */
[----:B------:R-:W-:Y:S01]  /*4f00*/  IABS R7, R18 ;  /* 0x0000001200077213 */ /* 0x000fe20000000000 */
[--C-:B------:R-:W-:Y:S01]  /*4f10*/  @!P4 IMAD.IADD R17, R17, 0x1, -R12.reuse ;  /* 0x000000011111c824 */ /* 0x100fe200078e0a0c */
[----:B------:R0:W-:Y:S01]  /*4f20*/  STL [R1+0x244], R2 ;  /* 0x0002440201007387 */ /* 0x0001e20000100800 */
[----:B------:R-:W-:Y:S01]  /*4f30*/  ISETP.GE.AND P4, PT, R6, RZ, PT ;  /* 0x000000ff0600720c */ /* 0x000fe20003f86270 */
[----:B------:R-:W-:Y:S01]  /*4f40*/  VIADD R6, R13, 0x16a ;  /* 0x0000016a0d067836 */ /* 0x000fe20000000000 */
[----:B------:R-:W-:Y:S01]  /*4f50*/  IABS R8, R3 ;  /* 0x0000000300087213 */ /* 0x000fe20000000000 */
[----:B------:R-:W-:Y:S01]  /*4f60*/  @!P3 IMAD.IADD R9, R9, 0x1, -R12 ;  /* 0x000000010909b824 */ /* 0x000fe200078e0a0c */
[----:B------:R-:W-:Y:S01]  /*4f70*/  ISETP.GT.U32.AND P3, PT, R12, R17, PT ;  /* 0x000000110c00720c */ /* 0x000fe20003f64070 */
[----:B------:R-:W-:Y:S01]  /*4f80*/  IMAD.HI.U32 R11, R21, R7, RZ ;  /* 0x00000007150b7227 */ /* 0x000fe200078e00ff */
[----:B------:R-:W-:-:S03]  /*4f90*/  IABS R20, R6 ;  /* 0x0000000600147213 */ /* 0x000fc60000000000 */
[----:B------:R-:W-:Y:S01]  /*4fa0*/  @!P6 IMAD.IADD R14, R14, 0x1, -R12 ;  /* 0x000000010e0ee824 */ /* 0x000fe200078e0a0c */
[----:B------:R-:W-:Y:S01]  /*4fb0*/  ISETP.GT.U32.AND P6, PT, R12, R9, PT ;  /* 0x000000090c00720c */ /* 0x000fe20003fc4070 */
[----:B0-----:R-:W-:Y:S02]  /*4fc0*/  IMAD.MOV.U32 R2, RZ, RZ, R10 ;  /* 0x000000ffff027224 */ /* 0x001fe400078e000a */
[----:B------:R-:W-:Y:S02]  /*4fd0*/  IMAD.MOV R11, RZ, RZ, -R11 ;  /* 0x000000ffff0b7224 */ /* 0x000fe400078e0a0b */
[----:B------:R-:W-:-:S04]  /*4fe0*/  IMAD.HI.U32 R10, R21, R8, RZ ;  /* 0x00000008150a7227 */ /* 0x000fc800078e00ff */
[C---:B------:R-:W-:Y:S02]  /*4ff0*/  IMAD R7, R12.reuse, R11, R7 ;  /* 0x0000000b0c077224 */ /* 0x040fe400078e0207 */
[----:B------:R-:W-:Y:S02]  /*5000*/  IMAD.MOV R10, RZ, RZ, -R10 ;  /* 0x000000ffff0a7224 */ /* 0x000fe400078e0a0a */
[----:B------:R-:W-:Y:S01]  /*5010*/  @!P3 IMAD.IADD R17, R17, 0x1, -R12 ;  /* 0x000000011111b824 */ /* 0x000fe200078e0a0c */
[C---:B------:R-:W-:Y:S01]  /*5020*/  ISETP.GT.U32.AND P3, PT, R12.reuse, R7, PT ;  /* 0x000000070c00720c */ /* 0x040fe20003f64070 */
[C---:B------:R-:W-:Y:S02]  /*5030*/  IMAD R8, R12.reuse, R10, R8 ;  /* 0x0000000a0c087224 */ /* 0x040fe400078e0208 */
[----:B------:R-:W-:Y:S02]  /*5040*/  @!P6 IMAD.IADD R9, R9, 0x1, -R12 ;  /* 0x000000010909e824 */ /* 0x000fe400078e0a0c */
[----:B------:R-:W-:Y:S01]  /*5050*/  @!P0 IMAD.MOV R2, RZ, RZ, -R2 ;  /* 0x000000ffff028224 */ /* 0x000fe200078e0a02 */
[C---:B------:R-:W-:Y:S01]  /*5060*/  ISETP.GT.U32.AND P6, PT, R12.reuse, R8, PT ;  /* 0x000000080c00720c */ /* 0x040fe20003fc4070 */
[----:B------:R-:W-:Y:S01]  /*5070*/  VIADD R11, R13, 0x168 ;  /* 0x000001680d0b7836 */ /* 0x000fe20000000000 */
[----:B------:R-:W-:Y:S01]  /*5080*/  ISETP.GT.U32.AND P0, PT, R12, R14, PT ;  /* 0x0000000e0c00720c */ /* 0x000fe20003f04070 */
[----:B------:R-:W-:Y:S01]  /*5090*/  IMAD.MOV.U32 R4, RZ, RZ, R16 ;  /* 0x000000ffff047224 */ /* 0x000fe200078e0010 */
[----:B------:R0:W-:Y:S01]  /*50a0*/  STL [R1+0x248], R2 ;  /* 0x0002480201007387 */ /* 0x0001e20000100800 */
[----:B------:R-:W-:Y:S01]  /*50b0*/  IMAD.HI.U32 R22, R21, R20, RZ ;  /* 0x0000001415167227 */ /* 0x000fe200078e00ff */
[----:B------:R-:W-:-:S03]  /*50c0*/  IABS R10, R11 ;  /* 0x0000000b000a7213 */ /* 0x000fc60000000000 */
[----:B------:R-:W-:Y:S01]  /*50d0*/  @!P3 IMAD.IADD R7, R7, 0x1, -R12 ;  /* 0x000000010707b824 */ /* 0x000fe200078e0a0c */
[----:B------:R-:W-:Y:S01]  /*50e0*/  ISETP.GE.AND P3, PT, R3, RZ, PT ;  /* 0x000000ff0300720c */ /* 0x000fe20003f66270 */
[----:B------:R-:W-:Y:S02]  /*50f0*/  @!P2 IMAD.MOV R4, RZ, RZ, -R4 ;  /* 0x000000ffff04a224 */ /* 0x000fe400078e0a04 */
[----:B------:R-:W-:Y:S01]  /*5100*/  @!P6 IMAD.IADD R8, R8, 0x1, -R12 ;  /* 0x000000010808e824 */ /* 0x000fe200078e0a0c */
[----:B------:R-:W-:Y:S01]  /*5110*/  ISETP.GT.U32.AND P6, PT, R12, R7, PT ;  /* 0x000000070c00720c */ /* 0x000fe20003fc4070 */
[----:B0-----:R-:W-:Y:S01]  /*5120*/  IMAD.MOV.U32 R2, RZ, RZ, R17 ;  /* 0x000000ffff027224 */ /* 0x001fe200078e0011 */
[----:B------:R0:W-:Y:S01]  /*5130*/  STL [R1+0x24c], R4 ;  /* 0x00024c0401007387 */ /* 0x0001e20000100800 */
[----:B------:R-:W-:Y:S02]  /*5140*/  IMAD.MOV R22, RZ, RZ, -R22 ;  /* 0x000000ffff167224 */ /* 0x000fe400078e0a16 */
[----:B------:R-:W-:-:S04]  /*5150*/  IMAD.HI.U32 R19, R21, R10, RZ ;  /* 0x0000000a15137227 */ /* 0x000fc800078e00ff */
[----:B------:R-:W-:Y:S01]  /*5160*/  @!P1 IMAD.MOV R2, RZ, RZ, -R2 ;  /* 0x000000ffff029224 */ /* 0x000fe200078e0a02 */
[----:B------:R-:W-:Y:S01]  /*5170*/  ISETP.GT.U32.AND P1, PT, R12, R8, PT ;  /* 0x000000080c00720c */ /* 0x000fe20003f24070 */
[----:B------:R-:W-:Y:S01]  /*5180*/  @!P0 IMAD.IADD R14, R14, 0x1, -R12 ;  /* 0x000000010e0e8824 */ /* 0x000fe200078e0a0c */
[----:B------:R-:W-:Y:S01]  /*5190*/  ISETP.GE.AND P0, PT, R18, RZ, PT ;  /* 0x000000ff1200720c */ /* 0x000fe20003f06270 */
[C---:B------:R-:W-:Y:S01]  /*51a0*/  IMAD R3, R12.reuse, R22, R20 ;  /* 0x000000160c037224 */ /* 0x040fe200078e0214 */
[----:B------:R1:W-:Y:S01]  /*51b0*/  STL [R1+0x28c], R2 ;  /* 0x00028c0201007387 */ /* 0x0003e20000100800 */
[----:B------:R-:W-:Y:S02]  /*51c0*/  IMAD.MOV R19, RZ, RZ, -R19 ;  /* 0x000000ffff137224 */ /* 0x000fe400078e0a13 */
[----:B0-----:R-:W-:Y:S01]  /*51d0*/  IMAD.MOV.U32 R4, RZ, RZ, R9 ;  /* 0x000000ffff047224 */ /* 0x001fe200078e0009 */
[----:B------:R-:W-:Y:S01]  /*51e0*/  ISETP.GT.U32.AND P2, PT, R12, R3, PT ;  /* 0x000000030c00720c */ /* 0x000fe20003f44070 */
[----:B------:R-:W-:-:S02]  /*51f0*/  VIADD R15, R13, 0x166 ;  /* 0x000001660d0f7836 */ /* 0x000fc40000000000 */
[----:B------:R-:W-:Y:S02]  /*5200*/  IMAD R9, R12, R19, R10 ;  /* 0x000000130c097224 */ /* 0x000fe400078e020a */
[----:B------:R-:W-:Y:S01]  /*5210*/  @!P5 IMAD.MOV R4, RZ, RZ, -R4 ;  /* 0x000000ffff04d224 */ /* 0x000fe200078e0a04 */
[----:B------:R-:W-:Y:S01]  /*5220*/  IABS R18, R15 ;  /* 0x0000000f00127213 */ /* 0x000fe20000000000 */
[----:B-1----:R-:W-:Y:S01]  /*5230*/  IMAD.MOV.U32 R2, RZ, RZ, R14 ;  /* 0x000000ffff027224 */ /* 0x002fe200078e000e */
[----:B------:R-:W-:Y:S01]  /*5240*/  ISETP.GE.AND P5, PT, R6, RZ, PT ;  /* 0x000000ff0600720c */ /* 0x000fe20003fa6270 */
[----:B------:R-:W-:Y:S01]  /*5250*/  @!P6 IMAD.IADD R7, R7, 0x1, -R12 ;  /* 0x000000010707e824 */ /* 0x000fe200078e0a0c */
[----:B------:R-:W-:Y:S01]  /*5260*/  ISETP.GT.U32.AND P6, PT, R12, R9, PT ;  /* 0x000000090c00720c */ /* 0x000fe20003fc4070 */
[----:B------:R-:W-:Y:S01]  /*5270*/  @!P4 IMAD.MOV R2, RZ, RZ, -R2 ;  /* 0x000000ffff02c224 */ /* 0x000fe200078e0a02 */
[----:B------:R-:W-:Y:S01]  /*5280*/  STL [R1+0x288], R4 ;  /* 0x0002880401007387 */ /* 0x000fe20000100800 */
[----:B------:R-:W-:Y:S01]  /*5290*/  IMAD.HI.U32 R6, R21, R18, RZ ;  /* 0x0000001215067227 */ /* 0x000fe200078e00ff */
[----:B------:R-:W-:-:S02]  /*52a0*/  ISETP.GE.AND P4, PT, R11, RZ, PT ;  /* 0x000000ff0b00720c */ /* 0x000fc40003f86270 */
[----:B------:R0:W-:Y:S01]  /*52b0*/  STL [R1+0x290], R2 ;  /* 0x0002900201007387 */ /* 0x0001e20000100800 */
[----:B------:R-:W-:Y:S02]  /*52c0*/  VIADD R10, R13, 0x164 ;  /* 0x000001640d0a7836 */ /* 0x000fe40000000000 */
[----:B------:R-:W-:Y:S02]  /*52d0*/  IMAD.MOV R6, RZ, RZ, -R6 ;  /* 0x000000ffff067224 */ /* 0x000fe400078e0a06 */
[--C-:B------:R-:W-:Y:S01]  /*52e0*/  @!P1 IMAD.IADD R8, R8, 0x1, -R12.reuse ;  /* 0x0000000108089824 */ /* 0x100fe200078e0a0c */
[----:B------:R-:W-:Y:S01]  /*52f0*/  IABS R20, R10 ;  /* 0x0000000a00147213 */ /* 0x000fe20000000000 */
[----:B------:R-:W-:Y:S01]  /*5300*/  @!P2 IMAD.IADD R3, R3, 0x1, -R12 ;  /* 0x000000010303a824 */ /* 0x000fe200078e0a0c */
[----:B------:R-:W-:Y:S01]  /*5310*/  ISETP.GE.AND P2, PT, R10, RZ, PT ;  /* 0x000000ff0a00720c */ /* 0x000fe20003f46270 */
[----:B------:R-:W-:Y:S01]  /*5320*/  IMAD R22, R12, R6, R18 ;  /* 0x000000060c167224 */ /* 0x000fe200078e0212 */
[----:B------:R-:W-:Y:S01]  /*5330*/  ISETP.GE.AND P1, PT, R15, RZ, PT ;  /* 0x000000ff0f00720c */ /* 0x000fe20003f26270 */
[----:B0-----:R-:W-:-:S02]  /*5340*/  IMAD.MOV.U32 R2, RZ, RZ, R7 ;  /* 0x000000ffff027224 */ /* 0x001fc400078e0007 */
[----:B------:R-:W-:Y:S01]  /*5350*/  @!P6 IMAD.IADD R9, R9, 0x1, -R12 ;  /* 0x000000010909e824 */ /* 0x000fe200078e0a0c */
[C---:B------:R-:W-:Y:S01]  /*5360*/  ISETP.GT.U32.AND P6, PT, R12.reuse, R3, PT ;  /* 0x000000030c00720c */ /* 0x040fe20003fc4070 */
[----:B------:R-:W-:Y:S02]  /*5370*/  @!P0 IMAD.MOV R2, RZ, RZ, -R2 ;  /* 0x000000ffff028224 */ /* 0x000fe400078e0a02 */
[----:B------:R-:W-:Y:S01]  /*5380*/  IMAD.HI.U32 R7, R21, R20, RZ ;  /* 0x0000001415077227 */ /* 0x000fe200078e00ff */
[----:B------:R-:W-:Y:S02]  /*5390*/  ISETP.GT.U32.AND P0, PT, R12, R9, PT ;  /* 0x000000090c00720c */ /* 0x000fe40003f04070 */
[----:B------:R0:W-:Y:S01]  /*53a0*/  STL [R1+0x284], R2 ;  /* 0x0002840201007387 */ /* 0x0001e20000100800 */
[----:B------:R-:W-:Y:S02]  /*53b0*/  IMAD.MOV R7, RZ, RZ, -R7 ;  /* 0x000000ffff077224 */ /* 0x000fe400078e0a07 */
[----:B------:R-:W-:-:S02]  /*53c0*/  VIADD R11, R13, 0x162 ;  /* 0x000001620d0b7836 */ /* 0x000fc40000000000 */
[C---:B------:R-:W-:Y:S02]  /*53d0*/  IMAD R20, R12.reuse, R7, R20 ;  /* 0x000000070c147224 */ /* 0x040fe400078e0214 */
[----:B------:R-:W-:Y:S01]  /*53e0*/  VIADD R10, R13, 0x160 ;  /* 0x000001600d0a7836 */ /* 0x000fe20000000000 */
[----:B------:R-:W-:Y:S01]  /*53f0*/  IABS R16, R11 ;  /* 0x0000000b00107213 */ /* 0x000fe20000000000 */
[----:B------:R-:W-:Y:S01]  /*5400*/  @!P6 IMAD.IADD R3, R3, 0x1, -R12 ;  /* 0x000000010303e824 */ /* 0x000fe200078e0a0c */
[----:B------:R-:W-:Y:S01]  /*5410*/  ISETP.GT.U32.AND P6, PT, R12, R20, PT ;  /* 0x000000140c00720c */ /* 0x000fe20003fc4070 */
[----:B0-----:R-:W-:Y:S01]  /*5420*/  IMAD.MOV.U32 R2, RZ, RZ, R8 ;  /* 0x000000ffff027224 */ /* 0x001fe200078e0008 */
[----:B------:R-:W-:Y:S01]  /*5430*/  IABS R19, R10 ;  /* 0x0000000a00137213 */ /* 0x000fe20000000000 */
[----:B------:R-:W-:-:S04]  /*5440*/  IMAD.HI.U32 R7, R21, R16, RZ ;  /* 0x0000001015077227 */ /* 0x000fc800078e00ff */
[----:B------:R-:W-:Y:S01]  /*5450*/  @!P3 IMAD.MOV R2, RZ, RZ, -R2 ;  /* 0x000000ffff02b224 */ /* 0x000fe200078e0a02 */
[----:B------:R-:W-:Y:S01]  /*5460*/  ISETP.GT.U32.AND P3, PT, R12, R22, PT ;  /* 0x000000160c00720c */ /* 0x000fe20003f64070 */
[----:B------:R-:W-:Y:S01]  /*5470*/  @!P0 IMAD.IADD R9, R9, 0x1, -R12 ;  /* 0x0000000109098824 */ /* 0x000fe200078e0a0c */
[----:B------:R-:W-:Y:S01]  /*5480*/  ISETP.GE.AND P0, PT, R11, RZ, PT ;  /* 0x000000ff0b00720c */ /* 0x000fe20003f06270 */
[----:B------:R-:W-:Y:S01]  /*5490*/  IMAD.HI.U32 R8, R21, R19, RZ ;  /* 0x0000001315087227 */ /* 0x000fe200078e00ff */
[----:B------:R0:W-:Y:S03]  /*54a0*/  STL [R1+0x280], R2 ;  /* 0x0002800201007387 */ /* 0x0001e60000100800 */
[----:B------:R-:W-:Y:S02]  /*54b0*/  IMAD.MOV R11, RZ, RZ, -R7 ;  /* 0x000000ffff0b7224 */ /* 0x000fe400078e0a07 */
[----:B------:R-:W-:-:S02]  /*54c0*/  VIADD R6, R13, 0x15e ;  /* 0x0000015e0d067836 */ /* 0x000fc40000000000 */
[----:B------:R-:W-:Y:S02]  /*54d0*/  IMAD.MOV R8, RZ, RZ, -R8 ;  /* 0x000000ffff087224 */ /* 0x000fe400078e0a08 */
[----:B------:R-:W-:Y:S01]  /*54e0*/  @!P3 IMAD.IADD R22, R22, 0x1, -R12 ;  /* 0x000000011616b824 */ /* 0x000fe200078e0a0c */
[----:B------:R-:W-:Y:S01]  /*54f0*/  IABS R18, R6 ;  /* 0x0000000600127213 */ /* 0x000fe20000000000 */
[----:B0-----:R-:W-:Y:S01]  /*5500*/  IMAD.MOV.U32 R2, RZ, RZ, R3 ;  /* 0x000000ffff027224 */ /* 0x001fe200078e0003 */
[----:B------:R-:W-:Y:S01]  /*5510*/  ISETP.GE.AND P3, PT, R10, RZ, PT ;  /* 0x000000ff0a00720c */ /* 0x000fe20003f66270 */
[C---:B------:R-:W-:Y:S02]  /*5520*/  IMAD R16, R12.reuse, R11, R16 ;  /* 0x0000000b0c107224 */ /* 0x040fe400078e0210 */
[----:B------:R-:W-:Y:S01]  /*5530*/  @!P5 IMAD.MOV R2, RZ, RZ, -R2 ;  /* 0x000000ffff02d224 */ /* 0x000fe200078e0a02 */
[----:B------:R-:W-:Y:S01]  /*5540*/  ISETP.GT.U32.AND P5, PT, R12, R22, PT ;  /* 0x000000160c00720c */ /* 0x000fe20003fa4070 */
[----:B------:R-:W-:-:S02]  /*5550*/  @!P6 IMAD.IADD R20, R20, 0x1, -R12 ;  /* 0x000000011414e824 */ /* 0x000fc400078e0a0c */
[C---:B------:R-:W-:Y:S01]  /*5560*/  IMAD R19, R12.reuse, R8, R19 ;  /* 0x000000080c137224 */ /* 0x040fe200078e0213 */
[----:B------:R0:W-:Y:S01]  /*5570*/  STL [R1+0x2a4], R2 ;  /* 0x0002a40201007387 */ /* 0x0001e20000100800 */
[----:B------:R-:W-:Y:S01]  /*5580*/  IMAD.HI.U32 R7, R21, R18, RZ ;  /* 0x0000001215077227 */ /* 0x000fe200078e00ff */
[----:B------:R-:W-:-:S03]  /*5590*/  ISETP.GT.U32.AND P6, PT, R12, R20, PT ;  /* 0x000000140c00720c */ /* 0x000fc60003fc4070 */
[----:B------:R-:W-:Y:S02]  /*55a0*/  IMAD.MOV R7, RZ, RZ, -R7 ;  /* 0x000000ffff077224 */ /* 0x000fe400078e0a07 */
[----:B------:R-:W-:Y:S02]  /*55b0*/  VIADD R10, R13, 0x15c ;  /* 0x0000015c0d0a7836 */ /* 0x000fe40000000000 */
[----:B------:R-:W-:Y:S01]  /*55c0*/  @!P5 IMAD.IADD R22, R22, 0x1, -R12 ;  /* 0x000000011616d824 */ /* 0x000fe200078e0a0c */
[C---:B------:R-:W-:Y:S01]  /*55d0*/  ISETP.GT.U32.AND P5, PT, R12.reuse, R19, PT ;  /* 0x000000130c00720c */ /* 0x040fe20003fa4070 */
[----:B0-----:R-:W-:Y:S01]  /*55e0*/  IMAD.MOV.U32 R2, RZ, RZ, R9 ;  /* 0x000000ffff027224 */ /* 0x001fe200078e0009 */
[----:B------:R-:W-:Y:S01]  /*55f0*/  IABS R14, R10 ;  /* 0x0000000a000e7213 */ /* 0x000fe20000000000 */
[C---:B------:R-:W-:Y:S02]  /*5600*/  IMAD R18, R12.reuse, R7, R18 ;  /* 0x000000070c127224 */ /* 0x040fe400078e0212 */
[----:B------:R-:W-:Y:S01]  /*5610*/  @!P4 IMAD.MOV R2, RZ, RZ, -R2 ;  /* 0x000000ffff02c224 */ /* 0x000fe200078e0a02 */
[----:B------:R-:W-:Y:S01]  /*5620*/  ISETP.GT.U32.AND P4, PT, R12, R16, PT ;  /* 0x000000100c00720c */ /* 0x000fe20003f84070 */
[--C-:B------:R-:W-:Y:S01]  /*5630*/  @!P6 IMAD.IADD R20, R20, 0x1, -R12.reuse ;  /* 0x000000011414e824 */ /* 0x100fe200078e0a0c */
[----:B------:R-:W-:Y:S01]  /*5640*/  ISETP.GT.U32.AND P6, PT, R12, R18, PT ;  /* 0x000000120c00720c */ /* 0x000fe20003fc4070 */
[----:B------:R-:W-:Y:S01]  /*5650*/  IMAD.HI.U32 R17, R21, R14, RZ ;  /* 0x0000000e15117227 */ /* 0x000fe200078e00ff */
[----:B------:R0:W-:Y:S03]  /*5660*/  STL [R1+0x2e4], R2 ;  /* 0x0002e40201007387 */ /* 0x0001e60000100800 */
[----:B------:R-:W-:-:S02]  /*5670*/  @!P5 IMAD.IADD R19, R19, 0x1, -R12 ;  /* 0x000000011313d824 */ /* 0x000fc400078e0a0c */
[C---:B------:R-:W-:Y:S02]  /*5680*/  VIADD R3, R13.reuse, 0x15a ;  /* 0x0000015a0d037836 */ /* 0x040fe40000000000 */
[----:B------:R-:W-:Y:S02]  /*5690*/  IMAD.MOV R17, RZ, RZ, -R17 ;  /* 0x000000ffff117224 */ /* 0x000fe400078e0a11 */
[----:B------:R-:W-:Y:S01]  /*56a0*/  @!P4 IMAD.IADD R16, R16, 0x1, -R12 ;  /* 0x000000011010c824 */ /* 0x000fe200078e0a0c */
[----:B------:R-:W-:Y:S01]  /*56b0*/  IABS R9, R3 ;  /* 0x0000000300097213 */ /* 0x000fe20000000000 */
[----:B------:R-:W-:Y:S01]  /*56c0*/  IMAD R14, R12, R17, R14 ;  /* 0x000000110c0e7224 */ /* 0x000fe200078e020e */
[----:B------:R-:W-:Y:S01]  /*56d0*/  ISETP.GE.AND P4, PT, R6, RZ, PT ;  /* 0x000000ff0600720c */ /* 0x000fe20003f86270 */
[----:B------:R-:W-:Y:S01]  /*56e0*/  @!P6 IMAD.IADD R18, R18, 0x1, -R12 ;  /* 0x000000011212e824 */ /* 0x000fe200078e0a0c */
[C---:B------:R-:W-:Y:S01]  /*56f0*/  ISETP.GT.U32.AND P5, PT, R12.reuse, R16, PT ;  /* 0x000000100c00720c */ /* 0x040fe20003fa4070 */
[----:B------:R-:W-:Y:S01]  /*5700*/  VIADD R15, R13, 0x156 ;  /* 0x000001560d0f7836 */ /* 0x000fe20000000000 */
[----:B------:R-:W-:Y:S01]  /*5710*/  ISETP.GT.U32.AND P6, PT, R12, R19, PT ;  /* 0x000000130c00720c */ /* 0x000fe20003fc4070 */
[----:B------:R-:W-:-:S03]  /*5720*/  IMAD.HI.U32 R6, R21, R9, RZ ;  /* 0x0000000915067227 */ /* 0x000fc600078e00ff */
[----:B------:R-:W-:Y:S01]  /*5730*/  IABS R7, R15 ;  /* 0x0000000f00077213 */ /* 0x000fe20000000000 */
[----:B------:R-:W-:Y:S02]  /*5740*/  IMAD.MOV.U32 R4, RZ, RZ, R22 ;  /* 0x000000ffff047224 */ /* 0x000fe400078e0016 */
[----:B------:R-:W-:Y:S02]  /*5750*/  IMAD.MOV R6, RZ, RZ, -R6 ;  /* 0x000000ffff067224 */ /* 0x000fe400078e0a06 */
[----:B0-----:R-:W-:Y:S02]  /*5760*/  IMAD.MOV.U32 R2, RZ, RZ, R20 ;  /* 0x000000ffff027224 */ /* 0x001fe400078e0014 */
[----:B------:R-:W-:Y:S01]  /*5770*/  @!P5 IMAD.IADD R16, R16, 0x1, -R12 ;  /* 0x000000011010d824 */ /* 0x000fe200078e0a0c */
[C---:B------:R-:W-:Y:S01]  /*5780*/  ISETP.GT.U32.AND P5, PT, R12.reuse, R14, PT ;  /* 0x0000000e0c00720c */ /* 0x040fe20003fa4070 */
[----:B------:R-:W-:Y:S01]  /*5790*/  @!P1 IMAD.MOV R4, RZ, RZ, -R4 ;  /* 0x000000ffff049224 */ /* 0x000fe200078e0a04 */
[----:B------:R-:W-:Y:S01]  /*57a0*/  ISETP.GT.U32.AND P1, PT, R12, R18, PT ;  /* 0x000000120c00720c */ /* 0x000fe20003f24070 */
[----:B------:R-:W-:Y:S01]  /*57b0*/  @!P2 IMAD.MOV R2, RZ, RZ, -R2 ;  /* 0x000000ffff02a224 */ /* 0x000fe200078e0a02 */
[----:B------:R-:W-:Y:S01]  /*57c0*/  ISETP.GE.AND P2, PT, R10, RZ, PT ;  /* 0x000000ff0a00720c */ /* 0x000fe20003f46270 */
[----:B------:R-:W-:Y:S01]  /*57d0*/  IMAD R9, R12, R6, R9 ;  /* 0x000000060c097224 */ /* 0x000fe200078e0209 */
[----:B------:R-:W-:Y:S01]  /*57e0*/  STL [R1+0x2e0], R4 ;  /* 0x0002e00401007387 */ /* 0x000fe20000100800 */
[----:B------:R-:W-:-:S03]  /*57f0*/  IMAD.HI.U32 R10, R21, R7, RZ ;  /* 0x00000007150a7227 */ /* 0x000fc600078e00ff */
[----:B------:R0:W-:Y:S01]  /*5800*/  STL [R1+0x2ec], R2 ;  /* 0x0002ec0201007387 */ /* 0x0001e20000100800 */
[----:B------:R-:W-:Y:S02]  /*5810*/  VIADD R11, R13, 0x158 ;  /* 0x000001580d0b7836 */ /* 0x000fe40000000000 */
[----:B------:R-:W-:Y:S01]  /*5820*/  @!P6 IMAD.IADD R19, R19, 0x1, -R12 ;  /* 0x000000011313e824 */ /* 0x000fe200078e0a0c */
[----:B------:R-:W-:Y:S01]  /*5830*/  ISETP.GT.U32.AND P6, PT, R12, R9, PT ;  /* 0x000000090c00720c */ /* 0x000fe20003fc4070 */
[----:B------:R-:W-:Y:S01]  /*5840*/  IMAD.MOV R10, RZ, RZ, -R10 ;  /* 0x000000ffff0a7224 */ /* 0x000fe200078e0a0a */
[----:B------:R-:W-:Y:S01]  /*5850*/  IABS R8, R11 ;  /* 0x0000000b00087213 */ /* 0x000fe20000000000 */
[----:B------:R-:W-:Y:S02]  /*5860*/  @!P5 IMAD.IADD R14, R14, 0x1, -R12 ;  /* 0x000000010e0ed824 */ /* 0x000fe400078e0a0c */
[----:B------:R-:W-:Y:S02]  /*5870*/  IMAD R7, R12, R10, R7 ;  /* 0x0000000a0c077224 */ /* 0x000fe400078e0207 */
[----:B0-----:R-:W-:-:S02]  /*5880*/  IMAD.MOV.U32 R2, RZ, RZ, R16 ;  /* 0x000000ffff027224 */ /* 0x001fc400078e0010 */
[----:B------:R-:W-:Y:S02]  /*5890*/  IMAD.MOV.U32 R4, RZ, RZ, R19 ;  /* 0x000000ffff047224 */ /* 0x000fe400078e0013 */
[----:B------:R-:W-:Y:S01]  /*58a0*/  @!P0 IMAD.MOV R2, RZ, RZ, -R2 ;  /* 0x000000ffff028224 */ /* 0x000fe200078e0a02 */
[----:B------:R-:W-:Y:S01]  /*58b0*/  ISETP.GT.U32.AND P0, PT, R12, R14, PT ;  /* 0x0000000e0c00720c */ /* 0x000fe20003f04070 */
[----:B------:R-:W-:-:S03]  /*58c0*/  IMAD.HI.U32 R17, R21, R8, RZ ;  /* 0x0000000815117227 */ /* 0x000fc600078e00ff */
[----:B------:R0:W-:Y:S01]  /*58d0*/  STL [R1+0x3ac], R2 ;  /* 0x0003ac0201007387 */ /* 0x0001e20000100800 */
[----:B------:R-:W-:Y:S02]  /*58e0*/  VIADD R6, R13, 0x154 ;  /* 0x000001540d067836 */ /* 0x000fe40000000000 */
[----:B------:R-:W-:Y:S01]  /*58f0*/  @!P1 IMAD.IADD R18, R18, 0x1, -R12 ;  /* 0x0000000112129824 */ /* 0x000fe200078e0a0c */
[----:B------:R-:W-:Y:S01]  /*5900*/  ISETP.GE.AND P1, PT, R3, RZ, PT ;  /* 0x000000ff0300720c */ /* 0x000fe20003f26270 */
[----:B------:R-:W-:Y:S01]  /*5910*/  @!P3 IMAD.MOV R4, RZ, RZ, -R4 ;  /* 0x000000ffff04b224 */ /* 0x000fe200078e0a04 */
[----:B------:R-:W-:Y:S01]  /*5920*/  ISETP.GT.U32.AND P3, PT, R12, R7, PT ;  /* 0x000000070c00720c */ /* 0x000fe20003f64070 */
[----:B------:R-:W-:Y:S01]  /*5930*/  IMAD.MOV R17, RZ, RZ, -R17 ;  /* 0x000000ffff117224 */ /* 0x000fe200078e0a11 */
[----:B------:R-:W-:Y:S01]  /*5940*/  IABS R3, R6 ;  /* 0x0000000600037213 */ /* 0x000fe20000000000 */
[----:B------:R-:W-:Y:S01]  /*5950*/  @!P6 IMAD.IADD R9, R9, 0x1, -R12 ;  /* 0x000000010909e824 */ /* 0x000fe200078e0a0c */
[----:B------:R-:W-:Y:S01]  /*5960*/  STL [R1+0x2f0], R4 ;  /* 0x0002f00401007387 */ /* 0x000fe20000100800 */
[----:B0-----:R-:W-:-:S02]  /*5970*/  IMAD.MOV.U32 R2, RZ, RZ, R18 ;  /* 0x000000ffff027224 */ /* 0x001fc400078e0012 */
[----:B------:R-:W-:Y:S01]  /*5980*/  VIADD R10, R13, 0x152 ;  /* 0x000001520d0a7836 */ /* 0x000fe20000000000 */
[C---:B------:R-:W-:Y:S01]  /*5990*/  ISETP.GT.U32.AND P6, PT, R12.reuse, R9, PT ;  /* 0x000000090c00720c */ /* 0x040fe20003fc4070 */
[C---:B------:R-:W-:Y:S02]  /*59a0*/  IMAD R8, R12.reuse, R17, R8 ;  /* 0x000000110c087224 */ /* 0x040fe400078e0208 */
[----:B------:R-:W-:Y:S01]  /*59b0*/  @!P4 IMAD.MOV R2, RZ, RZ, -R2 ;  /* 0x000000ffff02c224 */ /* 0x000fe200078e0a02 */
[----:B------:R-:W-:Y:S01]  /*59c0*/  IABS R17, R10 ;  /* 0x0000000a00117213 */ /* 0x000fe20000000000 */
[----:B------:R-:W-:Y:S01]  /*59d0*/  IMAD.HI.U32 R16, R21, R3, RZ ;  /* 0x0000000315107227 */ /* 0x000fe200078e00ff */
[----:B------:R-:W-:Y:S02]  /*59e0*/  ISETP.GT.U32.AND P5, PT, R12, R8, PT ;  /* 0x000000080c00720c */ /* 0x000fe40003fa4070 */
[----:B------:R0:W-:Y:S01]  /*59f0*/  STL [R1+0x2f4], R2 ;  /* 0x0002f40201007387 */ /* 0x0001e20000100800 */
[----:B------:R-:W-:Y:S01]  /*5a00*/  @!P0 IMAD.IADD R14, R14, 0x1, -R12 ;  /* 0x000000010e0e8824 */ /* 0x000fe200078e0a0c */
[----:B------:R-:W-:Y:S01]  /*5a10*/  ISETP.GE.AND P4, PT, R11, RZ, PT ;  /* 0x000000ff0b00720c */ /* 0x000fe20003f86270 */
[----:B------:R-:W-:Y:S01]  /*5a20*/  IMAD.MOV R16, RZ, RZ, -R16 ;  /* 0x000000ffff107224 */ /* 0x000fe200078e0a10 */
[----:B------:R-:W-:Y:S01]  /*5a30*/  ISETP.GE.AND P0, PT, R15, RZ, PT ;  /* 0x000000ff0f00720c */ /* 0x000fe20003f06270 */
[----:B------:R-:W-:Y:S01]  /*5a40*/  @!P3 IMAD.IADD R7, R7, 0x1, -R12 ;  /* 0x000000010707b824 */ /* 0x000fe200078e0a0c */
[----:B------:R-:W-:Y:S01]  /*5a50*/  ISETP.GE.AND P3, PT, R6, RZ, PT ;  /* 0x000000ff0600720c */ /* 0x000fe20003f66270 */
[----:B------:R-:W-:-:S02]  /*5a60*/  IMAD.MOV.U32 R11, RZ, RZ, R17 ;  /* 0x000000ffff0b7224 */ /* 0x000fc400078e0011 */
[----:B------:R-:W-:Y:S02]  /*5a70*/  IMAD R3, R12, R16, R3 ;  /* 0x000000100c037224 */ /* 0x000fe400078e0203 */
[----:B0-----:R-:W-:Y:S02]  /*5a80*/  IMAD.MOV.U32 R2, RZ, RZ, R14 ;  /* 0x000000ffff027224 */ /* 0x001fe400078e000e */
[----:B------:R-:W-:-:S04]  /*5a90*/  IMAD.HI.U32 R15, R21, R11, RZ ;  /* 0x0000000b150f7227 */ /* 0x000fc800078e00ff */
[----:B------:R-:W-:Y:S01]  /*5aa0*/  @!P2 IMAD.MOV R2, RZ, RZ, -R2 ;  /* 0x000000ffff02a224 */ /* 0x000fe200078e0a02 */
[C---:B------:R-:W-:Y:S01]  /*5ab0*/  ISETP.GT.U32.AND P2, PT, R12.reuse, R7, PT ;  /* 0x000000070c00720c */ /* 0x040fe20003f44070 */
[--C-:B------:R-:W-:Y:S01]  /*5ac0*/  @!P6 IMAD.IADD R9, R9, 0x1, -R12.reuse ;  /* 0x000000010909e824 */ /* 0x100fe200078e0a0c */
[----:B------:R-:W-:Y:S01]  /*5ad0*/  ISETP.GT.U32.AND P6, PT, R12, R3, PT ;  /* 0x000000030c00720c */ /* 0x000fe20003fc4070 */
[----:B------:R-:W-:Y:S01]  /*5ae0*/  IMAD.MOV R15, RZ, RZ, -R15 ;  /* 0x000000ffff0f7224 */ /* 0x000fe200078e0a0f */
[----:B------:R0:W-:Y:S01]  /*5af0*/  STL [R1+0x2f8], R2 ;  /* 0x0002f80201007387 */ /* 0x0001e20000100800 */
[----:B------:R-:W-:Y:S02]  /*5b00*/  @!P5 IMAD.IADD R8, R8, 0x1, -R12 ;  /* 0x000000010808d824 */ /* 0x000fe400078e0a0c */
[C---:B------:R-:W-:Y:S02]  /*5b10*/  IMAD R6, R12.reuse, R15, R11 ;  /* 0x0000000f0c067224 */ /* 0x040fe400078e020b */
[C---:B------:R-:W-:Y:S01]  /*5b20*/  VIADD R17, R13.reuse, 0x150 ;  /* 0x000001500d117836 */ /* 0x040fe20000000000 */
[----:B------:R-:W-:Y:S01]  /*5b30*/  ISETP.GT.U32.AND P5, PT, R12, R8, PT ;  /* 0x000000080c00720c */ /* 0x000fe20003fa4070 */
[----:B------:R-:W-:-:S02]  /*5b40*/  VIADD R14, R13, 0x14e ;  /* 0x0000014e0d0e7836 */ /* 0x000fc40000000000 */
[--C-:B------:R-:W-:Y:S01]  /*5b50*/  @!P2 IMAD.IADD R7, R7, 0x1, -R12.reuse ;  /* 0x000000010707a824 */ /* 0x100fe200078e0a0c */
[C---:B------:R-:W-:Y:S01]  /*5b60*/  ISETP.GT.U32.AND P2, PT, R12.reuse, R6, PT ;  /* 0x000000060c00720c */ /* 0x040fe20003f44070 */
[----:B------:R-:W-:Y:S02]  /*5b70*/  @!P6 IMAD.IADD R3, R3, 0x1, -R12 ;  /* 0x000000010303e824 */ /* 0x000fe400078e0a0c */
[----:B0-----:R-:W-:Y:S02]  /*5b80*/  IMAD.MOV.U32 R2, RZ, RZ, R9 ;  /* 0x000000ffff027224 */ /* 0x001fe400078e0009 */
[----:B------:R-:W-:Y:S01]  /*5b90*/  VIADD R9, R13, 0x14c ;  /* 0x0000014c0d097836 */ /* 0x000fe20000000000 */
[----:B------:R-:W-:Y:S01]  /*5ba0*/  ISETP.GT.U32.AND P6, PT, R12, R3, PT ;  /* 0x000000030c00720c */ /* 0x000fe20003fc4070 */
[----:B------:R-:W-:Y:S01]  /*5bb0*/  @!P1 IMAD.MOV R2, RZ, RZ, -R2 ;  /* 0x000000ffff029224 */ /* 0x000fe200078e0a02 */
[----:B------:R-:W-:Y:S01]  /*5bc0*/  ISETP.GE.AND P1, PT, R17, RZ, PT ;  /* 0x000000ff1100720c */ /* 0x000fe20003f26270 */
[--C-:B------:R-:W-:Y:S01]  /*5bd0*/  @!P5 IMAD.IADD R8, R8, 0x1, -R12.reuse ;  /* 0x000000010808d824 */ /* 0x100fe200078e0a0c */
[----:B------:R-:W-:Y:S01]  /*5be0*/  IABS R17, R17 ;  /* 0x0000001100117213 */ /* 0x000fe20000000000 */
[----:B------:R-:W-:Y:S01]  /*5bf0*/  VIADD R16, R13, 0x146 ;  /* 0x000001460d107836 */ /* 0x000fe20000000000 */
[----:B------:R0:W-:Y:S01]  /*5c00*/  STL [R1+0x2fc], R2 ;  /* 0x0002fc0201007387 */ /* 0x0001e20000100800 */
[----:B------:R-:W-:Y:S01]  /*5c10*/  @!P2 IMAD.IADD R6, R6, 0x1, -R12 ;  /* 0x000000010606a824 */ /* 0x000fe200078e0a0c */
[----:B------:R-:W-:Y:S01]  /*5c20*/  ISETP.GE.AND P5, PT, R10, RZ, PT ;  /* 0x000000ff0a00720c */ /* 0x000fe20003fa6270 */
[----:B------:R-:W-:Y:S01]  /*5c30*/  IMAD.MOV.U32 R4, RZ, RZ, R8 ;  /* 0x000000ffff047224 */ /* 0x000fe200078e0008 */
[----:B------:R-:W-:Y:S01]  /*5c40*/  IABS R19, R16 ;  /* 0x0000001000137213 */ /* 0x000fe20000000000 */
[----:B------:R-:W-:Y:S01]  /*5c50*/  IMAD.HI.U32 R11, R21, R17, RZ ;  /* 0x00000011150b7227 */ /* 0x000fe200078e00ff */
[----:B------:R-:W-:-:S03]  /*5c60*/  ISETP.GT.U32.AND P2, PT, R12, R6, PT ;  /* 0x000000060c00720c */ /* 0x000fc60003f44070 */
[----:B------:R-:W-:Y:S01]  /*5c70*/  @!P4 IMAD.MOV R4, RZ, RZ, -R4 ;  /* 0x000000ffff04c224 */ /* 0x000fe200078e0a04 */
[----:B------:R-:W-:Y:S01]  /*5c80*/  ISETP.GE.AND P4, PT, R14, RZ, PT ;  /* 0x000000ff0e00720c */ /* 0x000fe20003f86270 */
[----:B0-----:R-:W-:Y:S01]  /*5c90*/  IMAD.MOV.U32 R2, RZ, RZ, R7 ;  /* 0x000000ffff027224 */ /* 0x001fe200078e0007 */
[----:B------:R-:W-:Y:S01]  /*5ca0*/  IABS R14, R14 ;  /* 0x0000000e000e7213 */ /* 0x000fe20000000000 */
[----:B------:R-:W-:Y:S01]  /*5cb0*/  @!P6 IMAD.IADD R3, R3, 0x1, -R12 ;  /* 0x000000010303e824 */ /* 0x000fe200078e0a0c */
[----:B------:R-:W-:Y:S01]  /*5cc0*/  STL [R1+0x300], R4 ;  /* 0x0003000401007387 */ /* 0x000fe20000100800 */
[----:B------:R-:W-:Y:S01]  /*5cd0*/  @!P0 IMAD.MOV R2, RZ, RZ, -R2 ;  /* 0x000000ffff028224 */ /* 0x000fe200078e0a02 */
[----:B------:R-:W-:Y:S01]  /*5ce0*/  ISETP.GE.AND P0, PT, R9, RZ, PT ;  /* 0x000000ff0900720c */ /* 0x000fe20003f06270 */
[----:B------:R-:W-:Y:S01]  /*5cf0*/  IMAD.MOV R11, RZ, RZ, -R11 ;  /* 0x000000ffff0b7224 */ /* 0x000fe200078e0a0b */
[----:B------:R-:W-:Y:S01]  /*5d00*/  IABS R9, R9 ;  /* 0x0000000900097213 */ /* 0x000fe20000000000 */
[----:B------:R-:W-:Y:S01]  /*5d10*/  @!P2 IMAD.IADD R6, R6, 0x1, -R12 ;  /* 0x000000010606a824 */ /* 0x000fe200078e0a0c */
[----:B------:R0:W-:Y:S01]  /*5d20*/  STL [R1+0x318], R2 ;  /* 0x0003180201007387 */ /* 0x0001e20000100800 */
[----:B------:R-:W-:-:S02]  /*5d30*/  IMAD R17, R12, R11, R17 ;  /* 0x0000000b0c117224 */ /* 0x000fc400078e0211 */
[----:B------:R-:W-:-:S04]  /*5d40*/  IMAD.HI.U32 R7, R21, R9, RZ ;  /* 0x0000000915077227 */ /* 0x000fc800078e00ff */
[----:B------:R-:W-:Y:S02]  /*5d50*/  IMAD.MOV R7, RZ, RZ, -R7 ;  /* 0x000000ffff077224 */ /* 0x000fe400078e0a07 */
[----:B------:R-:W-:-:S04]  /*5d60*/  IMAD.HI.U32 R8, R21, R14, RZ ;  /* 0x0000000e15087227 */ /* 0x000fc800078e00ff */
[----:B0-----:R-:W-:Y:S02]  /*5d70*/  IMAD.MOV.U32 R2, RZ, RZ, R3 ;  /* 0x000000ffff027224 */ /* 0x001fe400078e0003 */
[C---:B------:R-:W-:Y:S02]  /*5d80*/  IMAD R9, R12.reuse, R7, R9 ;  /* 0x000000070c097224 */ /* 0x040fe400078e0209 */
[----:B------:R-:W-:Y:S01]  /*5d90*/  @!P3 IMAD.MOV R2, RZ, RZ, -R2 ;  /* 0x000000ffff02b224 */ /* 0x000fe200078e0a02 */
[C---:B------:R-:W-:Y:S01]  /*5da0*/  ISETP.GT.U32.AND P3, PT, R12.reuse, R17, PT ;  /* 0x000000110c00720c */ /* 0x040fe20003f64070 */
[----:B------:R-:W-:Y:S02]  /*5db0*/  IMAD.MOV R8, RZ, RZ, -R8 ;  /* 0x000000ffff087224 */ /* 0x000fe400078e0a08 */
[----:B------:R-:W-:Y:S01]  /*5dc0*/  VIADD R10, R13, 0x14a ;  /* 0x0000014a0d0a7836 */ /* 0x000fe20000000000 */
[----:B------:R0:W-:Y:S01]  /*5dd0*/  STL [R1+0x314], R2 ;  /* 0x0003140201007387 */ /* 0x0001e20000100800 */
[----:B------:R-:W-:-:S02]  /*5de0*/  IMAD R14, R12, R8, R14 ;  /* 0x000000080c0e7224 */ /* 0x000fc400078e020e */
[----:B------:R-:W-:Y:S01]  /*5df0*/  VIADD R22, R13, 0x148 ;  /* 0x000001480d167836 */ /* 0x000fe20000000000 */
[----:B------:R-:W-:Y:S01]  /*5e00*/  ISETP.GE.AND P6, PT, R10, RZ, PT ;  /* 0x000000ff0a00720c */ /* 0x000fe20003fc6270 */
[----:B------:R-:W-:Y:S01]  /*5e10*/  IMAD.HI.U32 R8, R21, R19, RZ ;  /* 0x0000001315087227 */ /* 0x000fe200078e00ff */
[----:B------:R-:W-:Y:S02]  /*5e20*/  IABS R10, R10 ;  /* 0x0000000a000a7213 */ /* 0x000fe40000000000 */
[C---:B------:R-:W-:Y:S01]  /*5e30*/  ISETP.GT.U32.AND P2, PT, R12.reuse, R14, PT ;  /* 0x0000000e0c00720c */ /* 0x040fe20003f44070 */
[----:B------:R-:W-:Y:S02]  /*5e40*/  @!P3 IMAD.IADD R17, R17, 0x1, -R12 ;  /* 0x000000011111b824 */ /* 0x000fe400078e0a0c */
[----:B0-----:R-:W-:Y:S01]  /*5e50*/  IMAD.MOV.U32 R2, RZ, RZ, R6 ;  /* 0x000000ffff027224 */ /* 0x001fe200078e0006 */
[----:B------:R-:W-:Y:S01]  /*5e60*/  IABS R6, R22 ;  /* 0x0000001600067213 */ /* 0x000fe20000000000 */
[----:B------:R-:W-:Y:S01]  /*5e70*/  IMAD.HI.U32 R3, R21, R10, RZ ;  /* 0x0000000a15037227 */ /* 0x000fe200078e00ff */
[----:B------:R-:W-:-:S03]  /*5e80*/  ISETP.GT.U32.AND P3, PT, R12, R17, PT ;  /* 0x000000110c00720c */ /* 0x000fc60003f64070 */
[----:B------:R-:W-:Y:S01]  /*5e90*/  @!P5 IMAD.MOV R2, RZ, RZ, -R2 ;  /* 0x000000ffff02d224 */ /* 0x000fe200078e0a02 */
[----:B------:R-:W-:Y:S01]  /*5ea0*/  ISETP.GT.U32.AND P5, PT, R12, R9, PT ;  /* 0x000000090c00720c */ /* 0x000fe20003fa4070 */
[----:B------:R-:W-:Y:S02]  /*5eb0*/  IMAD.MOV R3, RZ, RZ, -R3 ;  /* 0x000000ffff037224 */ /* 0x000fe400078e0a03 */
[----:B------:R-:W-:Y:S01]  /*5ec0*/  @!P2 IMAD.IADD R14, R14, 0x1, -R12 ;  /* 0x000000010e0ea824 */ /* 0x000fe200078e0a0c */
[----:B------:R0:W-:Y:S01]  /*5ed0*/  STL [R1+0x370], R2 ;  /* 0x0003700201007387 */ /* 0x0001e20000100800 */
[C---:B------:R-:W-:Y:S02]  /*5ee0*/  IMAD R10, R12.reuse, R3, R10 ;  /* 0x000000030c0a7224 */ /* 0x040fe400078e020a */
[----:B------:R-:W-:Y:S01]  /*5ef0*/  IMAD.MOV R8, RZ, RZ, -R8 ;  /* 0x000000ffff087224 */ /* 0x000fe200078e0a08 */
[C---:B------:R-:W-:Y:S01]  /*5f00*/  ISETP.GT.U32.AND P2, PT, R12.reuse, R14, PT ;  /* 0x0000000e0c00720c */ /* 0x040fe20003f44070 */
[----:B------:R-:W-:Y:S01]  /*5f10*/  @!P3 IMAD.IADD R17, R17, 0x1, -R12 ;  /* 0x000000011111b824 */ /* 0x000fe200078e0a0c */
[----:B------:R-:W-:Y:S01]  /*5f20*/  ISETP.GT.U32.AND P3, PT, R12, R10, PT ;  /* 0x0000000a0c00720c */ /* 0x000fe20003f64070 */
[----:B------:R-:W-:-:S04]  /*5f30*/  IMAD.HI.U32 R15, R21, R6, RZ ;  /* 0x00000006150f7227 */ /* 0x000fc800078e00ff */
[----:B------:R-:W-:Y:S02]  /*5f40*/  @!P5 IMAD.IADD R9, R9, 0x1, -R12 ;  /* 0x000000010909d824 */ /* 0x000fe400078e0a0c */
[C---:B------:R-:W-:Y:S02]  /*5f50*/  IMAD R19, R12.reuse, R8, R19 ;  /* 0x000000080c137224 */ /* 0x040fe400078e0213 */
[----:B------:R-:W-:Y:S01]  /*5f60*/  IMAD.MOV R15, RZ, RZ, -R15 ;  /* 0x000000ffff0f7224 */ /* 0x000fe200078e0a0f */
[C---:B------:R-:W-:Y:S01]  /*5f70*/  ISETP.GT.U32.AND P5, PT, R12.reuse, R9, PT ;  /* 0x000000090c00720c */ /* 0x040fe20003fa4070 */
[C---:B------:R-:W-:Y:S02]  /*5f80*/  VIADD R3, R13.reuse, 0x144 ;  /* 0x000001440d037836 */ /* 0x040fe40000000000 */
[----:B------:R-:W-:Y:S02]  /*5f90*/  IMAD R6, R12, R15, R6 ;  /* 0x0000000f0c067224 */ /* 0x000fe400078e0206 */
[----:B0-----:R-:W-:Y:S01]  /*5fa0*/  IMAD.MOV.U32 R2, RZ, RZ, R17 ;  /* 0x000000ffff027224 */ /* 0x001fe200078e0011 */
[----:B------:R-:W-:Y:S01]  /*5fb0*/  IABS R11, R3 ;  /* 0x00000003000b7213 */ /* 0x000fe20000000000 */
[--C-:B------:R-:W-:Y:S01]  /*5fc0*/  @!P3 IMAD.IADD R10, R10, 0x1, -R12.reuse ;  /* 0x000000010a0ab824 */ /* 0x100fe200078e0a0c */
[----:B------:R-:W-:Y:S01]  /*5fd0*/  ISETP.GE.AND P3, PT, R22, RZ, PT ;  /* 0x000000ff1600720c */ /* 0x000fe20003f66270 */
[----:B------:R-:W-:Y:S01]  /*5fe0*/  @!P2 IMAD.IADD R14, R14, 0x1, -R12 ;  /* 0x000000010e0ea824 */ /* 0x000fe200078e0a0c */
[----:B------:R-:W-:Y:S01]  /*5ff0*/  ISETP.GT.U32.AND P2, PT, R12, R6, PT ;  /* 0x000000060c00720c */ /* 0x000fe20003f44070 */
[----:B------:R-:W-:-:S02]  /*6000*/  VIADD R7, R13, 0x142 ;  /* 0x000001420d077836 */ /* 0x000fc40000000000 */
[----:B------:R-:W-:Y:S01]  /*6010*/  @!P5 IMAD.IADD R9, R9, 0x1, -R12 ;  /* 0x000000010909d824 */ /* 0x000fe200078e0a0c */
[C---:B------:R-:W-:Y:S01]  /*6020*/  ISETP.GT.U32.AND P5, PT, R12.reuse, R19, PT ;  /* 0x000000130c00720c */ /* 0x040fe20003fa4070 */
[----:B------:R-:W-:Y:S01]  /*6030*/  VIADD R8, R13, 0x140 ;  /* 0x000001400d087836 */ /* 0x000fe20000000000 */
[----:B------:R-:W-:Y:S01]  /*6040*/  IABS R18, R7 ;  /* 0x0000000700127213 */ /* 0x000fe20000000000 */
[----:B------:R-:W-:Y:S01]  /*6050*/  @!P1 IMAD.MOV R2, RZ, RZ, -R2 ;  /* 0x000000ffff029224 */ /* 0x000fe200078e0a02 */
[----:B------:R-:W-:Y:S01]  /*6060*/  ISETP.GT.U32.AND P1, PT, R12, R10, PT ;  /* 0x0000000a0c00720c */ /* 0x000fe20003f24070 */
[C---:B------:R-:W-:Y:S01]  /*6070*/  IMAD.HI.U32 R20, R21.reuse, R11, RZ ;  /* 0x0000000b15147227 */ /* 0x040fe200078e00ff */
[----:B------:R-:W-:Y:S02]  /*6080*/  IABS R17, R8 ;  /* 0x0000000800117213 */ /* 0x000fe40000000000 */
[----:B------:R0:W-:Y:S01]  /*6090*/  STL [R1+0x36c], R2 ;  /* 0x00036c0201007387 */ /* 0x0001e20000100800 */
[----:B------:R-:W-:-:S04]  /*60a0*/  IMAD.HI.U32 R15, R21, R18, RZ ;  /* 0x00000012150f7227 */ /* 0x000fc800078e00ff */
[----:B------:R-:W-:Y:S02]  /*60b0*/  @!P5 IMAD.IADD R19, R19, 0x1, -R12 ;  /* 0x000000011313d824 */ /* 0x000fe400078e0a0c */
[----:B------:R-:W-:Y:S02]  /*60c0*/  IMAD.MOV R20, RZ, RZ, -R20 ;  /* 0x000000ffff147224 */ /* 0x000fe400078e0a14 */
[----:B------:R-:W-:Y:S01]  /*60d0*/  @!P2 IMAD.IADD R6, R6, 0x1, -R12 ;  /* 0x000000010606a824 */ /* 0x000fe200078e0a0c */
[----:B------:R-:W-:Y:S01]  /*60e0*/  ISETP.GT.U32.AND P5, PT, R12, R19, PT ;  /* 0x000000130c00720c */ /* 0x000fe20003fa4070 */
[----:B0-----:R-:W-:Y:S01]  /*60f0*/  IMAD.MOV.U32 R2, RZ, RZ, R14 ;  /* 0x000000ffff027224 */ /* 0x001fe200078e000e */
[----:B------:R-:W-:Y:S01]  /*6100*/  ISETP.GE.AND P2, PT, R16, RZ, PT ;  /* 0x000000ff1000720c */ /* 0x000fe20003f46270 */
[----:B------:R-:W-:-:S04]  /*6110*/  IMAD.HI.U32 R14, R21, R17, RZ ;  /* 0x00000011150e7227 */ /* 0x000fc800078e00ff */
[----:B------:R-:W-:Y:S01]  /*6120*/  @!P4 IMAD.MOV R2, RZ, RZ, -R2 ;  /* 0x000000ffff02c224 */ /* 0x000fe200078e0a02 */
[C---:B------:R-:W-:Y:S01]  /*6130*/  ISETP.GT.U32.AND P4, PT, R12.reuse, R6, PT ;  /* 0x000000060c00720c */ /* 0x040fe20003f84070 */
[----:B------:R-:W-:Y:S02]  /*6140*/  IMAD.MOV R15, RZ, RZ, -R15 ;  /* 0x000000ffff0f7224 */ /* 0x000fe400078e0a0f */
[----:B------:R-:W-:Y:S01]  /*6150*/  IMAD R11, R12, R20, R11 ;  /* 0x000000140c0b7224 */ /* 0x000fe200078e020b */
[----:B------:R0:W-:Y:S01]  /*6160*/  STL [R1+0x368], R2 ;  /* 0x0003680201007387 */ /* 0x0001e20000100800 */
[----:B------:R-:W-:Y:S02]  /*6170*/  @!P1 IMAD.IADD R10, R10, 0x1, -R12 ;  /* 0x000000010a0a9824 */ /* 0x000fe400078e0a0c */
[----:B------:R-:W-:Y:S01]  /*6180*/  IMAD.MOV R14, RZ, RZ, -R14 ;  /* 0x000000ffff0e7224 */ /* 0x000fe200078e0a0e */
[C---:B------:R-:W-:Y:S01]  /*6190*/  ISETP.GT.U32.AND P1, PT, R12.reuse, R11, PT ;  /* 0x0000000b0c00720c */ /* 0x040fe20003f24070 */
[----:B------:R-:W-:-:S02]  /*61a0*/  IMAD R18, R12, R15, R18 ;  /* 0x0000000f0c127224 */ /* 0x000fc400078e0212 */
[C---:B------:R-:W-:Y:S02]  /*61b0*/  IMAD R17, R12.reuse, R14, R17 ;  /* 0x0000000e0c117224 */ /* 0x040fe400078e0211 */
[----:B------:R-:W-:Y:S02]  /*61c0*/  IMAD.MOV.U32 R4, RZ, RZ, R9 ;  /* 0x000000ffff047224 */ /* 0x000fe400078e0009 */
[----:B0-----:R-:W-:Y:S02]  /*61d0*/  IMAD.MOV.U32 R2, RZ, RZ, R10 ;  /* 0x000000ffff027224 */ /* 0x001fe400078e000a */
[----:B------:R-:W-:Y:S01]  /*61e0*/  @!P5 IMAD.IADD R19, R19, 0x1, -R12 ;  /* 0x000000011313d824 */ /* 0x000fe200078e0a0c */
[C---:B------:R-:W-:Y:S01]  /*61f0*/  ISETP.GT.U32.AND P5, PT, R12.reuse, R17, PT ;  /* 0x000000110c00720c */ /* 0x040fe20003fa4070 */
[----:B------:R-:W-:Y:S01]  /*6200*/  @!P6 IMAD.MOV R2, RZ, RZ, -R2 ;  /* 0x000000ffff02e224 */ /* 0x000fe200078e0a02 */
[----:B------:R-:W-:Y:S01]  /*6210*/  ISETP.GT.U32.AND P6, PT, R12, R18, PT ;  /* 0x000000120c00720c */ /* 0x000fe20003fc4070 */
[----:B------:R-:W-:Y:S01]  /*6220*/  @!P0 IMAD.MOV R4, RZ, RZ, -R4 ;  /* 0x000000ffff048224 */ /* 0x000fe200078e0a04 */
[----:B------:R-:W-:Y:S01]  /*6230*/  ISETP.GE.AND P0, PT, R3, RZ, PT ;  /* 0x000000ff0300720c */ /* 0x000fe20003f06270 */
[----:B------:R-:W-:-:S02]  /*6240*/  VIADD R3, R13, 0x13e ;  /* 0x0000013e0d037836 */ /* 0x000fc40000000000 */
[--C-:B------:R-:W-:Y:S01]  /*6250*/  @!P4 IMAD.IADD R6, R6, 0x1, -R12.reuse ;  /* 0x000000010606c824 */ /* 0x100fe200078e0a0c */
[----:B------:R-:W-:Y:S01]  /*6260*/  ISETP.GE.AND P4, PT, R7, RZ, PT ;  /* 0x000000ff0700720c */ /* 0x000fe20003f86270 */
[----:B------:R-:W-:Y:S01]  /*6270*/  VIADD R7, R13, 0x13c ;  /* 0x0000013c0d077836 */ /* 0x000fe20000000000 */
[----:B------:R-:W-:Y:S01]  /*6280*/  IABS R9, R3 ;  /* 0x0000000300097213 */ /* 0x000fe20000000000 */
[--C-:B------:R-:W-:Y:S01]  /*6290*/  @!P1 IMAD.IADD R11, R11, 0x1, -R12.reuse ;  /* 0x000000010b0b9824 */ /* 0x100fe200078e0a0c */
[----:B------:R-:W-:Y:S01]  /*62a0*/  ISETP.GE.AND P1, PT, R8, RZ, PT ;  /* 0x000000ff0800720c */ /* 0x000fe20003f26270 */
[--C-:B------:R-:W-:Y:S01]  /*62b0*/  @!P5 IMAD.IADD R17, R17, 0x1, -R12.reuse ;  /* 0x000000011111d824 */ /* 0x100fe200078e0a0c */
[----:B------:R-:W-:Y:S01]  /*62c0*/  IABS R8, R7 ;  /* 0x0000000700087213 */ /* 0x000fe20000000000 */
[----:B------:R-:W-:Y:S01]  /*62d0*/  @!P6 IMAD.IADD R18, R18, 0x1, -R12 ;  /* 0x000000011212e824 */ /* 0x000fe200078e0a0c */
[C---:B------:R-:W-:Y:S01]  /*62e0*/  ISETP.GT.U32.AND P6, PT, R12.reuse, R11, PT ;  /* 0x0000000b0c00720c */ /* 0x040fe20003fc4070 */
[----:B------:R-:W-:Y:S01]  /*62f0*/  IMAD.HI.U32 R10, R21, R9, RZ ;  /* 0x00000009150a7227 */ /* 0x000fe200078e00ff */
[----:B------:R0:W-:Y:S01]  /*6300*/  STL [R1+0x364], R4 ;  /* 0x0003640401007387 */ /* 0x0001e20000100800 */
[----:B------:R-:W-:-:S02]  /*6310*/  ISETP.GT.U32.AND P5, PT, R12, R17, PT ;  /* 0x000000110c00720c */ /* 0x000fc40003fa4070 */
[----:B------:R-:W-:Y:S01]  /*6320*/  IMAD.MOV R10, RZ, RZ, -R10 ;  /* 0x000000ffff0a7224 */ /* 0x000fe200078e0a0a */
[----:B------:R1:W-:Y:S01]  /*6330*/  STL [R1+0x360], R2 ;  /* 0x0003600201007387 */ /* 0x0003e20000100800 */
[C---:B------:R-:W-:Y:S02]  /*6340*/  VIADD R15, R13.reuse, 0x13a ;  /* 0x0000013a0d0f7836 */ /* 0x040fe40000000000 */
[C---:B------:R-:W-:Y:S02]  /*6350*/  IMAD R9, R12.reuse, R10, R9 ;  /* 0x0000000a0c097224 */ /* 0x040fe400078e0209 */
[----:B------:R-:W-:Y:S01]  /*6360*/  VIADD R14, R13, 0x138 ;  /* 0x000001380d0e7836 */ /* 0x000fe20000000000 */
[----:B------:R-:W-:Y:S01]  /*6370*/  IABS R16, R15 ;  /* 0x0000000f00107213 */ /* 0x000fe20000000000 */
[----:B------:R-:W-:Y:S01]  /*6380*/  @!P6 IMAD.IADD R11, R11, 0x1, -R12 ;  /* 0x000000010b0be824 */ /* 0x000fe200078e0a0c */
[----:B------:R-:W-:Y:S01]  /*6390*/  ISETP.GT.U32.AND P6, PT, R12, R9, PT ;  /* 0x000000090c00720c */ /* 0x000fe20003fc4070 */
[----:B0-----:R-:W-:Y:S01]  /*63a0*/  IMAD.MOV.U32 R4, RZ, RZ, R19 ;  /* 0x000000ffff047224 */ /* 0x001fe200078e0013 */
[----:B------:R-:W-:Y:S01]  /*63b0*/  IABS R22, R14 ;  /* 0x0000000e00167213 */ /* 0x000fe20000000000 */
[----:B-1----:R-:W-:-:S02]  /*63c0*/  IMAD.MOV.U32 R2, RZ, RZ, R6 ;  /* 0x000000ffff027224 */ /* 0x002fc400078e0006 */
[----:B------:R-:W-:-:S04]  /*63d0*/  IMAD.HI.U32 R6, R21, R8, RZ ;  /* 0x0000000815067227 */ /* 0x000fc800078e00ff */
[----:B------:R-:W-:Y:S02]  /*63e0*/  IMAD.MOV R6, RZ, RZ, -R6 ;  /* 0x000000ffff067224 */ /* 0x000fe400078e0a06 */
[----:B------:R-:W-:Y:S01]  /*63f0*/  @!P3 IMAD.MOV R2, RZ, RZ, -R2 ;  /* 0x000000ffff02b224 */ /* 0x000fe200078e0a02 */
[C---:B------:R-:W-:Y:S01]  /*6400*/  ISETP.GT.U32.AND P3, PT, R12.reuse, R18, PT ;  /* 0x000000120c00720c */ /* 0x040fe20003f64070 */
[C---:B------:R-:W-:Y:S02]  /*6410*/  IMAD R8, R12.reuse, R6, R8 ;  /* 0x000000060c087224 */ /* 0x040fe400078e0208 */
[----:B------:R-:W-:Y:S01]  /*6420*/  @!P5 IMAD.IADD R17, R17, 0x1, -R12 ;  /* 0x000000011111d824 */ /* 0x000fe200078e0a0c */
[----:B------:R0:W-:Y:S01]  /*6430*/  STL [R1+0x390], R2 ;  /* 0x0003900201007387 */ /* 0x0001e20000100800 */
[----:B------:R-:W-:Y:S01]  /*6440*/  IMAD.HI.U32 R6, R21, R16, RZ ;  /* 0x0000001015067227 */ /* 0x000fe200078e00ff */
[----:B------:R-:W-:-:S03]  /*6450*/  ISETP.GT.U32.AND P5, PT, R12, R8, PT ;  /* 0x000000080c00720c */ /* 0x000fc60003fa4070 */
[----:B------:R-:W-:Y:S01]  /*6460*/  @!P6 IMAD.IADD R9, R9, 0x1, -R12 ;  /* 0x000000010909e824 */ /* 0x000fe200078e0a0c */
[----:B------:R-:W-:Y:S01]  /*6470*/  ISETP.GE.AND P6, PT, R7, RZ, PT ;  /* 0x000000ff0700720c */ /* 0x000fe20003fc6270 */
[----:B------:R-:W-:-:S04]  /*6480*/  IMAD.HI.U32 R10, R21, R22, RZ ;  /* 0x00000016150a7227 */ /* 0x000fc800078e00ff */
[----:B------:R-:W-:Y:S01]  /*6490*/  @!P3 IMAD.IADD R18, R18, 0x1, -R12 ;  /* 0x000000011212b824 */ /* 0x000fe200078e0a0c */
[----:B------:R-:W-:Y:S01]  /*64a0*/  ISETP.GE.AND P3, PT, R3, RZ, PT ;  /* 0x000000ff0300720c */ /* 0x000fe20003f66270 */
[----:B------:R-:W-:Y:S02]  /*64b0*/  VIADD R3, R13, 0x136 ;  /* 0x000001360d037836 */ /* 0x000fe40000000000 */
[----:B------:R-:W-:Y:S02]  /*64c0*/  IMAD.MOV R6, RZ, RZ, -R6 ;  /* 0x000000ffff067224 */ /* 0x000fe400078e0a06 */
[----:B------:R-:W-:Y:S01]  /*64d0*/  @!P5 IMAD.IADD R8, R8, 0x1, -R12 ;  /* 0x000000010808d824 */ /* 0x000fe200078e0a0c */
[----:B------:R-:W-:Y:S01]  /*64e0*/  ISETP.GT.U32.AND P5, PT, R12, R9, PT ;  /* 0x000000090c00720c */ /* 0x000fe20003fa4070 */
[----:B0-----:R-:W-:Y:S02]  /*64f0*/  IMAD.MOV.U32 R2, RZ, RZ, R11 ;  /* 0x000000ffff027224 */ /* 0x001fe400078e000b */
[----:B------:R-:W-:-:S02]  /*6500*/  @!P2 IMAD.MOV R4, RZ, RZ, -R4 ;  /* 0x000000ffff04a224 */ /* 0x000fc400078e0a04 */
[----:B------:R-:W-:Y:S02]  /*6510*/  IMAD.MOV R10, RZ, RZ, -R10 ;  /* 0x000000ffff0a7224 */ /* 0x000fe400078e0a0a */
[----:B------:R-:W-:Y:S01]  /*6520*/  VIADD R7, R13, 0x134 ;  /* 0x000001340d077836 */ /* 0x000fe20000000000 */
[----:B------:R0:W-:Y:S01]  /*6530*/  STL [R1+0x394], R4 ;  /* 0x0003940401007387 */ /* 0x0001e20000100800 */
[C---:B------:R-:W-:Y:S01]  /*6540*/  IMAD R16, R12.reuse, R6, R16 ;  /* 0x000000060c107224 */ /* 0x040fe200078e0210 */
[----:B------:R-:W-:Y:S01]  /*6550*/  IABS R6, R3 ;  /* 0x0000000300067213 */ /* 0x000fe20000000000 */
[----:B------:R-:W-:Y:S01]  /*6560*/  @!P0 IMAD.MOV R2, RZ, RZ, -R2 ;  /* 0x000000ffff028224 */ /* 0x000fe200078e0a02 */
[C---:B------:R-:W-:Y:S01]  /*6570*/  ISETP.GT.U32.AND P0, PT, R12.reuse, R8, PT ;  /* 0x000000080c00720c */ /* 0x040fe20003f04070 */
[C---:B------:R-:W-:Y:S01]  /*6580*/  IMAD R22, R12.reuse, R10, R22 ;  /* 0x0000000a0c167224 */ /* 0x040fe200078e0216 */
[----:B------:R-:W-:Y:S01]  /*6590*/  IABS R10, R7 ;  /* 0x00000007000a7213 */ /* 0x000fe20000000000 */
[----:B------:R-:W-:Y:S01]  /*65a0*/  IMAD.HI.U32 R11, R21, R6, RZ ;  /* 0x00000006150b7227 */ /* 0x000fe200078e00ff */
[----:B------:R-:W-:Y:S01]  /*65b0*/  ISETP.GT.U32.AND P2, PT, R12, R16, PT ;  /* 0x000000100c00720c */ /* 0x000fe20003f44070 */
[----:B------:R1:W-:Y:S02]  /*65c0*/  STL [R1+0x3a8], R2 ;  /* 0x0003a80201007387 */ /* 0x0003e40000100800 */
[----:B0-----:R-:W-:-:S02]  /*65d0*/  IMAD.MOV.U32 R4, RZ, RZ, R18 ;  /* 0x000000ffff047224 */ /* 0x001fc400078e0012 */
[----:B------:R-:W-:Y:S01]  /*65e0*/  @!P5 IMAD.IADD R9, R9, 0x1, -R12 ;  /* 0x000000010909d824 */ /* 0x000fe200078e0a0c */
[----:B------:R-:W-:Y:S01]  /*65f0*/  ISETP.GE.AND P5, PT, R14, RZ, PT ;  /* 0x000000ff0e00720c */ /* 0x000fe20003fa6270 */
[----:B------:R-:W-:Y:S01]  /*6600*/  @!P4 IMAD.MOV R4, RZ, RZ, -R4 ;  /* 0x000000ffff04c224 */ /* 0x000fe200078e0a04 */
[----:B------:R-:W-:Y:S01]  /*6610*/  ISETP.GT.U32.AND P4, PT, R12, R22, PT ;  /* 0x000000160c00720c */ /* 0x000fe20003f84070 */
[----:B------:R-:W-:Y:S02]  /*6620*/  IMAD.MOV R11, RZ, RZ, -R11 ;  /* 0x000000ffff0b7224 */ /* 0x000fe400078e0a0b */
[----:B-1----:R-:W-:Y:S01]  /*6630*/  IMAD.MOV.U32 R2, RZ, RZ, R17 ;  /* 0x000000ffff027224 */ /* 0x002fe200078e0011 */
[----:B------:R0:W-:Y:S01]  /*6640*/  STL [R1+0x39c], R4 ;  /* 0x00039c0401007387 */ /* 0x0001e20000100800 */
[----:B------:R-:W-:-:S04]  /*6650*/  IMAD.HI.U32 R17, R21, R10, RZ ;  /* 0x0000000a15117227 */ /* 0x000fc800078e00ff */
[----:B------:R-:W-:Y:S01]  /*6660*/  @!P1 IMAD.MOV R2, RZ, RZ, -R2 ;  /* 0x000000ffff029224 */ /* 0x000fe200078e0a02 */
[----:B------:R-:W-:Y:S01]  /*6670*/  ISETP.GE.AND P1, PT, R15, RZ, PT ;  /* 0x000000ff0f00720c */ /* 0x000fe20003f26270 */
[----:B------:R-:W-:Y:S02]  /*6680*/  IMAD.MOV R17, RZ, RZ, -R17 ;  /* 0x000000ffff117224 */ /* 0x000fe400078e0a11 */
[----:B------:R-:W-:Y:S01]  /*6690*/  @!P0 IMAD.IADD R8, R8, 0x1, -R12 ;  /* 0x0000000108088824 */ /* 0x000fe200078e0a0c */
[----:B------:R1:W-:Y:S01]  /*66a0*/  STL [R1+0x3a4], R2 ;  /* 0x0003a40201007387 */ /* 0x0003e20000100800 */
[----:B------:R-:W-:Y:S01]  /*66b0*/  IMAD R6, R12, R11, R6 ;  /* 0x0000000b0c067224 */ /* 0x000fe200078e0206 */
[----:B------:R-:W-:Y:S01]  /*66c0*/  ISETP.GE.AND P0, PT, R3, RZ, PT ;  /* 0x000000ff0300720c */ /* 0x000fe20003f06270 */
[----:B0-----:R-:W-:Y:S02]  /*66d0*/  IMAD.MOV.U32 R4, RZ, RZ, R9 ;  /* 0x000000ffff047224 */ /* 0x001fe400078e0009 */
[----:B------:R-:W-:-:S02]  /*66e0*/  @!P2 IMAD.IADD R16, R16, 0x1, -R12 ;  /* 0x000000011010a824 */ /* 0x000fc400078e0a0c */
[C---:B------:R-:W-:Y:S02]  /*66f0*/  IMAD R10, R12.reuse, R17, R10 ;  /* 0x000000110c0a7224 */ /* 0x040fe400078e020a */
[----:B------:R-:W-:Y:S01]  /*6700*/  @!P3 IMAD.MOV R4, RZ, RZ, -R4 ;  /* 0x000000ffff04b224 */ /* 0x000fe200078e0a04 */
[C---:B------:R-:W-:Y:S01]  /*6710*/  ISETP.GT.U32.AND P3, PT, R12.reuse, R6, PT ;  /* 0x000000060c00720c */ /* 0x040fe20003f64070 */
[----:B-1----:R-:W-:Y:S01]  /*6720*/  IMAD.MOV.U32 R2, RZ, RZ, R8 ;  /* 0x000000ffff027224 */ /* 0x002fe200078e0008 */
[----:B------:R-:W-:Y:S01]  /*6730*/  ISETP.GT.U32.AND P2, PT, R12, R16, PT ;  /* 0x000000100c00720c */ /* 0x000fe20003f44070 */
[----:B------:R-:W-:Y:S01]  /*6740*/  @!P4 IMAD.IADD R22, R22, 0x1, -R12 ;  /* 0x000000011616c824 */ /* 0x000fe200078e0a0c */
[----:B------:R-:W-:Y:S01]  /*6750*/  STL [R1+0x3a0], R4 ;  /* 0x0003a00401007387 */ /* 0x000fe20000100800 */
[----:B------:R-:W-:Y:S01]  /*6760*/  @!P6 IMAD.MOV R2, RZ, RZ, -R2 ;  /* 0x000000ffff02e224 */ /* 0x000fe200078e0a02 */
[C---:B------:R-:W-:Y:S01]  /*6770*/  ISETP.GT.U32.AND P6, PT, R12.reuse, R10, PT ;  /* 0x0000000a0c00720c */ /* 0x040fe20003fc4070 */
[C---:B------:R-:W-:Y:S01]  /*6780*/  VIADD R3, R13.reuse, 0x132 ;  /* 0x000001320d037836 */ /* 0x040fe20000000000 */
[----:B------:R-:W-:Y:S01]  /*6790*/  ISETP.GT.U32.AND P4, PT, R12, R22, PT ;  /* 0x000000160c00720c */ /* 0x000fe20003f84070 */
[----:B------:R-:W-:Y:S01]  /*67a0*/  VIADD R11, R13, 0x130 ;  /* 0x000001300d0b7836 */ /* 0x000fe20000000000 */
[----:B------:R0:W-:Y:S02]  /*67b0*/  STL [R1+0x3b8], R2 ;  /* 0x0003b80201007387 */ /* 0x0001e40000100800 */
[----:B------:R-:W-:Y:S01]  /*67c0*/  IABS R14, R3 ;  /* 0x00000003000e7213 */ /* 0x000fe20000000000 */
[--C-:B------:R-:W-:Y:S01]  /*67d0*/  @!P3 IMAD.IADD R6, R6, 0x1, -R12.reuse ;  /* 0x000000010606b824 */ /* 0x100fe200078e0a0c */
[----:B------:R-:W-:Y:S01]  /*67e0*/  IABS R8, R11 ;  /* 0x0000000b00087213 */ /* 0x000fe20000000000 */
[----:B------:R-:W-:Y:S01]  /*67f0*/  @!P2 IMAD.IADD R16, R16, 0x1, -R12 ;  /* 0x000000011010a824 */ /* 0x000fe200078e0a0c */
[----:B------:R-:W-:Y:S01]  /*6800*/  ISETP.GE.AND P2, PT, R7, RZ, PT ;  /* 0x000000ff0700720c */ /* 0x000fe20003f46270 */
[----:B------:R-:W-:Y:S01]  /*6810*/  IMAD.HI.U32 R15, R21, R14, RZ ;  /* 0x0000000e150f7227 */ /* 0x000fe200078e00ff */
[----:B------:R-:W-:-:S03]  /*6820*/  ISETP.GT.U32.AND P3, PT, R12, R6, PT ;  /* 0x000000060c00720c */ /* 0x000fc60003f64070 */
[--C-:B------:R-:W-:Y:S02]  /*6830*/  @!P6 IMAD.IADD R10, R10, 0x1, -R12.reuse ;  /* 0x000000010a0ae824 */ /* 0x100fe400078e0a0c */
[----:B------:R-:W-:Y:S01]  /*6840*/  @!P4 IMAD.IADD R22, R22, 0x1, -R12 ;  /* 0x000000011616c824 */ /* 0x000fe200078e0a0c */
[----:B------:R-:W-:Y:S01]  /*6850*/  ISETP.GE.AND P4, PT, R3, RZ, PT ;  /* 0x000000ff0300720c */ /* 0x000fe20003f86270 */
[----:B0-----:R-:W-:Y:S01]  /*6860*/  IMAD.MOV.U32 R2, RZ, RZ, R16 ;  /* 0x000000ffff027224 */ /* 0x001fe200078e0010 */
[----:B------:R-:W-:Y:S01]  /*6870*/  ISETP.GT.U32.AND P6, PT, R12, R10, PT ;  /* 0x0000000a0c00720c */ /* 0x000fe20003fc4070 */
[----:B------:R-:W-:-:S04]  /*6880*/  IMAD.HI.U32 R3, R21, R8, RZ ;  /* 0x0000000815037227 */ /* 0x000fc800078e00ff */
[----:B------:R-:W-:Y:S02]  /*6890*/  IMAD.MOV R15, RZ, RZ, -R15 ;  /* 0x000000ffff0f7224 */ /* 0x000fe400078e0a0f */
[----:B------:R-:W-:Y:S01]  /*68a0*/  @!P1 IMAD.MOV R2, RZ, RZ, -R2 ;  /* 0x000000ffff029224 */ /* 0x000fe200078e0a02 */
[----:B------:R-:W-:Y:S01]  /*68b0*/  ISETP.GE.AND P1, PT, R11, RZ, PT ;  /* 0x000000ff0b00720c */ /* 0x000fe20003f26270 */
[----:B------:R-:W-:Y:S02]  /*68c0*/  IMAD.MOV R3, RZ, RZ, -R3 ;  /* 0x000000ffff037224 */ /* 0x000fe400078e0a03 */
[C---:B------:R-:W-:Y:S01]  /*68d0*/  IMAD R11, R12.reuse, R15, R14 ;  /* 0x0000000f0c0b7224 */ /* 0x040fe200078e020e */
[----:B------:R0:W-:Y:S01]  /*68e0*/  STL [R1+0x3b0], R2 ;  /* 0x0003b00201007387 */ /* 0x0001e20000100800 */
[----:B------:R-:W-:Y:S02]  /*68f0*/  IMAD R8, R12, R3, R8 ;  /* 0x000000030c087224 */ /* 0x000fe400078e0208 */
[----:B------:R-:W-:Y:S01]  /*6900*/  @!P3 IMAD.IADD R6, R6, 0x1, -R12 ;  /* 0x000000010606b824 */ /* 0x000fe200078e0a0c */
[----:B------:R-:W-:Y:S01]  /*6910*/  ISETP.GT.U32.AND P3, PT, R12, R11, PT ;  /* 0x0000000b0c00720c */ /* 0x000fe20003f64070 */
[----:B------:R-:W-:-:S02]  /*6920*/  VIADD R7, R13, 0x12e ;  /* 0x0000012e0d077836 */ /* 0x000fc40000000000 */
[----:B------:R-:W-:Y:S01]  /*6930*/  @!P6 IMAD.IADD R10, R10, 0x1, -R12 ;  /* 0x000000010a0ae824 */ /* 0x000fe200078e0a0c */
[----:B------:R-:W-:Y:S01]  /*6940*/  ISETP.GT.U32.AND P6, PT, R12, R8, PT ;  /* 0x000000080c00720c */ /* 0x000fe20003fc4070 */
[C---:B------:R-:W-:Y:S01]  /*6950*/  VIADD R14, R13.reuse, 0x12c ;  /* 0x0000012c0d0e7836 */ /* 0x040fe20000000000 */
[----:B------:R-:W-:Y:S01]  /*6960*/  IABS R9, R7 ;  /* 0x0000000700097213 */ /* 0x000fe20000000000 */
[----:B0-----:R-:W-:Y:S02]  /*6970*/  IMAD.MOV.U32 R2, RZ, RZ, R22 ;  /* 0x000000ffff027224 */ /* 0x001fe400078e0016 */
[----:B------:R-:W-:Y:S01]  /*6980*/  VIADD R16, R13, 0x12a ;  /* 0x0000012a0d107836 */ /* 0x000fe20000000000 */
[----:B------:R-:W-:Y:S01]  /*6990*/  IABS R19, R14 ;  /* 0x0000000e00137213 */ /* 0x000fe20000000000 */
[----:B------:R-:W-:-:S03]  /*69a0*/  IMAD.HI.U32 R15, R21, R9, RZ ;  /* 0x00000009150f7227 */ /* 0x000fc600078e00ff */
[----:B------:R-:W-:Y:S01]  /*69b0*/  IABS R18, R16 ;  /* 0x0000001000127213 */ /* 0x000fe20000000000 */
[--C-:B------:R-:W-:Y:S02]  /*69c0*/  @!P3 IMAD.IADD R11, R11, 0x1, -R12.reuse ;  /* 0x000000010b0bb824 */ /* 0x100fe400078e0a0c */
[----:B------:R-:W-:Y:S02]  /*69d0*/  IMAD.MOV R15, RZ, RZ, -R15 ;  /* 0x000000ffff0f7224 */ /* 0x000fe400078e0a0f */
[----:B------:R-:W-:Y:S01]  /*69e0*/  @!P6 IMAD.IADD R8, R8, 0x1, -R12 ;  /* 0x000000010808e824 */ /* 0x000fe200078e0a0c */
[----:B------:R-:W-:Y:S01]  /*69f0*/  ISETP.GT.U32.AND P6, PT, R12, R11, PT ;  /* 0x0000000b0c00720c */ /* 0x000fe20003fc4070 */
[----:B------:R-:W-:-:S04]  /*6a00*/  IMAD.HI.U32 R23, R21, R19, RZ ;  /* 0x0000001315177227 */ /* 0x000fc800078e00ff */
[----:B------:R-:W-:Y:S01]  /*6a10*/  @!P5 IMAD.MOV R2, RZ, RZ, -R2 ;  /* 0x000000ffff02d224 */ /* 0x000fe200078e0a02 */
[----:B------:R-:W-:Y:S01]  /*6a20*/  ISETP.GE.AND P5, PT, R7, RZ, PT ;  /* 0x000000ff0700720c */ /* 0x000fe20003fa6270 */
[C---:B------:R-:W-:Y:S02]  /*6a30*/  IMAD R9, R12.reuse, R15, R9 ;  /* 0x0000000f0c097224 */ /* 0x040fe400078e0209 */
[----:B------:R-:W-:Y:S01]  /*6a40*/  VIADD R3, R13, 0x128 ;  /* 0x000001280d037836 */ /* 0x000fe20000000000 */
[----:B------:R0:W-:Y:S01]  /*6a50*/  STL [R1+0x398], R2 ;  /* 0x0003980201007387 */ /* 0x0001e20000100800 */
[----:B------:R-:W-:Y:S01]  /*6a60*/  IMAD.MOV R23, RZ, RZ, -R23 ;  /* 0x000000ffff177224 */ /* 0x000fe200078e0a17 */
[----:B------:R-:W-:Y:S01]  /*6a70*/  ISETP.GT.U32.AND P3, PT, R12, R9, PT ;  /* 0x000000090c00720c */ /* 0x000fe20003f64070 */
[----:B------:R-:W-:Y:S01]  /*6a80*/  IMAD.HI.U32 R20, R21, R18, RZ ;  /* 0x0000001215147227 */ /* 0x000fe200078e00ff */
[----:B------:R-:W-:-:S03]  /*6a90*/  IABS R17, R3 ;  /* 0x0000000300117213 */ /* 0x000fc60000000000 */
[C---:B------:R-:W-:Y:S02]  /*6aa0*/  IMAD R7, R12.reuse, R23, R19 ;  /* 0x000000170c077224 */ /* 0x040fe400078e0213 */
[----:B------:R-:W-:Y:S02]  /*6ab0*/  IMAD.MOV R20, RZ, RZ, -R20 ;  /* 0x000000ffff147224 */ /* 0x000fe400078e0a14 */
[----:B0-----:R-:W-:Y:S02]  /*6ac0*/  IMAD.MOV.U32 R2, RZ, RZ, R6 ;  /* 0x000000ffff027224 */ /* 0x001fe400078e0006 */
[----:B------:R-:W-:Y:S01]  /*6ad0*/  @!P6 IMAD.IADD R11, R11, 0x1, -R12 ;  /* 0x000000010b0be824 */ /* 0x000fe200078e0a0c */
[C---:B------:R-:W-:Y:S01]  /*6ae0*/  ISETP.GT.U32.AND P6, PT, R12.reuse, R7, PT ;  /* 0x000000070c00720c */ /* 0x040fe20003fc4070 */
[----:B------:R-:W-:Y:S01]  /*6af0*/  @!P0 IMAD.MOV R2, RZ, RZ, -R2 ;  /* 0x000000ffff028224 */ /* 0x000fe200078e0a02 */
[----:B------:R-:W-:Y:S01]  /*6b00*/  ISETP.GT.U32.AND P0, PT, R12, R8, PT ;  /* 0x000000080c00720c */ /* 0x000fe20003f04070 */
[----:B------:R-:W-:-:S03]  /*6b10*/  IMAD.HI.U32 R6, R21, R17, RZ ;  /* 0x0000001115067227 */ /* 0x000fc600078e00ff */
[----:B------:R0:W-:Y:S01]  /*6b20*/  STL [R1+0x38c], R2 ;  /* 0x00038c0201007387 */ /* 0x0001e20000100800 */
[C---:B------:R-:W-:Y:S02]  /*6b30*/  IMAD R18, R12.reuse, R20, R18 ;  /* 0x000000140c127224 */ /* 0x040fe400078e0212 */
[----:B------:R-:W-:Y:S02]  /*6b40*/  IMAD.MOV R6, RZ, RZ, -R6 ;  /* 0x000000ffff067224 */ /* 0x000fe400078e0a06 */
[----:B------:R-:W-:Y:S02]  /*6b50*/  @!P3 IMAD.IADD R9, R9, 0x1, -R12 ;  /* 0x000000010909b824 */ /* 0x000fe400078e0a0c */
[----:B------:R-:W-:Y:S02]  /*6b60*/  VIADD R15, R13, 0x126 ;  /* 0x000001260d0f7836 */ /* 0x000fe40000000000 */
[C---:B------:R-:W-:Y:S01]  /*6b70*/  IMAD R17, R12.reuse, R6, R17 ;  /* 0x000000060c117224 */ /* 0x040fe200078e0211 */
[----:B------:R-:W-:Y:S01]  /*6b80*/  ISETP.GT.U32.AND P3, PT, R12, R9, PT ;  /* 0x000000090c00720c */ /* 0x000fe20003f64070 */
[----:B0-----:R-:W-:Y:S01]  /*6b90*/  IMAD.MOV.U32 R2, RZ, RZ, R11 ;  /* 0x000000ffff027224 */ /* 0x001fe200078e000b */
[----:B------:R-:W-:Y:S01]  /*6ba0*/  IABS R19, R15 ;  /* 0x0000000f00137213 */ /* 0x000fe20000000000 */
[----:B------:R-:W-:-:S02]  /*6bb0*/  IMAD.MOV.U32 R4, RZ, RZ, R10 ;  /* 0x000000ffff047224 */ /* 0x000fc400078e000a */
[----:B------:R-:W-:Y:S01]  /*6bc0*/  @!P4 IMAD.MOV R2, RZ, RZ, -R2 ;  /* 0x000000ffff02c224 */ /* 0x000fe200078e0a02 */
[C---:B------:R-:W-:Y:S01]  /*6bd0*/  ISETP.GT.U32.AND P4, PT, R12.reuse, R18, PT ;  /* 0x000000120c00720c */ /* 0x040fe20003f84070 */
[----:B------:R-:W-:Y:S01]  /*6be0*/  @!P6 IMAD.IADD R7, R7, 0x1, -R12 ;  /* 0x000000010707e824 */ /* 0x000fe200078e0a0c */
[----:B------:R-:W-:Y:S01]  /*6bf0*/  ISETP.GT.U32.AND P6, PT, R12, R17, PT ;  /* 0x000000110c00720c */ /* 0x000fe20003fc4070 */
[----:B------:R-:W-:Y:S01]  /*6c00*/  @!P2 IMAD.MOV R4, RZ, RZ, -R4 ;  /* 0x000000ffff04a224 */ /* 0x000fe200078e0a04 */
[----:B------:R-:W-:Y:S01]  /*6c10*/  ISETP.GE.AND P2, PT, R14, RZ, PT ;  /* 0x000000ff0e00720c */ /* 0x000fe20003f46270 */
[----:B------:R-:W-:Y:S01]  /*6c20*/  @!P0 IMAD.IADD R8, R8, 0x1, -R12 ;  /* 0x0000000108088824 */ /* 0x000fe200078e0a0c */
[----:B------:R-:W-:Y:S01]  /*6c30*/  ISETP.GE.AND P0, PT, R16, RZ, PT ;  /* 0x000000ff1000720c */ /* 0x000fe20003f06270 */
[----:B------:R-:W-:Y:S01]  /*6c40*/  IMAD.HI.U32 R10, R21, R19, RZ ;  /* 0x00000013150a7227 */ /* 0x000fe200078e00ff */
[----:B------:R-:W-:Y:S03]  /*6c50*/  STL [R1+0x388], R4 ;  /* 0x0003880401007387 */ /* 0x000fe60000100800 */
[----:B------:R-:W-:Y:S01]  /*6c60*/  IMAD.MOV R10, RZ, RZ, -R10 ;  /* 0x000000ffff0a7224 */ /* 0x000fe200078e0a0a */
[----:B------:R0:W-:Y:S01]  /*6c70*/  STL [R1+0x384], R2 ;  /* 0x0003840201007387 */ /* 0x0001e20000100800 */
[----:B------:R-:W-:Y:S01]  /*6c80*/  @!P4 IMAD.IADD R18, R18, 0x1, -R12 ;  /* 0x000000011212c824 */ /* 0x000fe200078e0a0c */
[----:B------:R-:W-:Y:S01]  /*6c90*/  ISETP.GT.U32.AND P4, PT, R12, R7, PT ;  /* 0x000000070c00720c */ /* 0x000fe20003f84070 */
[----:B------:R-:W-:-:S02]  /*6ca0*/  VIADD R6, R13, 0x124 ;  /* 0x000001240d067836 */ /* 0x000fc40000000000 */
[--C-:B------:R-:W-:Y:S01]  /*6cb0*/  @!P3 IMAD.IADD R9, R9, 0x1, -R12.reuse ;  /* 0x000000010909b824 */ /* 0x100fe200078e0a0c */
[----:B------:R-:W-:Y:S01]  /*6cc0*/  ISETP.GE.AND P3, PT, R3, RZ, PT ;  /* 0x000000ff0300720c */ /* 0x000fe20003f66270 */
[C---:B------:R-:W-:Y:S01]  /*6cd0*/  IMAD R3, R12.reuse, R10, R19 ;  /* 0x0000000a0c037224 */ /* 0x040fe200078e0213 */
[----:B------:R-:W-:Y:S01]  /*6ce0*/  IABS R19, R6 ;  /* 0x0000000600137213 */ /* 0x000fe20000000000 */
[----:B------:R-:W-:Y:S02]  /*6cf0*/  @!P6 IMAD.IADD R17, R17, 0x1, -R12 ;  /* 0x000000011111e824 */ /* 0x000fe400078e0a0c */
[----:B0-----:R-:W-:Y:S02]  /*6d00*/  IMAD.MOV.U32 R2, RZ, RZ, R8 ;  /* 0x000000ffff027224 */ /* 0x001fe400078e0008 */
[----:B------:R-:W-:Y:S01]  /*6d10*/  IMAD.HI.U32 R22, R21, R19, RZ ;  /* 0x0000001315167227 */ /* 0x000fe200078e00ff */
[----:B------:R-:W-:-:S03]  /*6d20*/  ISETP.GT.U32.AND P6, PT, R12, R17, PT ;  /* 0x000000110c00720c */ /* 0x000fc60003fc4070 */
[----:B------:R-:W-:Y:S01]  /*6d30*/  @!P1 IMAD.MOV R2, RZ, RZ, -R2 ;  /* 0x000000ffff029224 */ /* 0x000fe200078e0a02 */
[C---:B------:R-:W-:Y:S01]  /*6d40*/  ISETP.GT.U32.AND P1, PT, R12.reuse, R18, PT ;  /* 0x000000120c00720c */ /* 0x040fe20003f24070 */
[----:B------:R-:W-:Y:S02]  /*6d50*/  IMAD.MOV R22, RZ, RZ, -R22 ;  /* 0x000000ffff167224 */ /* 0x000fe400078e0a16 */
[--C-:B------:R-:W-:Y:S01]  /*6d60*/  @!P4 IMAD.IADD R7, R7, 0x1, -R12.reuse ;  /* 0x000000010707c824 */ /* 0x100fe200078e0a0c */
[----:B------:R-:W-:Y:S01]  /*6d70*/  ISETP.GT.U32.AND P4, PT, R12, R3, PT ;  /* 0x000000030c00720c */ /* 0x000fe20003f84070 */
[C---:B------:R-:W-:Y:S01]  /*6d80*/  VIADD R14, R13.reuse, 0x122 ;  /* 0x000001220d0e7836 */ /* 0x040fe20000000000 */
[----:B------:R0:W-:Y:S01]  /*6d90*/  STL [R1+0x380], R2 ;  /* 0x0003800201007387 */ /* 0x0001e20000100800 */
[----:B------:R-:W-:Y:S02]  /*6da0*/  VIADD R8, R13, 0x120 ;  /* 0x000001200d087836 */ /* 0x000fe40000000000 */
[--C-:B------:R-:W-:Y:S01]  /*6db0*/  @!P6 IMAD.IADD R17, R17, 0x1, -R12.reuse ;  /* 0x000000011111e824 */ /* 0x100fe200078e0a0c */
[----:B------:R-:W-:Y:S01]  /*6dc0*/  IABS R20, R14 ;  /* 0x0000000e00147213 */ /* 0x000fe20000000000 */
[----:B------:R-:W-:Y:S01]  /*6dd0*/  VIADD R10, R13, 0x11e ;  /* 0x0000011e0d0a7836 */ /* 0x000fe20000000000 */
[----:B------:R-:W-:Y:S01]  /*6de0*/  IABS R16, R8 ;  /* 0x0000000800107213 */ /* 0x000fe20000000000 */
[--C-:B------:R-:W-:Y:S01]  /*6df0*/  @!P1 IMAD.IADD R18, R18, 0x1, -R12.reuse ;  /* 0x0000000112129824 */ /* 0x100fe200078e0a0c */
[----:B------:R-:W-:Y:S01]  /*6e00*/  ISETP.GE.AND P1, PT, R15, RZ, PT ;  /* 0x000000ff0f00720c */ /* 0x000fe20003f26270 */
[----:B------:R-:W-:Y:S01]  /*6e10*/  IMAD R15, R12, R22, R19 ;  /* 0x000000160c0f7224 */ /* 0x000fe200078e0213 */
[----:B------:R-:W-:Y:S01]  /*6e20*/  IABS R11, R10 ;  /* 0x0000000a000b7213 */ /* 0x000fe20000000000 */
[----:B------:R-:W-:Y:S01]  /*6e30*/  @!P4 IMAD.IADD R3, R3, 0x1, -R12 ;  /* 0x000000010303c824 */ /* 0x000fe200078e0a0c */
[----:B------:R-:W-:Y:S01]  /*6e40*/  ISETP.GE.AND P4, PT, R6, RZ, PT ;  /* 0x000000ff0600720c */ /* 0x000fe20003f86270 */
[----:B------:R-:W-:Y:S01]  /*6e50*/  IMAD.MOV.U32 R4, RZ, RZ, R9 ;  /* 0x000000ffff047224 */ /* 0x000fe200078e0009 */
[----:B------:R-:W-:Y:S01]  /*6e60*/  ISETP.GT.U32.AND P6, PT, R12, R15, PT ;  /* 0x0000000f0c00720c */ /* 0x000fe20003fc4070 */
[----:B------:R-:W-:-:S04]  /*6e70*/  IMAD.HI.U32 R19, R21, R20, RZ ;  /* 0x0000001415137227 */ /* 0x000fc800078e00ff */
[----:B------:R-:W-:-:S04]  /*6e80*/  IMAD.HI.U32 R23, R21, R16, RZ ;  /* 0x0000001015177227 */ /* 0x000fc800078e00ff */
[----:B0-----:R-:W-:Y:S02]  /*6e90*/  IMAD.MOV.U32 R2, RZ, RZ, R7 ;  /* 0x000000ffff027224 */ /* 0x001fe400078e0007 */
[----:B------:R-:W-:Y:S02]  /*6ea0*/  @!P5 IMAD.MOV R4, RZ, RZ, -R4 ;  /* 0x000000ffff04d224 */ /* 0x000fe400078e0a04 */
[----:B------:R-:W-:Y:S01]  /*6eb0*/  @!P6 IMAD.IADD R15, R15, 0x1, -R12 ;  /* 0x000000010f0fe824 */ /* 0x000fe200078e0a0c */
[C---:B------:R-:W-:Y:S01]  /*6ec0*/  ISETP.GT.U32.AND P6, PT, R12.reuse, R3, PT ;  /* 0x000000030c00720c */ /* 0x040fe20003fc4070 */
[----:B------:R-:W-:Y:S01]  /*6ed0*/  IMAD.HI.U32 R22, R21, R11, RZ ;  /* 0x0000000b15167227 */ /* 0x000fe200078e00ff */
[----:B------:R0:W-:Y:S02]  /*6ee0*/  STL [R1+0x37c], R4 ;  /* 0x00037c0401007387 */ /* 0x0001e40000100800 */
[----:B------:R-:W-:Y:S01]  /*6ef0*/  ISETP.GT.U32.AND P5, PT, R12, R15, PT ;  /* 0x0000000f0c00720c */ /* 0x000fe20003fa4070 */
[----:B------:R-:W-:-:S02]  /*6f00*/  IMAD.MOV R19, RZ, RZ, -R19 ;  /* 0x000000ffff137224 */ /* 0x000fc400078e0a13 */
[----:B------:R-:W-:Y:S02]  /*6f10*/  IMAD.MOV R23, RZ, RZ, -R23 ;  /* 0x000000ffff177224 */ /* 0x000fe400078e0a17 */
[----:B------:R-:W-:Y:S02]  /*6f20*/  @!P2 IMAD.MOV R2, RZ, RZ, -R2 ;  /* 0x000000ffff02a224 */ /* 0x000fe400078e0a02 */
[----:B------:R-:W-:Y:S02]  /*6f30*/  IMAD.MOV R22, RZ, RZ, -R22 ;  /* 0x000000ffff167224 */ /* 0x000fe400078e0a16 */
[C---:B------:R-:W-:Y:S01]  /*6f40*/  IMAD R19, R12.reuse, R19, R20 ;  /* 0x000000130c137224 */ /* 0x040fe200078e0214 */
[----:B------:R1:W-:Y:S01]  /*6f50*/  STL [R1+0x378], R2 ;  /* 0x0003780201007387 */ /* 0x0003e20000100800 */
[C---:B------:R-:W-:Y:S02]  /*6f60*/  IMAD R16, R12.reuse, R23, R16 ;  /* 0x000000170c107224 */ /* 0x040fe400078e0210 */
[----:B0-----:R-:W-:Y:S01]  /*6f70*/  IMAD.MOV.U32 R4, RZ, RZ, R18 ;  /* 0x000000ffff047224 */ /* 0x001fe200078e0012 */
[----:B------:R-:W-:Y:S01]  /*6f80*/  ISETP.GT.U32.AND P2, PT, R12, R19, PT ;  /* 0x000000130c00720c */ /* 0x000fe20003f44070 */
[----:B------:R-:W-:-:S02]  /*6f90*/  VIADD R6, R13, 0x11c ;  /* 0x0000011c0d067836 */ /* 0x000fc40000000000 */
[C---:B------:R-:W-:Y:S02]  /*6fa0*/  IMAD R11, R12.reuse, R22, R11 ;  /* 0x000000160c0b7224 */ /* 0x040fe400078e020b */
[----:B------:R-:W-:Y:S01]  /*6fb0*/  @!P0 IMAD.MOV R4, RZ, RZ, -R4 ;  /* 0x000000ffff048224 */ /* 0x000fe200078e0a04 */
[C---:B------:R-:W-:Y:S01]  /*6fc0*/  ISETP.GT.U32.AND P0, PT, R12.reuse, R16, PT ;  /* 0x000000100c00720c */ /* 0x040fe20003f04070 */
[----:B-1----:R-:W-:Y:S01]  /*6fd0*/  IMAD.MOV.U32 R2, RZ, RZ, R17 ;  /* 0x000000ffff027224 */ /* 0x002fe200078e0011 */
[----:B------:R-:W-:Y:S01]  /*6fe0*/  IABS R9, R6 ;  /* 0x0000000600097213 */ /* 0x000fe20000000000 */
[----:B------:R-:W-:Y:S01]  /*6ff0*/  @!P6 IMAD.IADD R3, R3, 0x1, -R12 ;  /* 0x000000010303e824 */ /* 0x000fe200078e0a0c */
[----:B------:R-:W-:Y:S01]  /*7000*/  ISETP.GT.U32.AND P6, PT, R12, R11, PT ;  /* 0x0000000b0c00720c */ /* 0x000fe20003fc4070 */
[----:B------:R-:W-:Y:S01]  /*7010*/  @!P3 IMAD.MOV R2, RZ, RZ, -R2 ;  /* 0x000000ffff02b224 */ /* 0x000fe200078e0a02 */
[----:B------:R-:W-:Y:S01]  /*7020*/  STL [R1+0x374], R4 ;  /* 0x0003740401007387 */ /* 0x000fe20000100800 */
[----:B------:R-:W-:Y:S01]  /*7030*/  VIADD R20, R13, 0x11a ;  /* 0x0000011a0d147836 */ /* 0x000fe20000000000 */
[----:B------:R-:W-:Y:S01]  /*7040*/  ISETP.GE.AND P3, PT, R14, RZ, PT ;  /* 0x000000ff0e00720c */ /* 0x000fe20003f66270 */
[----:B------:R-:W-:Y:S01]  /*7050*/  IMAD.HI.U32 R17, R21, R9, RZ ;  /* 0x0000000915117227 */ /* 0x000fe200078e00ff */
[----:B------:R0:W-:Y:S02]  /*7060*/  STL [R1+0x35c], R2 ;  /* 0x00035c0201007387 */ /* 0x0001e40000100800 */
[----:B------:R-:W-:Y:S01]  /*7070*/  IABS R7, R20 ;  /* 0x0000001400077213 */ /* 0x000fe20000000000 */
[----:B------:R-:W-:-:S02]  /*7080*/  IMAD.MOV R17, RZ, RZ, -R17 ;  /* 0x000000ffff117224 */ /* 0x000fc400078e0a11 */
[--C-:B------:R-:W-:Y:S01]  /*7090*/  @!P5 IMAD.IADD R15, R15, 0x1, -R12.reuse ;  /* 0x000000010f0fd824 */ /* 0x100fe200078e0a0c */
[----:B------:R-:W-:Y:S01]  /*70a0*/  ISETP.GE.AND P5, PT, R8, RZ, PT ;  /* 0x000000ff0800720c */ /* 0x000fe20003fa6270 */
[--C-:B------:R-:W-:Y:S01]  /*70b0*/  @!P2 IMAD.IADD R19, R19, 0x1, -R12.reuse ;  /* 0x000000011313a824 */ /* 0x100fe200078e0a0c */
[----:B------:R-:W-:Y:S01]  /*70c0*/  ISETP.GE.AND P2, PT, R10, RZ, PT ;  /* 0x000000ff0a00720c */ /* 0x000fe20003f46270 */
[----:B------:R-:W-:Y:S02]  /*70d0*/  @!P0 IMAD.IADD R16, R16, 0x1, -R12 ;  /* 0x0000000110108824 */ /* 0x000fe400078e0a0c */
[----:B0-----:R-:W-:Y:S01]  /*70e0*/  IMAD.MOV.U32 R2, RZ, RZ, R3 ;  /* 0x000000ffff027224 */ /* 0x001fe200078e0003 */
[C---:B------:R-:W-:Y:S01]  /*70f0*/  ISETP.GT.U32.AND P0, PT, R12.reuse, R19, PT ;  /* 0x000000130c00720c */ /* 0x040fe20003f04070 */
[----:B------:R-:W-:Y:S02]  /*7100*/  IMAD R9, R12, R17, R9 ;  /* 0x000000110c097224 */ /* 0x000fe400078e0209 */
[----:B------:R-:W-:-:S02]  /*7110*/  @!P1 IMAD.MOV R2, RZ, RZ, -R2 ;  /* 0x000000ffff029224 */ /* 0x000fc400078e0a02 */
[----:B------:R-:W-:Y:S01]  /*7120*/  @!P6 IMAD.IADD R11, R11, 0x1, -R12 ;  /* 0x000000010b0be824 */ /* 0x000fe200078e0a0c */
[C---:B------:R-:W-:Y:S01]  /*7130*/  ISETP.GT.U32.AND P6, PT, R12.reuse, R16, PT ;  /* 0x000000100c00720c */ /* 0x040fe20003fc4070 */
[----:B------:R-:W-:Y:S01]  /*7140*/  IMAD.HI.U32 R8, R21, R7, RZ ;  /* 0x0000000715087227 */ /* 0x000fe200078e00ff */
[----:B------:R0:W-:Y:S02]  /*7150*/  STL [R1+0x358], R2 ;  /* 0x0003580201007387 */ /* 0x0001e40000100800 */
[C---:B------:R-:W-:Y:S01]  /*7160*/  ISETP.GT.U32.AND P1, PT, R12.reuse, R11, PT ;  /* 0x0000000b0c00720c */ /* 0x040fe20003f24070 */
[----:B------:R-:W-:Y:S02]  /*7170*/  IMAD.MOV R8, RZ, RZ, -R8 ;  /* 0x000000ffff087224 */ /* 0x000fe400078e0a08 */
[----:B------:R-:W-:Y:S02]  /*7180*/  VIADD R10, R13, 0x118 ;  /* 0x000001180d0a7836 */ /* 0x000fe40000000000 */
[----:B------:R-:W-:-:S02]  /*7190*/  IMAD R3, R12, R8, R7 ;  /* 0x000000080c037224 */ /* 0x000fc400078e0207 */
[--C-:B------:R-:W-:Y:S01]  /*71a0*/  @!P0 IMAD.IADD R19, R19, 0x1, -R12.reuse ;  /* 0x0000000113138824 */ /* 0x100fe200078e0a0c */
[----:B------:R-:W-:Y:S01]  /*71b0*/  IABS R7, R10 ;  /* 0x0000000a00077213 */ /* 0x000fe20000000000 */
[----:B0-----:R-:W-:Y:S01]  /*71c0*/  IMAD.MOV.U32 R2, RZ, RZ, R15 ;  /* 0x000000ffff027224 */ /* 0x001fe200078e000f */
[----:B------:R-:W-:Y:S01]  /*71d0*/  ISETP.GE.AND P0, PT, R6, RZ, PT ;  /* 0x000000ff0600720c */ /* 0x000fe20003f06270 */
[----:B------:R-:W-:Y:S01]  /*71e0*/  @!P6 IMAD.IADD R16, R16, 0x1, -R12 ;  /* 0x000000011010e824 */ /* 0x000fe200078e0a0c */
[C---:B------:R-:W-:Y:S01]  /*71f0*/  ISETP.GT.U32.AND P6, PT, R12.reuse, R3, PT ;  /* 0x000000030c00720c */ /* 0x040fe20003fc4070 */
[----:B------:R-:W-:Y:S01]  /*7200*/  @!P4 IMAD.MOV R2, RZ, RZ, -R2 ;  /* 0x000000ffff02c224 */ /* 0x000fe200078e0a02 */
[----:B------:R-:W-:Y:S01]  /*7210*/  ISETP.GT.U32.AND P4, PT, R12, R9, PT ;  /* 0x000000090c00720c */ /* 0x000fe20003f84070 */
[----:B------:R-:W-:-:S03]  /*7220*/  IMAD.HI.U32 R17, R21, R7, RZ ;  /* 0x0000000715117227 */ /* 0x000fc600078e00ff */
[----:B------:R0:W-:Y:S01]  /*7230*/  STL [R1+0x354], R2 ;  /* 0x0003540201007387 */ /* 0x0001e20000100800 */
[C---:B------:R-:W-:Y:S02]  /*7240*/  VIADD R14, R13.reuse, 0x114 ;  /* 0x000001140d0e7836 */ /* 0x040fe40000000000 */
[----:B------:R-:W-:Y:S02]  /*7250*/  IMAD.MOV R17, RZ, RZ, -R17 ;  /* 0x000000ffff117224 */ /* 0x000fe400078e0a11 */
[----:B------:R-:W-:Y:S02]  /*7260*/  VIADD R8, R13, 0x116 ;  /* 0x000001160d087836 */ /* 0x000fe40000000000 */
[--C-:B------:R-:W-:Y:S01]  /*7270*/  @!P1 IMAD.IADD R11, R11, 0x1, -R12.reuse ;  /* 0x000000010b0b9824 */ /* 0x100fe200078e0a0c */
[----:B------:R-:W-:Y:S01]  /*7280*/  ISETP.GE.AND P1, PT, R20, RZ, PT ;  /* 0x000000ff1400720c */ /* 0x000fe20003f26270 */
[----:B------:R-:W-:Y:S01]  /*7290*/  @!P4 IMAD.IADD R9, R9, 0x1, -R12 ;  /* 0x000000010909c824 */ /* 0x000fe200078e0a0c */
[----:B------:R-:W-:Y:S01]  /*72a0*/  ISETP.GE.AND P4, PT, R10, RZ, PT ;  /* 0x000000ff0a00720c */ /* 0x000fe20003f86270 */
[----:B0-----:R-:W-:Y:S01]  /*72b0*/  IMAD.MOV.U32 R2, RZ, RZ, R19 ;  /* 0x000000ffff027224 */ /* 0x001fe200078e0013 */
[----:B------:R-:W-:Y:S01]  /*72c0*/  IABS R10, R14 ;  /* 0x0000000e000a7213 */ /* 0x000fe20000000000 */
[C---:B------:R-:W-:Y:S01]  /*72d0*/  IMAD R7, R12.reuse, R17, R7 ;  /* 0x000000110c077224 */ /* 0x040fe200078e0207 */
[----:B------:R-:W-:Y:S01]  /*72e0*/  IABS R6, R8 ;  /* 0x0000000800067213 */ /* 0x000fe20000000000 */
[----:B------:R-:W-:Y:S01]  /*72f0*/  @!P3 IMAD.MOV R2, RZ, RZ, -R2 ;  /* 0x000000ffff02b224 */ /* 0x000fe200078e0a02 */
[----:B------:R-:W-:Y:S01]  /*7300*/  ISETP.GT.U32.AND P3, PT, R12, R9, PT ;  /* 0x000000090c00720c */ /* 0x000fe20003f64070 */
[----:B------:R-:W-:-:S02]  /*7310*/  IMAD.MOV.U32 R4, RZ, RZ, R16 ;  /* 0x000000ffff047224 */ /* 0x000fc400078e0010 */
[----:B------:R-:W-:Y:S01]  /*7320*/  @!P6 IMAD.IADD R3, R3, 0x1, -R12 ;  /* 0x000000010303e824 */ /* 0x000fe200078e0a0c */
[----:B------:R0:W-:Y:S01]  /*7330*/  STL [R1+0x350], R2 ;  /* 0x0003500201007387 */ /* 0x0001e20000100800 */
[----:B------:R-:W-:Y:S01]  /*7340*/  @!P5 IMAD.MOV R4, RZ, RZ, -R4 ;  /* 0x000000ffff04d224 */ /* 0x000fe200078e0a04 */
[C---:B------:R-:W-:Y:S01]  /*7350*/  ISETP.GT.U32.AND P5, PT, R12.reuse, R7, PT ;  /* 0x000000070c00720c */ /* 0x040fe20003fa4070 */
[----:B------:R-:W-:Y:S01]  /*7360*/  IMAD.HI.U32 R15, R21, R6, RZ ;  /* 0x00000006150f7227 */ /* 0x000fe200078e00ff */
[----:B------:R-:W-:Y:S02]  /*7370*/  ISETP.GT.U32.AND P6, PT, R12, R3, PT ;  /* 0x000000030c00720c */ /* 0x000fe40003fc4070 */
[----:B------:R1:W-:Y:S01]  /*7380*/  STL [R1+0x334], R4 ;  /* 0x0003340401007387 */ /* 0x0003e20000100800 */
[----:B------:R-:W-:Y:S02]  /*7390*/  IMAD.MOV R15, RZ, RZ, -R15 ;  /* 0x000000ffff0f7224 */ /* 0x000fe400078e0a0f */
[----:B------:R-:W-:-:S02]  /*73a0*/  @!P3 IMAD.IADD R9, R9, 0x1, -R12 ;  /* 0x000000010909b824 */ /* 0x000fc400078e0a0c */
[----:B0-----:R-:W-:Y:S02]  /*73b0*/  IMAD.MOV.U32 R2, RZ, RZ, R11 ;  /* 0x000000ffff027224 */ /* 0x001fe400078e000b */
[----:B------:R-:W-:-:S04]  /*73c0*/  IMAD.HI.U32 R11, R21, R10, RZ ;  /* 0x0000000a150b7227 */ /* 0x000fc800078e00ff */
[----:B------:R-:W-:Y:S01]  /*73d0*/  @!P2 IMAD.MOV R2, RZ, RZ, -R2 ;  /* 0x000000ffff02a224 */ /* 0x000fe200078e0a02 */
[----:B------:R-:W-:Y:S01]  /*73e0*/  ISETP.GE.AND P2, PT, R8, RZ, PT ;  /* 0x000000ff0800720c */ /* 0x000fe20003f46270 */
[----:B------:R-:W-:Y:S02]  /*73f0*/  IMAD.MOV R8, RZ, RZ, -R11 ;  /* 0x000000ffff087224 */ /* 0x000fe400078e0a0b */
[----:B-1----:R-:W-:Y:S01]  /*7400*/  IMAD.MOV.U32 R4, RZ, RZ, R9 ;  /* 0x000000ffff047224 */ /* 0x002fe200078e0009 */
[----:B------:R0:W-:Y:S01]  /*7410*/  STL [R1+0x338], R2 ;  /* 0x0003380201007387 */ /* 0x0001e20000100800 */
[C---:B------:R-:W-:Y:S02]  /*7420*/  IMAD R8, R12.reuse, R8, R10 ;  /* 0x000000080c087224 */ /* 0x040fe400078e020a */
[----:B------:R-:W-:Y:S02]  /*7430*/  IMAD R6, R12, R15, R6 ;  /* 0x0000000f0c067224 */ /* 0x000fe400078e0206 */
[----:B------:R-:W-:-:S02]  /*7440*/  @!P5 IMAD.IADD R7, R7, 0x1, -R12 ;  /* 0x000000010707d824 */ /* 0x000fc400078e0a0c */
[----:B------:R-:W-:Y:S01]  /*7450*/  @!P0 IMAD.MOV R4, RZ, RZ, -R4 ;  /* 0x000000ffff048224 */ /* 0x000fe200078e0a04 */
[----:B------:R-:W-:Y:S01]  /*7460*/  ISETP.GT.U32.AND P0, PT, R12, R8, PT ;  /* 0x000000080c00720c */ /* 0x000fe20003f04070 */
[----:B------:R-:W-:Y:S01]  /*7470*/  @!P6 IMAD.IADD R3, R3, 0x1, -R12 ;  /* 0x000000010303e824 */ /* 0x000fe200078e0a0c */
[----:B------:R-:W-:Y:S01]  /*7480*/  ISETP.GE.AND P6, PT, R14, RZ, PT ;  /* 0x000000ff0e00720c */ /* 0x000fe20003fc6270 */
[C---:B------:R-:W-:Y:S01]  /*7490*/  VIADD R14, R13.reuse, 0x112 ;  /* 0x000001120d0e7836 */ /* 0x040fe20000000000 */
[C---:B------:R-:W-:Y:S01]  /*74a0*/  ISETP.GT.U32.AND P3, PT, R12.reuse, R6, PT ;  /* 0x000000060c00720c */ /* 0x040fe20003f64070 */
[----:B0-----:R-:W-:Y:S01]  /*74b0*/  IMAD.MOV.U32 R2, RZ, RZ, R3 ;  /* 0x000000ffff027224 */ /* 0x001fe200078e0003 */
[----:B------:R-:W-:Y:S01]  /*74c0*/  ISETP.GT.U32.AND P5, PT, R12, R7, PT ;  /* 0x000000070c00720c */ /* 0x000fe20003fa4070 */
[C---:B------:R-:W-:Y:S01]  /*74d0*/  VIADD R10, R13.reuse, 0x10e ;  /* 0x0000010e0d0a7836 */ /* 0x040fe20000000000 */
[----:B------:R-:W-:Y:S01]  /*74e0*/  IABS R23, R14 ;  /* 0x0000000e00177213 */ /* 0x000fe20000000000 */
[----:B------:R-:W-:Y:S01]  /*74f0*/  VIADD R11, R13, 0x110 ;  /* 0x000001100d0b7836 */ /* 0x000fe20000000000 */
[----:B------:R0:W-:Y:S01]  /*7500*/  STL [R1+0x33c], R4 ;  /* 0x00033c0401007387 */ /* 0x0001e20000100800 */
[----:B------:R-:W-:Y:S01]  /*7510*/  @!P1 IMAD.MOV R2, RZ, RZ, -R2 ;  /* 0x000000ffff029224 */ /* 0x000fe200078e0a02 */
[----:B------:R-:W-:Y:S01]  /*7520*/  ISETP.GE.AND P1, PT, R14, RZ, PT ;  /* 0x000000ff0e00720c */ /* 0x000fe20003f26270 */
[----:B------:R-:W-:Y:S01]  /*7530*/  IMAD.HI.U32 R14, R21, R23, RZ ;  /* 0x00000017150e7227 */ /* 0x000fe200078e00ff */
[----:B------:R-:W-:-:S02]  /*7540*/  IABS R15, R10 ;  /* 0x0000000a000f7213 */ /* 0x000fc40000000000 */
[----:B------:R-:W-:Y:S01]  /*7550*/  IABS R26, R11 ;  /* 0x0000000b001a7213 */ /* 0x000fe20000000000 */
[--C-:B------:R-:W-:Y:S01]  /*7560*/  @!P0 IMAD.IADD R8, R8, 0x1, -R12.reuse ;  /* 0x0000000108088824 */ /* 0x100fe200078e0a0c */
[----:B------:R1:W-:Y:S01]  /*7570*/  STL [R1+0x344], R2 ;  /* 0x0003440201007387 */ /* 0x0003e20000100800 */
[--C-:B------:R-:W-:Y:S02]  /*7580*/  @!P3 IMAD.IADD R6, R6, 0x1, -R12.reuse ;  /* 0x000000010606b824 */ /* 0x100fe400078e0a0c */
[----:B------:R-:W-:Y:S01]  /*7590*/  @!P5 IMAD.IADD R7, R7, 0x1, -R12 ;  /* 0x000000010707d824 */ /* 0x000fe200078e0a0c */
[C---:B------:R-:W-:Y:S01]  /*75a0*/  ISETP.GT.U32.AND P0, PT, R12.reuse, R8, PT ;  /* 0x000000080c00720c */ /* 0x040fe20003f04070 */
[----:B------:R-:W-:Y:S01]  /*75b0*/  IMAD.MOV R14, RZ, RZ, -R14 ;  /* 0x000000ffff0e7224 */ /* 0x000fe200078e0a0e */
[----:B------:R-:W-:Y:S01]  /*75c0*/  ISETP.GT.U32.AND P3, PT, R12, R6, PT ;  /* 0x000000060c00720c */ /* 0x000fe20003f64070 */
[----:B------:R-:W-:Y:S01]  /*75d0*/  IMAD.MOV.U32 R9, RZ, RZ, R15 ;  /* 0x000000ffff097224 */ /* 0x000fe200078e000f */
[----:B------:R-:W-:Y:S01]  /*75e0*/  ISETP.GE.AND P5, PT, R11, RZ, PT ;  /* 0x000000ff0b00720c */ /* 0x000fe20003fa6270 */
[----:B------:R-:W-:-:S04]  /*75f0*/  IMAD.HI.U32 R15, R21, R26, RZ ;  /* 0x0000001a150f7227 */ /* 0x000fc800078e00ff */
[C---:B------:R-:W-:Y:S02]  /*7600*/  IMAD R23, R12.reuse, R14, R23 ;  /* 0x0000000e0c177224 */ /* 0x040fe400078e0217 */
[----:B0-----:R-:W-:Y:S02]  /*7610*/  IMAD.MOV.U32 R4, RZ, RZ, R7 ;  /* 0x000000ffff047224 */ /* 0x001fe400078e0007 */
[----:B------:R-:W-:Y:S02]  /*7620*/  IMAD.MOV R11, RZ, RZ, -R15 ;  /* 0x000000ffff0b7224 */ /* 0x000fe400078e0a0f */
[----:B------:R-:W-:Y:S01]  /*7630*/  @!P4 IMAD.MOV R4, RZ, RZ, -R4 ;  /* 0x000000ffff04c224 */ /* 0x000fe200078e0a04 */
[C---:B------:R-:W-:Y:S01]  /*7640*/  ISETP.GT.U32.AND P4, PT, R12.reuse, R23, PT ;  /* 0x000000170c00720c */ /* 0x040fe20003f84070 */
[----:B------:R-:W-:Y:S02]  /*7650*/  IMAD R26, R12, R11, R26 ;  /* 0x0000000b0c1a7224 */ /* 0x000fe400078e021a */
[--C-:B------:R-:W-:Y:S01]  /*7660*/  @!P0 IMAD.IADD R8, R8, 0x1, -R12.reuse ;  /* 0x0000000108088824 */ /* 0x100fe200078e0a0c */
[----:B------:R-:W-:Y:S01]  /*7670*/  STL [R1+0x348], R4 ;  /* 0x0003480401007387 */ /* 0x000fe20000100800 */
[----:B------:R-:W-:Y:S01]  /*7680*/  @!P3 IMAD.IADD R6, R6, 0x1, -R12 ;  /* 0x000000010606b824 */ /* 0x000fe200078e0a0c */
[----:B------:R-:W-:Y:S01]  /*7690*/  ISETP.GT.U32.AND P0, PT, R12, R26, PT ;  /* 0x0000001a0c00720c */ /* 0x000fe20003f04070 */
[----:B------:R-:W-:Y:S01]  /*76a0*/  IMAD.HI.U32 R3, R21, R9, RZ ;  /* 0x0000000915037227 */ /* 0x000fe200078e00ff */
[----:B------:R-:W-:-:S03]  /*76b0*/  ISETP.GE.AND P3, PT, R10, RZ, PT ;  /* 0x000000ff0a00720c */ /* 0x000fc60003f66270 */
[----:B-1----:R-:W-:Y:S02]  /*76c0*/  IMAD.MOV.U32 R2, RZ, RZ, R6 ;  /* 0x000000ffff027224 */ /* 0x002fe400078e0006 */
[----:B------:R-:W-:Y:S02]  /*76d0*/  @!P4 IMAD.IADD R23, R23, 0x1, -R12 ;  /* 0x000000011717c824 */ /* 0x000fe400078e0a0c */
[----:B------:R-:W-:Y:S02]  /*76e0*/  IMAD.MOV R3, RZ, RZ, -R3 ;  /* 0x000000ffff037224 */ /* 0x000fe400078e0a03 */
[----:B------:R-:W-:Y:S01]  /*76f0*/  VIADD R11, R13, 0x10c ;  /* 0x0000010c0d0b7836 */ /* 0x000fe20000000000 */
[C---:B------:R-:W-:Y:S01]  /*7700*/  ISETP.GT.U32.AND P4, PT, R12.reuse, R23, PT ;  /* 0x000000170c00720c */ /* 0x040fe20003f84070 */
[----:B------:R-:W-:Y:S02]  /*7710*/  @!P2 IMAD.MOV R2, RZ, RZ, -R2 ;  /* 0x000000ffff02a224 */ /* 0x000fe400078e0a02 */
[----:B------:R-:W-:Y:S01]  /*7720*/  IMAD R3, R12, R3, R9 ;  /* 0x000000030c037224 */ /* 0x000fe200078e0209 */
[----:B------:R-:W-:Y:S01]  /*7730*/  ISETP.GE.AND P2, PT, R11, RZ, PT ;  /* 0x000000ff0b00720c */ /* 0x000fe20003f46270 */
[C---:B------:R-:W-:Y:S01]  /*7740*/  VIADD R9, R13.reuse, 0x10a ;  /* 0x0000010a0d097836 */ /* 0x040fe20000000000 */
[----:B------:R-:W-:Y:S01]  /*7750*/  IABS R11, R11 ;  /* 0x0000000b000b7213 */ /* 0x000fe20000000000 */
[----:B------:R-:W-:Y:S01]  /*7760*/  @!P0 IMAD.IADD R26, R26, 0x1, -R12 ;  /* 0x000000011a1a8824 */ /* 0x000fe200078e0a0c */
[----:B------:R0:W-:Y:S01]  /*7770*/  STL [R1+0x34c], R2 ;  /* 0x00034c0201007387 */ /* 0x0001e20000100800 */
[----:B------:R-:W-:Y:S01]  /*7780*/  VIADD R19, R13, 0x108 ;  /* 0x000001080d137836 */ /* 0x000fe20000000000 */
[----:B------:R-:W-:Y:S01]  /*7790*/  IABS R15, R9 ;  /* 0x00000009000f7213 */ /* 0x000fe20000000000 */
[----:B------:R-:W-:Y:S01]  /*77a0*/  IMAD.HI.U32 R14, R21, R11, RZ ;  /* 0x0000000b150e7227 */ /* 0x000fe200078e00ff */
[----:B------:R-:W-:-:S02]  /*77b0*/  ISETP.GT.U32.AND P0, PT, R12, R26, PT ;  /* 0x0000001a0c00720c */ /* 0x000fc40003f04070 */
[----:B------:R-:W-:Y:S01]  /*77c0*/  IABS R17, R19 ;  /* 0x0000001300117213 */ /* 0x000fe20000000000 */
[----:B------:R-:W-:-:S04]  /*77d0*/  IMAD.HI.U32 R10, R21, R15, RZ ;  /* 0x0000000f150a7227 */ /* 0x000fc800078e00ff */
[----:B0-----:R-:W-:Y:S02]  /*77e0*/  IMAD.MOV.U32 R2, RZ, RZ, R8 ;  /* 0x000000ffff027224 */ /* 0x001fe400078e0008 */
[----:B------:R-:W-:Y:S02]  /*77f0*/  IMAD.MOV R14, RZ, RZ, -R14 ;  /* 0x000000ffff0e7224 */ /* 0x000fe400078e0a0e */
[----:B------:R-:W-:Y:S01]  /*7800*/  @!P6 IMAD.MOV R2, RZ, RZ, -R2 ;  /* 0x000000ffff02e224 */ /* 0x000fe200078e0a02 */
[----:B------:R-:W-:Y:S01]  /*7810*/  ISETP.GT.U32.AND P6, PT, R12, R3, PT ;  /* 0x000000030c00720c */ /* 0x000fe20003fc4070 */
[----:B------:R-:W-:Y:S01]  /*7820*/  @!P4 IMAD.IADD R23, R23, 0x1, -R12 ;  /* 0x000000011717c824 */ /* 0x000fe200078e0a0c */
[----:B------:R-:W-:Y:S01]  /*7830*/  ISETP.GE.AND P4, PT, R9, RZ, PT ;  /* 0x000000ff0900720c */ /* 0x000fe20003f86270 */
[----:B------:R-:W-:Y:S01]  /*7840*/  VIADD R7, R13, 0x106 ;  /* 0x000001060d077836 */ /* 0x000fe20000000000 */
[----:B------:R0:W-:Y:S01]  /*7850*/  STL [R1+0x340], R2 ;  /* 0x0003400201007387 */ /* 0x0001e20000100800 */
[----:B------:R-:W-:-:S02]  /*7860*/  IMAD.MOV R10, RZ, RZ, -R10 ;  /* 0x000000ffff0a7224 */ /* 0x000fc400078e0a0a */
[C---:B------:R-:W-:Y:S01]  /*7870*/  IMAD R9, R12.reuse, R14, R11 ;  /* 0x0000000e0c097224 */ /* 0x040fe200078e020b */
[----:B------:R-:W-:Y:S01]  /*7880*/  IABS R18, R7 ;  /* 0x0000000700127213 */ /* 0x000fe20000000000 */
[----:B------:R-:W-:Y:S02]  /*7890*/  IMAD R15, R12, R10, R15 ;  /* 0x0000000a0c0f7224 */ /* 0x000fe400078e020f */
[----:B------:R-:W-:Y:S01]  /*78a0*/  @!P0 IMAD.IADD R26, R26, 0x1, -R12 ;  /* 0x000000011a1a8824 */ /* 0x000fe200078e0a0c */
[----:B------:R-:W-:Y:S01]  /*78b0*/  ISETP.GT.U32.AND P0, PT, R12, R9, PT ;  /* 0x000000090c00720c */ /* 0x000fe20003f04070 */
[----:B------:R-:W-:-:S04]  /*78c0*/  IMAD.HI.U32 R16, R21, R17, RZ ;  /* 0x0000001115107227 */ /* 0x000fc800078e00ff */
[----:B------:R-:W-:Y:S01]  /*78d0*/  @!P6 IMAD.IADD R3, R3, 0x1, -R12 ;  /* 0x000000010303e824 */ /* 0x000fe200078e0a0c */
[----:B------:R-:W-:Y:S01]  /*78e0*/  ISETP.GT.U32.AND P6, PT, R12, R15, PT ;  /* 0x0000000f0c00720c */ /* 0x000fe20003fc4070 */
[----:B------:R-:W-:Y:S02]  /*78f0*/  IMAD.MOV R8, RZ, RZ, -R16 ;  /* 0x000000ffff087224 */ /* 0x000fe400078e0a10 */
[----:B------:R-:W-:-:S04]  /*7900*/  IMAD.HI.U32 R6, R21, R18, RZ ;  /* 0x0000001215067227 */ /* 0x000fc800078e00ff */
[C---:B------:R-:W-:Y:S02]  /*7910*/  IMAD R17, R12.reuse, R8, R17 ;  /* 0x000000080c117224 */ /* 0x040fe400078e0211 */
[----:B------:R-:W-:Y:S02]  /*7920*/  IMAD.MOV R6, RZ, RZ, -R6 ;  /* 0x000000ffff067224 */ /* 0x000fe400078e0a06 */
[C---:B------:R-:W-:Y:S02]  /*7930*/  VIADD R8, R13.reuse, 0x104 ;  /* 0x000001040d087836 */ /* 0x040fe40000000000 */
[C---:B------:R-:W-:Y:S02]  /*7940*/  IMAD R18, R12.reuse, R6, R18 ;  /* 0x000000060c127224 */ /* 0x040fe400078e0212 */
[----:B------:R-:W-:Y:S01]  /*7950*/  VIADD R16, R13, 0x102 ;  /* 0x000001020d107836 */ /* 0x000fe20000000000 */
[----:B------:R-:W-:Y:S01]  /*7960*/  IABS R6, R8 ;  /* 0x0000000800067213 */ /* 0x000fe20000000000 */
[--C-:B------:R-:W-:Y:S01]  /*7970*/  @!P0 IMAD.IADD R9, R9, 0x1, -R12.reuse ;  /* 0x0000000109098824 */ /* 0x100fe200078e0a0c */
[----:B------:R-:W-:Y:S01]  /*7980*/  ISETP.GT.U32.AND P0, PT, R12, R3, PT ;  /* 0x000000030c00720c */ /* 0x000fe20003f04070 */
[----:B0-----:R-:W-:Y:S01]  /*7990*/  IMAD.MOV.U32 R2, RZ, RZ, R23 ;  /* 0x000000ffff027224 */ /* 0x001fe200078e0017 */
[----:B------:R-:W-:Y:S01]  /*79a0*/  IABS R20, R16 ;  /* 0x0000001000147213 */ /* 0x000fe20000000000 */
[----:B------:R-:W-:-:S02]  /*79b0*/  @!P6 IMAD.IADD R15, R15, 0x1, -R12 ;  /* 0x000000010f0fe824 */ /* 0x000fc400078e0a0c */
[----:B------:R-:W-:Y:S01]  /*79c0*/  @!P1 IMAD.MOV R2, RZ, RZ, -R2 ;  /* 0x000000ffff029224 */ /* 0x000fe200078e0a02 */
[C---:B------:R-:W-:Y:S01]  /*79d0*/  ISETP.GT.U32.AND P1, PT, R12.reuse, R9, PT ;  /* 0x000000090c00720c */ /* 0x040fe20003f24070 */
[C---:B------:R-:W-:Y:S01]  /*79e0*/  IMAD.HI.U32 R27, R21.reuse, R6, RZ ;  /* 0x00000006151b7227 */ /* 0x040fe200078e00ff */
[----:B------:R-:W-:Y:S02]  /*79f0*/  ISETP.GT.U32.AND P6, PT, R12, R15, PT ;  /* 0x0000000f0c00720c */ /* 0x000fe40003fc4070 */
[----:B------:R0:W-:Y:S01]  /*7a00*/  STL [R1+0x330], R2 ;  /* 0x0003300201007387 */ /* 0x0001e20000100800 */
[----:B------:R-:W-:-:S04]  /*7a10*/  IMAD.HI.U32 R23, R21, R20, RZ ;  /* 0x0000001415177227 */ /* 0x000fc800078e00ff */
[----:B------:R-:W-:Y:S02]  /*7a20*/  IMAD.MOV R27, RZ, RZ, -R27 ;  /* 0x000000ffff1b7224 */ /* 0x000fe400078e0a1b */
[----:B------:R-:W-:Y:S02]  /*7a30*/  IMAD.MOV R23, RZ, RZ, -R23 ;  /* 0x000000ffff177224 */ /* 0x000fe400078e0a17 */
[C---:B------:R-:W-:Y:S02]  /*7a40*/  IMAD R6, R12.reuse, R27, R6 ;  /* 0x0000001b0c067224 */ /* 0x040fe400078e0206 */
[----:B0-----:R-:W-:Y:S02]  /*7a50*/  IMAD.MOV.U32 R2, RZ, RZ, R26 ;  /* 0x000000ffff027224 */ /* 0x001fe400078e001a */
[----:B------:R-:W-:Y:S01]  /*7a60*/  @!P0 IMAD.IADD R3, R3, 0x1, -R12 ;  /* 0x0000000103038824 */ /* 0x000fe200078e0a0c */
[C---:B------:R-:W-:Y:S01]  /*7a70*/  ISETP.GT.U32.AND P0, PT, R12.reuse, R18, PT ;  /* 0x000000120c00720c */ /* 0x040fe20003f04070 */
[----:B------:R-:W-:Y:S01]  /*7a80*/  @!P5 IMAD.MOV R2, RZ, RZ, -R2 ;  /* 0x000000ffff02d224 */ /* 0x000fe200078e0a02 */
[C---:B------:R-:W-:Y:S01]  /*7a90*/  ISETP.GT.U32.AND P5, PT, R12.reuse, R17, PT ;  /* 0x000000110c00720c */ /* 0x040fe20003fa4070 */
[----:B------:R-:W-:-:S02]  /*7aa0*/  IMAD R20, R12, R23, R20 ;  /* 0x000000170c147224 */ /* 0x000fc400078e0214 */
[--C-:B------:R-:W-:Y:S01]  /*7ab0*/  @!P1 IMAD.IADD R9, R9, 0x1, -R12.reuse ;  /* 0x0000000109099824 */ /* 0x100fe200078e0a0c */
[C---:B------:R-:W-:Y:S01]  /*7ac0*/  ISETP.GT.U32.AND P1, PT, R12.reuse, R6, PT ;  /* 0x000000060c00720c */ /* 0x040fe20003f24070 */
[----:B------:R-:W-:Y:S01]  /*7ad0*/  VIADD R10, R13, 0x100 ;  /* 0x000001000d0a7836 */ /* 0x000fe20000000000 */
[----:B------:R0:W-:Y:S01]  /*7ae0*/  STL [R1+0x32c], R2 ;  /* 0x00032c0201007387 */ /* 0x0001e20000100800 */
[--C-:B------:R-:W-:Y:S01]  /*7af0*/  @!P6 IMAD.IADD R15, R15, 0x1, -R12.reuse ;  /* 0x000000010f0fe824 */ /* 0x100fe200078e0a0c */
[----:B------:R-:W-:Y:S01]  /*7b00*/  ISETP.GT.U32.AND P6, PT, R12, R20, PT ;  /* 0x000000140c00720c */ /* 0x000fe20003fc4070 */
[----:B------:R-:W-:Y:S01]  /*7b10*/  IMAD.MOV.U32 R4, RZ, RZ, R3 ;  /* 0x000000ffff047224 */ /* 0x000fe200078e0003 */
[----:B------:R-:W-:Y:S01]  /*7b20*/  IABS R22, R10 ;  /* 0x0000000a00167213 */ /* 0x000fe20000000000 */
[----:B------:R-:W-:Y:S02]  /*7b30*/  VIADD R14, R13, 0xfe ;  /* 0x000000fe0d0e7836 */ /* 0x000fe40000000000 */
[----:B------:R-:W-:Y:S01]  /*7b40*/  @!P5 IMAD.IADD R17, R17, 0x1, -R12 ;  /* 0x000000011111d824 */ /* 0x000fe200078e0a0c */
[----:B------:R-:W-:Y:S01]  /*7b50*/  ISETP.GE.AND P5, PT, R19, RZ, PT ;  /* 0x000000ff1300720c */ /* 0x000fe20003fa6270 */
[----:B------:R-:W-:Y:S01]  /*7b60*/  IMAD.HI.U32 R26, R21, R22, RZ ;  /* 0x00000016151a7227 */ /* 0x000fe200078e00ff */
[----:B------:R-:W-:-:S03]  /*7b70*/  IABS R11, R14 ;  /* 0x0000000e000b7213 */ /* 0x000fc60000000000 */
[----:B0-----:R-:W-:Y:S02]  /*7b80*/  IMAD.MOV.U32 R2, RZ, RZ, R9 ;  /* 0x000000ffff027224 */ /* 0x001fe400078e0009 */
[----:B------:R-:W-:Y:S02]  /*7b90*/  @!P3 IMAD.MOV R4, RZ, RZ, -R4 ;  /* 0x000000ffff04b224 */ /* 0x000fe400078e0a04 */
[--C-:B------:R-:W-:Y:S01]  /*7ba0*/  @!P0 IMAD.IADD R18, R18, 0x1, -R12.reuse ;  /* 0x0000000112128824 */ /* 0x100fe200078e0a0c */
[----:B------:R-:W-:Y:S01]  /*7bb0*/  ISETP.GE.AND P0, PT, R7, RZ, PT ;  /* 0x000000ff0700720c */ /* 0x000fe20003f06270 */
[----:B------:R-:W-:Y:S01]  /*7bc0*/  @!P1 IMAD.IADD R6, R6, 0x1, -R12 ;  /* 0x0000000106069824 */ /* 0x000fe200078e0a0c */
[C---:B------:R-:W-:Y:S01]  /*7bd0*/  ISETP.GT.U32.AND P1, PT, R12.reuse, R17, PT ;  /* 0x000000110c00720c */ /* 0x040fe20003f24070 */
[----:B------:R-:W-:Y:S01]  /*7be0*/  @!P2 IMAD.MOV R2, RZ, RZ, -R2 ;  /* 0x000000ffff02a224 */ /* 0x000fe200078e0a02 */
[----:B------:R-:W-:Y:S01]  /*7bf0*/  STL [R1+0x328], R4 ;  /* 0x0003280401007387 */ /* 0x000fe20000100800 */
[----:B------:R-:W-:Y:S01]  /*7c00*/  IMAD.MOV R26, RZ, RZ, -R26 ;  /* 0x000000ffff1a7224 */ /* 0x000fe200078e0a1a */
[----:B------:R-:W-:Y:S01]  /*7c10*/  ISETP.GT.U32.AND P2, PT, R12, R6, PT ;  /* 0x000000060c00720c */ /* 0x000fe20003f44070 */
[----:B------:R-:W-:Y:S01]  /*7c20*/  @!P6 IMAD.IADD R20, R20, 0x1, -R12 ;  /* 0x000000011414e824 */ /* 0x000fe200078e0a0c */
[----:B------:R-:W-:Y:S01]  /*7c30*/  ISETP.GT.U32.AND P6, PT, R12, R18, PT ;  /* 0x000000120c00720c */ /* 0x000fe20003fc4070 */
[----:B------:R0:W-:Y:S01]  /*7c40*/  STL [R1+0x324], R2 ;  /* 0x0003240201007387 */ /* 0x0001e20000100800 */
[----:B------:R-:W-:-:S02]  /*7c50*/  IMAD.HI.U32 R27, R21, R11, RZ ;  /* 0x0000000b151b7227 */ /* 0x000fc400078e00ff */
[C---:B------:R-:W-:Y:S02]  /*7c60*/  ISETP.GT.U32.AND P3, PT, R12.reuse, R20, PT ;  /* 0x000000140c00720c */ /* 0x040fe40003f64070 */
[C---:B------:R-:W-:Y:S02]  /*7c70*/  IMAD R22, R12.reuse, R26, R22 ;  /* 0x0000001a0c167224 */ /* 0x040fe400078e0216 */
[----:B------:R-:W-:Y:S02]  /*7c80*/  VIADD R19, R13, 0xfc ;  /* 0x000000fc0d137836 */ /* 0x000fe40000000000 */
[----:B------:R-:W-:Y:S02]  /*7c90*/  IMAD.MOV R27, RZ, RZ, -R27 ;  /* 0x000000ffff1b7224 */ /* 0x000fe400078e0a1b */
[----:B0-----:R-:W-:Y:S01]  /*7ca0*/  IMAD.MOV.U32 R2, RZ, RZ, R15 ;  /* 0x000000ffff027224 */ /* 0x001fe200078e000f */
[----:B------:R-:W-:Y:S01]  /*7cb0*/  IABS R9, R19 ;  /* 0x0000001300097213 */ /* 0x000fe20000000000 */
[----:B------:R-:W-:-:S02]  /*7cc0*/  IMAD R11, R12, R27, R11 ;  /* 0x0000001b0c0b7224 */ /* 0x000fc400078e020b */
[----:B------:R-:W-:Y:S01]  /*7cd0*/  @!P4 IMAD.MOV R2, RZ, RZ, -R2 ;  /* 0x000000ffff02c224 */ /* 0x000fe200078e0a02 */
[----:B------:R-:W-:Y:S01]  /*7ce0*/  ISETP.GT.U32.AND P4, PT, R12, R22, PT ;  /* 0x000000160c00720c */ /* 0x000fe20003f84070 */
[--C-:B------:R-:W-:Y:S01]  /*7cf0*/  @!P1 IMAD.IADD R17, R17, 0x1, -R12.reuse ;  /* 0x0000000111119824 */ /* 0x100fe200078e0a0c */
[----:B------:R-:W-:Y:S01]  /*7d00*/  ISETP.GE.AND P1, PT, R8, RZ, PT ;  /* 0x000000ff0800720c */ /* 0x000fe20003f26270 */
[----:B------:R-:W-:Y:S01]  /*7d10*/  IMAD.MOV.U32 R8, RZ, RZ, R9 ;  /* 0x000000ffff087224 */ /* 0x000fe200078e0009 */
[----:B------:R0:W-:Y:S01]  /*7d20*/  STL [R1+0x320], R2 ;  /* 0x0003200201007387 */ /* 0x0001e20000100800 */
[----:B------:R-:W-:Y:S01]  /*7d30*/  @!P6 IMAD.IADD R18, R18, 0x1, -R12 ;  /* 0x000000011212e824 */ /* 0x000fe200078e0a0c */
[----:B------:R-:W-:Y:S01]  /*7d40*/  ISETP.GT.U32.AND P6, PT, R12, R11, PT ;  /* 0x0000000b0c00720c */ /* 0x000fe20003fc4070 */
[----:B------:R-:W-:Y:S02]  /*7d50*/  IMAD.MOV.U32 R4, RZ, RZ, R17 ;  /* 0x000000ffff047224 */ /* 0x000fe400078e0011 */
[----:B------:R-:W-:-:S02]  /*7d60*/  VIADD R7, R13, 0xfa ;  /* 0x000000fa0d077836 */ /* 0x000fc40000000000 */
[----:B------:R-:W-:-:S03]  /*7d70*/  IMAD.HI.U32 R15, R21, R8, RZ ;  /* 0x00000008150f7227 */ /* 0x000fc600078e00ff */
[----:B------:R-:W-:Y:S01]  /*7d80*/  IABS R3, R7 ;  /* 0x0000000700037213 */ /* 0x000fe20000000000 */
[----:B------:R-:W-:Y:S01]  /*7d90*/  @!P3 IMAD.IADD R20, R20, 0x1, -R12 ;  /* 0x000000011414b824 */ /* 0x000fe200078e0a0c */
[----:B------:R-:W-:Y:S01]  /*7da0*/  ISETP.GE.AND P3, PT, R10, RZ, PT ;  /* 0x000000ff0a00720c */ /* 0x000fe20003f66270 */
[----:B------:R-:W-:Y:S02]  /*7db0*/  @!P5 IMAD.MOV R4, RZ, RZ, -R4 ;  /* 0x000000ffff04d224 */ /* 0x000fe400078e0a04 */
[--C-:B------:R-:W-:Y:S01]  /*7dc0*/  @!P2 IMAD.IADD R6, R6, 0x1, -R12.reuse ;  /* 0x000000010606a824 */ /* 0x100fe200078e0a0c */
[----:B------:R-:W-:Y:S01]  /*7dd0*/  ISETP.GE.AND P2, PT, R16, RZ, PT ;  /* 0x000000ff1000720c */ /* 0x000fe20003f46270 */
[----:B------:R-:W-:Y:S01]  /*7de0*/  @!P4 IMAD.IADD R22, R22, 0x1, -R12 ;  /* 0x000000011616c824 */ /* 0x000fe200078e0a0c */
[----:B------:R1:W-:Y:S01]  /*7df0*/  STL [R1+0x31c], R4 ;  /* 0x00031c0401007387 */ /* 0x0003e20000100800 */
[----:B------:R-:W-:Y:S01]  /*7e00*/  IMAD.MOV R10, RZ, RZ, -R15 ;  /* 0x000000ffff0a7224 */ /* 0x000fe200078e0a0f */
[----:B------:R-:W-:Y:S01]  /*7e10*/  ISETP.GE.AND P4, PT, R14, RZ, PT ;  /* 0x000000ff0e00720c */ /* 0x000fe20003f86270 */
[----:B0-----:R-:W-:Y:S01]  /*7e20*/  IMAD.MOV.U32 R2, RZ, RZ, R18 ;  /* 0x000000ffff027224 */ /* 0x001fe200078e0012 */
[C---:B------:R-:W-:Y:S01]  /*7e30*/  ISETP.GT.U32.AND P5, PT, R12.reuse, R22, PT ;  /* 0x000000160c00720c */ /* 0x040fe20003fa4070 */
[----:B------:R-:W-:-:S02]  /*7e40*/  IMAD R8, R12, R10, R8 ;  /* 0x0000000a0c087224 */ /* 0x000fc400078e0208 */
[----:B------:R-:W-:-:S04]  /*7e50*/  IMAD.HI.U32 R9, R21, R3, RZ ;  /* 0x0000000315097227 */ /* 0x000fc800078e00ff */
[----:B-1----:R-:W-:Y:S02]  /*7e60*/  IMAD.MOV.U32 R4, RZ, RZ, R6 ;  /* 0x000000ffff047224 */ /* 0x002fe400078e0006 */
[----:B------:R-:W-:Y:S02]  /*7e70*/  @!P0 IMAD.MOV R2, RZ, RZ, -R2 ;  /* 0x000000ffff028224 */ /* 0x000fe400078e0a02 */
[----:B------:R-:W-:Y:S01]  /*7e80*/  @!P6 IMAD.IADD R11, R11, 0x1, -R12 ;  /* 0x000000010b0be824 */ /* 0x000fe200078e0a0c */
[----:B------:R-:W-:Y:S01]  /*7e90*/  ISETP.GE.AND P6, PT, R19, RZ, PT ;  /* 0x000000ff1300720c */ /* 0x000fe20003fc6270 */
[----:B------:R-:W-:Y:S01]  /*7ea0*/  @!P1 IMAD.MOV R4, RZ, RZ, -R4 ;  /* 0x000000ffff049224 */ /* 0x000fe200078e0a04 */
[C---:B------:R-:W-:Y:S01]  /*7eb0*/  ISETP.GT.U32.AND P1, PT, R12.reuse, R8, PT ;  /* 0x000000080c00720c */ /* 0x040fe20003f24070 */
[----:B------:R-:W-:Y:S01]  /*7ec0*/  IMAD.MOV R9, RZ, RZ, -R9 ;  /* 0x000000ffff097224 */ /* 0x000fe200078e0a09 */
[----:B------:R0:W-:Y:S01]  /*7ed0*/  STL [R1+0x310], R2 ;  /* 0x0003100201007387 */ /* 0x0001e20000100800 */
[----:B------:R-:W-:Y:S01]  /*7ee0*/  ISETP.GT.U32.AND P0, PT, R12, R11, PT ;  /* 0x0000000b0c00720c */ /* 0x000fe20003f04070 */
[----:B------:R-:W-:Y:S01]  /*7ef0*/  @!P5 IMAD.IADD R22, R22, 0x1, -R12 ;  /* 0x000000011616d824 */ /* 0x000fe200078e0a0c */
[----:B------:R-:W-:Y:S01]  /*7f00*/  ISETP.GE.AND P5, PT, R7, RZ, PT ;  /* 0x000000ff0700720c */ /* 0x000fe20003fa6270 */
[----:B------:R-:W-:Y:S01]  /*7f10*/  IMAD R3, R12, R9, R3 ;  /* 0x000000090c037224 */ /* 0x000fe200078e0203 */
[----:B------:R-:W-:Y:S01]  /*7f20*/  STL [R1+0x30c], R4 ;  /* 0x00030c0401007387 */ /* 0x000fe20000100800 */
[----:B------:R-:W-:-:S02]  /*7f30*/  VIADD R9, R13, 0xf8 ;  /* 0x000000f80d097836 */ /* 0x000fc40000000000 */
[----:B------:R-:W-:Y:S02]  /*7f40*/  VIADD R6, R13, 0xf6 ;  /* 0x000000f60d067836 */ /* 0x000fe40000000000 */
[----:B0-----:R-:W-:Y:S01]  /*7f50*/  IMAD.MOV.U32 R2, RZ, RZ, R20 ;  /* 0x000000ffff027224 */ /* 0x001fe200078e0014 */
[----:B------:R-:W-:Y:S01]  /*7f60*/  IABS R16, R9 ;  /* 0x0000000900107213 */ /* 0x000fe20000000000 */
[----:B------:R-:W-:Y:S01]  /*7f70*/  @!P1 IMAD.IADD R8, R8, 0x1, -R12 ;  /* 0x0000000108089824 */ /* 0x000fe200078e0a0c */
[----:B------:R-:W-:Y:S01]  /*7f80*/  IABS R7, R6 ;  /* 0x0000000600077213 */ /* 0x000fe20000000000 */
[----:B------:R-:W-:Y:S01]  /*7f90*/  @!P2 IMAD.MOV R2, RZ, RZ, -R2 ;  /* 0x000000ffff02a224 */ /* 0x000fe200078e0a02 */
[----:B------:R-:W-:Y:S01]  /*7fa0*/  ISETP.GT.U32.AND P2, PT, R12, R3, PT ;  /* 0x000000030c00720c */ /* 0x000fe20003f44070 */
[----:B------:R-:W-:Y:S01]  /*7fb0*/  @!P0 IMAD.IADD R11, R11, 0x1, -R12 ;  /* 0x000000010b0b8824 */ /* 0x000fe200078e0a0c */
[----:B------:R-:W-:Y:S01]  /*7fc0*/  ISETP.GE.AND P0, PT, R9, RZ, PT ;  /* 0x000000ff0900720c */ /* 0x000fe20003f06270 */
[----:B------:R-:W-:Y:S01]  /*7fd0*/  IMAD.HI.U32 R9, R21, R16, RZ ;  /* 0x0000001015097227 */ /* 0x000fe200078e00ff */
[----:B------:R0:W-:Y:S01]  /*7fe0*/  STL [R1+0x2cc], R2 ;  /* 0x0002cc0201007387 */ /* 0x0001e20000100800 */
[----:B------:R-:W-:-:S02]  /*7ff0*/  ISETP.GE.AND P1, PT, R6, RZ, PT ;  /* 0x000000ff0600720c */ /* 0x000fc40003f26270 */
[----:B------:R-:W-:Y:S02]  /*8000*/  IMAD.MOV R9, RZ, RZ, -R9 ;  /* 0x000000ffff097224 */ /* 0x000fe400078e0a09 */
[----:B------:R-:W-:-:S04]  /*8010*/  IMAD.HI.U32 R6, R21, R7, RZ ;  /* 0x0000000715067227 */ /* 0x000fc800078e00ff */
[----:B------:R-:W-:Y:S02]  /*8020*/  @!P2 IMAD.IADD R3, R3, 0x1, -R12 ;  /* 0x000000010303a824 */ /* 0x000fe400078e0a0c */
[----:B0-----:R-:W-:Y:S02]  /*8030*/  IMAD.MOV.U32 R2, RZ, RZ, R22 ;  /* 0x000000ffff027224 */ /* 0x001fe400078e0016 */
[C---:B------:R-:W-:Y:S01]  /*8040*/  IMAD R16, R12.reuse, R9, R16 ;  /* 0x000000090c107224 */ /* 0x040fe200078e0210 */
[C---:B------:R-:W-:Y:S01]  /*8050*/  ISETP.GT.U32.AND P2, PT, R12.reuse, R3, PT ;  /* 0x000000030c00720c */ /* 0x040fe20003f44070 */
[----:B------:R-:W-:Y:S01]  /*8060*/  @!P3 IMAD.MOV R2, RZ, RZ, -R2 ;  /* 0x000000ffff02b224 */ /* 0x000fe200078e0a02 */
[C---:B------:R-:W-:Y:S01]  /*8070*/  ISETP.GT.U32.AND P3, PT, R12.reuse, R8, PT ;  /* 0x000000080c00720c */ /* 0x040fe20003f64070 */
[----:B------:R-:W-:Y:S02]  /*8080*/  IMAD.MOV R6, RZ, RZ, -R6 ;  /* 0x000000ffff067224 */ /* 0x000fe400078e0a06 */
[----:B------:R-:W-:Y:S01]  /*8090*/  VIADD R15, R13, 0xf4 ;  /* 0x000000f40d0f7836 */ /* 0x000fe20000000000 */
[----:B------:R0:W-:Y:S01]  /*80a0*/  STL [R1+0x2d0], R2 ;  /* 0x0002d00201007387 */ /* 0x0001e20000100800 */
[----:B------:R-:W-:-:S02]  /*80b0*/  IMAD R7, R12, R6, R7 ;  /* 0x000000060c077224 */ /* 0x000fc400078e0207 */
[C---:B------:R-:W-:Y:S02]  /*80c0*/  VIADD R14, R13.reuse, 0xf0 ;  /* 0x000000f00d0e7836 */ /* 0x040fe40000000000 */
[----:B------:R-:W-:Y:S02]  /*80d0*/  VIADD R10, R13, 0xf2 ;  /* 0x000000f20d0a7836 */ /* 0x000fe40000000000 */
[--C-:B------:R-:W-:Y:S02]  /*80e0*/  @!P2 IMAD.IADD R3, R3, 0x1, -R12.reuse ;  /* 0x000000010303a824 */ /* 0x100fe400078e0a0c */
[----:B------:R-:W-:Y:S01]  /*80f0*/  @!P3 IMAD.IADD R8, R8, 0x1, -R12 ;  /* 0x000000010808b824 */ /* 0x000fe200078e0a0c */
[----:B------:R-:W-:Y:S01]  /*8100*/  ISETP.GT.U32.AND P3, PT, R12, R16, PT ;  /* 0x000000100c00720c */ /* 0x000fe20003f64070 */
[----:B0-----:R-:W-:Y:S01]  /*8110*/  IMAD.MOV.U32 R2, RZ, RZ, R11 ;  /* 0x000000ffff027224 */ /* 0x001fe200078e000b */
[----:B------:R-:W-:Y:S01]  /*8120*/  ISETP.GE.AND P2, PT, R10, RZ, PT ;  /* 0x000000ff0a00720c */ /* 0x000fe20003f46270 */
[----:B------:R-:W-:Y:S01]  /*8130*/  IMAD.MOV.U32 R4, RZ, RZ, R8 ;  /* 0x000000ffff047224 */ /* 0x000fe200078e0008 */
[----:B------:R-:W-:Y:S01]  /*8140*/  IABS R10, R10 ;  /* 0x0000000a000a7213 */ /* 0x000fe20000000000 */
[----:B------:R-:W-:Y:S01]  /*8150*/  @!P4 IMAD.MOV R2, RZ, RZ, -R2 ;  /* 0x000000ffff02c224 */ /* 0x000fe200078e0a02 */
[----:B------:R-:W-:Y:S01]  /*8160*/  ISETP.GE.AND P4, PT, R15, RZ, PT ;  /* 0x000000ff0f00720c */ /* 0x000fe20003f86270 */
[----:B------:R-:W-:Y:S01]  /*8170*/  @!P6 IMAD.MOV R4, RZ, RZ, -R4 ;  /* 0x000000ffff04e224 */ /* 0x000fe200078e0a04 */
[----:B------:R-:W-:Y:S01]  /*8180*/  ISETP.GT.U32.AND P6, PT, R12, R7, PT ;  /* 0x000000070c00720c */ /* 0x000fe20003fc4070 */
[C---:B------:R-:W-:Y:S01]  /*8190*/  VIADD R6, R13.reuse, 0xee ;  /* 0x000000ee0d067836 */ /* 0x040fe20000000000 */
[----:B------:R0:W-:Y:S01]  /*81a0*/  STL [R1+0x2d4], R2 ;  /* 0x0002d40201007387 */ /* 0x0001e20000100800 */
[----:B------:R-:W-:Y:S01]  /*81b0*/  IABS R15, R15 ;  /* 0x0000000f000f7213 */ /* 0x000fe20000000000 */
[----:B------:R-:W-:-:S02]  /*81c0*/  VIADD R22, R13, 0xec ;  /* 0x000000ec0d167836 */ /* 0x000fc40000000000 */
[----:B------:R-:W-:Y:S01]  /*81d0*/  @!P3 IMAD.IADD R16, R16, 0x1, -R12 ;  /* 0x000000011010b824 */ /* 0x000fe200078e0a0c */
[----:B------:R-:W-:Y:S01]  /*81e0*/  ISETP.GE.AND P3, PT, R14, RZ, PT ;  /* 0x000000ff0e00720c */ /* 0x000fe20003f66270 */
[----:B------:R-:W-:Y:S01]  /*81f0*/  IMAD.HI.U32 R9, R21, R15, RZ ;  /* 0x0000000f15097227 */ /* 0x000fe200078e00ff */
[----:B------:R-:W-:Y:S01]  /*8200*/  IABS R14, R14 ;  /* 0x0000000e000e7213 */ /* 0x000fe20000000000 */
[----:B------:R-:W-:Y:S01]  /*8210*/  STL [R1+0x2d8], R4 ;  /* 0x0002d80401007387 */ /* 0x000fe20000100800 */
[----:B------:R-:W-:Y:S01]  /*8220*/  IABS R11, R6 ;  /* 0x00000006000b7213 */ /* 0x000fe20000000000 */
[----:B0-----:R-:W-:Y:S02]  /*8230*/  IMAD.MOV.U32 R2, RZ, RZ, R3 ;  /* 0x000000ffff027224 */ /* 0x001fe400078e0003 */
[----:B------:R-:W-:Y:S02]  /*8240*/  IMAD.MOV R8, RZ, RZ, -R9 ;  /* 0x000000ffff087224 */ /* 0x000fe400078e0a09 */
[----:B------:R-:W-:Y:S01]  /*8250*/  @!P5 IMAD.MOV R2, RZ, RZ, -R2 ;  /* 0x000000ffff02d224 */ /* 0x000fe200078e0a02 */
[----:B------:R-:W-:Y:S01]  /*8260*/  ISETP.GT.U32.AND P5, PT, R12, R16, PT ;  /* 0x000000100c00720c */ /* 0x000fe20003fa4070 */
[----:B------:R-:W-:-:S02]  /*8270*/  @!P6 IMAD.IADD R7, R7, 0x1, -R12 ;  /* 0x000000010707e824 */ /* 0x000fc400078e0a0c */
        /* <DEDUP_REMOVED lines=73> */
[----:B------:R-:W-:Y:S01]  /*8710*/  ISETP.GT.U32.AND P2, PT, R12, R20, PT ;  /* 0x000000140c00720c */ /* 0x000fe20003f44070 */
[----:B------:R-:W-:Y:S01]  /*8720*/  @!P5 IMAD.IADD R16, R16, 0x1, -R12 ;  /* 0x000000011010d824 */ /* 0x000fe200078e0a0c */
        /* <DEDUP_REMOVED lines=44> */
[----:B------:R-:W-:Y:S02]  /*89f0*/  VIADD R3, R13, 0xdc ;  /* 0x000000dc0d037836 */ /* 0x000fe40000000000 */
[----:B------:R-:W-:Y:S02]  /*8a00*/  @!P0 IMAD.MOV R4, RZ, RZ, -R4 ;  /* 0x000000ffff048224 */ /* 0x000fe400078e0a04 */
[----:B0-----:R-:W-:Y:S01]  /*8a10*/  IMAD.MOV.U32 R2, RZ, RZ, R20 ;  /* 0x000000ffff027224 */ /* 0x001fe200078e0014 */
[----:B------:R-:W-:Y:S01]  /*8a20*/  IABS R10, R3 ;  /* 0x00000003000a7213 */ /* 0x000fe20000000000 */
[----:B------:R-:W-:Y:S01]  /*8a30*/  @!P1 IMAD.IADD R19, R19, 0x1, -R12 ;  /* 0x0000000113139824 */ /* 0x000fe200078e0a0c */
[----:B------:R0:W-:Y:S01]  /*8a40*/  STL [R1+0x1d8], R4 ;  /* 0x0001d80401007387 */ /* 0x0001e20000100800 */
[----:B------:R-:W-:Y:S01]  /*8a50*/  @!P3 IMAD.MOV R2, RZ, RZ, -R2 ;  /* 0x000000ffff02b224 */ /* 0x000fe200078e0a02 */
[----:B------:R-:W-:Y:S01]  /*8a60*/  ISETP.GT.U32.AND P3, PT, R12, R7, PT ;  /* 0x000000070c00720c */ /* 0x000fe20003f64070 */
[----:B------:R-:W-:Y:S01]  /*8a70*/  @!P6 IMAD.IADD R15, R15, 0x1, -R12 ;  /* 0x000000010f0fe824 */ /* 0x000fe200078e0a0c */
[----:B------:R-:W-:Y:S01]  /*8a80*/  ISETP.GE.AND P1, PT, R6, RZ, PT ;  /* 0x000000ff0600720c */ /* 0x000fe20003f26270 */
[----:B------:R-:W-:Y:S01]  /*8a90*/  IMAD.HI.U32 R16, R21, R14, RZ ;  /* 0x0000000e15107227 */ /* 0x000fe200078e00ff */
[----:B------:R1:W-:Y:S01]  /*8aa0*/  STL [R1+0x1dc], R2 ;  /* 0x0001dc0201007387 */ /* 0x0003e20000100800 */
[----:B------:R-:W-:-:S02]  /*8ab0*/  ISETP.GE.AND P6, PT, R8, RZ, PT ;  /* 0x000000ff0800720c */ /* 0x000fc40003fc6270 */
[----:B------:R-:W-:Y:S01]  /*8ac0*/  IMAD.HI.U32 R22, R21, R17, RZ ;  /* 0x0000001115167227 */ /* 0x000fe200078e00ff */
[----:B------:R-:W-:-:S03]  /*8ad0*/  ISETP.GT.U32.AND P0, PT, R12, R15, PT ;  /* 0x0000000f0c00720c */ /* 0x000fc60003f04070 */
[----:B0-----:R-:W-:Y:S02]  /*8ae0*/  IMAD.MOV.U32 R4, RZ, RZ, R19 ;  /* 0x000000ffff047224 */ /* 0x001fe400078e0013 */
[----:B------:R-:W-:Y:S02]  /*8af0*/  IMAD.MOV R16, RZ, RZ, -R16 ;  /* 0x000000ffff107224 */ /* 0x000fe400078e0a10 */
[----:B------:R-:W-:-:S04]  /*8b00*/  IMAD.HI.U32 R6, R21, R10, RZ ;  /* 0x0000000a15067227 */ /* 0x000fc800078e00ff */
[----:B------:R-:W-:Y:S02]  /*8b10*/  IMAD.MOV R22, RZ, RZ, -R22 ;  /* 0x000000ffff167224 */ /* 0x000fe400078e0a16 */
[----:B------:R-:W-:Y:S01]  /*8b20*/  @!P4 IMAD.MOV R4, RZ, RZ, -R4 ;  /* 0x000000ffff04c224 */ /* 0x000fe200078e0a04 */
[----:B------:R-:W-:Y:S01]  /*8b30*/  ISETP.GE.AND P4, PT, R11, RZ, PT ;  /* 0x000000ff0b00720c */ /* 0x000fe20003f86270 */
[C---:B------:R-:W-:Y:S02]  /*8b40*/  IMAD R11, R12.reuse, R16, R14 ;  /* 0x000000100c0b7224 */ /* 0x040fe400078e020e */
[----:B------:R-:W-:Y:S01]  /*8b50*/  IMAD.MOV R6, RZ, RZ, -R6 ;  /* 0x000000ffff067224 */ /* 0x000fe200078e0a06 */
[----:B------:R-:W-:Y:S01]  /*8b60*/  STL [R1+0x1e0], R4 ;  /* 0x0001e00401007387 */ /* 0x000fe20000100800 */
[----:B------:R-:W-:Y:S02]  /*8b70*/  IMAD R17, R12, R22, R17 ;  /* 0x000000160c117224 */ /* 0x000fe400078e0211 */
[----:B-1----:R-:W-:-:S02]  /*8b80*/  IMAD.MOV.U32 R2, RZ, RZ, R18 ;  /* 0x000000ffff027224 */ /* 0x002fc400078e0012 */
[----:B------:R-:W-:Y:S01]  /*8b90*/  @!P3 IMAD.IADD R7, R7, 0x1, -R12 ;  /* 0x000000010707b824 */ /* 0x000fe200078e0a0c */
[C---:B------:R-:W-:Y:S01]  /*8ba0*/  ISETP.GT.U32.AND P3, PT, R12.reuse, R11, PT ;  /* 0x0000000b0c00720c */ /* 0x040fe20003f64070 */
[C---:B------:R-:W-:Y:S01]  /*8bb0*/  IMAD R10, R12.reuse, R6, R10 ;  /* 0x000000060c0a7224 */ /* 0x040fe200078e020a */
[C---:B------:R-:W-:Y:S01]  /*8bc0*/  ISETP.GT.U32.AND P5, PT, R12.reuse, R17, PT ;  /* 0x000000110c00720c */ /* 0x040fe20003fa4070 */
[----:B------:R-:W-:Y:S02]  /*8bd0*/  @!P2 IMAD.MOV R2, RZ, RZ, -R2 ;  /* 0x000000ffff02a224 */ /* 0x000fe400078e0a02 */
[----:B------:R-:W-:Y:S01]  /*8be0*/  @!P0 IMAD.IADD R15, R15, 0x1, -R12 ;  /* 0x000000010f0f8824 */ /* 0x000fe200078e0a0c */
[----:B------:R-:W-:Y:S01]  /*8bf0*/  ISETP.GT.U32.AND P2, PT, R12, R10, PT ;  /* 0x0000000a0c00720c */ /* 0x000fe20003f44070 */
[----:B------:R-:W-:Y:S01]  /*8c00*/  VIADD R8, R13, 0xd8 ;  /* 0x000000d80d087836 */ /* 0x000fe20000000000 */
[----:B------:R0:W-:Y:S01]  /*8c10*/  STL [R1+0x2a8], R2 ;  /* 0x0002a80201007387 */ /* 0x0001e20000100800 */
[----:B------:R-:W-:Y:S01]  /*8c20*/  ISETP.GE.AND P0, PT, R3, RZ, PT ;  /* 0x000000ff0300720c */ /* 0x000fe20003f06270 */
[----:B------:R-:W-:-:S02]  /*8c30*/  VIADD R3, R13, 0xd6 ;  /* 0x000000d60d037836 */ /* 0x000fc40000000000 */
[----:B------:R-:W-:Y:S01]  /*8c40*/  IABS R6, R8 ;  /* 0x0000000800067213 */ /* 0x000fe20000000000 */
[--C-:B------:R-:W-:Y:S02]  /*8c50*/  @!P3 IMAD.IADD R11, R11, 0x1, -R12.reuse ;  /* 0x000000010b0bb824 */ /* 0x100fe400078e0a0c */
[----:B------:R-:W-:Y:S01]  /*8c60*/  IABS R16, R3 ;  /* 0x0000000300107213 */ /* 0x000fe20000000000 */
[--C-:B------:R-:W-:Y:S01]  /*8c70*/  @!P5 IMAD.IADD R17, R17, 0x1, -R12.reuse ;  /* 0x000000011111d824 */ /* 0x100fe200078e0a0c */
[----:B------:R-:W-:Y:S01]  /*8c80*/  ISETP.GE.AND P5, PT, R9, RZ, PT ;  /* 0x000000ff0900720c */ /* 0x000fe20003fa6270 */
[----:B0-----:R-:W-:Y:S01]  /*8c90*/  IMAD.MOV.U32 R2, RZ, RZ, R15 ;  /* 0x000000ffff027224 */ /* 0x001fe200078e000f */
[----:B------:R-:W-:Y:S01]  /*8ca0*/  ISETP.GT.U32.AND P3, PT, R12, R11, PT ;  /* 0x0000000b0c00720c */ /* 0x000fe20003f64070 */
[----:B------:R-:W-:Y:S01]  /*8cb0*/  @!P2 IMAD.IADD R10, R10, 0x1, -R12 ;  /* 0x000000010a0aa824 */ /* 0x000fe200078e0a0c */
[----:B------:R-:W-:Y:S01]  /*8cc0*/  ISETP.GT.U32.AND P2, PT, R12, R17, PT ;  /* 0x000000110c00720c */ /* 0x000fe20003f44070 */
[----:B------:R-:W-:-:S02]  /*8cd0*/  @!P1 IMAD.MOV R2, RZ, RZ, -R2 ;  /* 0x000000ffff029224 */ /* 0x000fc400078e0a02 */
[----:B------:R-:W-:Y:S01]  /*8ce0*/  IMAD.HI.U32 R14, R21, R6, RZ ;  /* 0x00000006150e7227 */ /* 0x000fe200078e00ff */
[C---:B------:R-:W-:Y:S02]  /*8cf0*/  ISETP.GT.U32.AND P1, PT, R12.reuse, R10, PT ;  /* 0x0000000a0c00720c */ /* 0x040fe40003f24070 */
[----:B------:R0:W-:Y:S01]  /*8d00*/  STL [R1+0x2ac], R2 ;  /* 0x0002ac0201007387 */ /* 0x0001e20000100800 */
[----:B------:R-:W-:Y:S02]  /*8d10*/  IMAD.MOV R14, RZ, RZ, -R14 ;  /* 0x000000ffff0e7224 */ /* 0x000fe400078e0a0e */
[----:B------:R-:W-:Y:S02]  /*8d20*/  VIADD R9, R13, 0xd4 ;  /* 0x000000d40d097836 */ /* 0x000fe40000000000 */
[C---:B------:R-:W-:Y:S02]  /*8d30*/  IMAD R6, R12.reuse, R14, R6 ;  /* 0x0000000e0c067224 */ /* 0x040fe400078e0206 */
[--C-:B------:R-:W-:Y:S01]  /*8d40*/  @!P3 IMAD.IADD R11, R11, 0x1, -R12.reuse ;  /* 0x000000010b0bb824 */ /* 0x100fe200078e0a0c */
[----:B------:R-:W-:Y:S01]  /*8d50*/  IABS R15, R9 ;  /* 0x00000009000f7213 */ /* 0x000fe20000000000 */
[----:B------:R-:W-:Y:S01]  /*8d60*/  @!P2 IMAD.IADD R17, R17, 0x1, -R12 ;  /* 0x000000011111a824 */ /* 0x000fe200078e0a0c */
[----:B------:R-:W-:Y:S01]  /*8d70*/  ISETP.GT.U32.AND P2, PT, R12, R6, PT ;  /* 0x000000060c00720c */ /* 0x000fe20003f44070 */
[----:B0-----:R-:W-:-:S02]  /*8d80*/  IMAD.MOV.U32 R2, RZ, RZ, R7 ;  /* 0x000000ffff027224 */ /* 0x001fc400078e0007 */
[----:B------:R-:W-:-:S04]  /*8d90*/  IMAD.HI.U32 R7, R21, R16, RZ ;  /* 0x0000001015077227 */ /* 0x000fc800078e00ff */
[----:B------:R-:W-:Y:S02]  /*8da0*/  IMAD.MOV R7, RZ, RZ, -R7 ;  /* 0x000000ffff077224 */ /* 0x000fe400078e0a07 */
[----:B------:R-:W-:Y:S01]  /*8db0*/  @!P6 IMAD.MOV R2, RZ, RZ, -R2 ;  /* 0x000000ffff02e224 */ /* 0x000fe200078e0a02 */
[----:B------:R-:W-:Y:S01]  /*8dc0*/  ISETP.GE.AND P6, PT, R8, RZ, PT ;  /* 0x000000ff0800720c */ /* 0x000fe20003fc6270 */
[C---:B------:R-:W-:Y:S02]  /*8dd0*/  IMAD R16, R12.reuse, R7, R16 ;  /* 0x000000070c107224 */ /* 0x040fe400078e0210 */
[----:B------:R-:W-:Y:S01]  /*8de0*/  VIADD R7, R13, 0xd2 ;  /* 0x000000d20d077836 */ /* 0x000fe20000000000 */
[----:B------:R0:W-:Y:S01]  /*8df0*/  STL [R1+0x2b4], R2 ;  /* 0x0002b40201007387 */ /* 0x0001e20000100800 */
[----:B------:R-:W-:Y:S01]  /*8e00*/  IMAD.HI.U32 R18, R21, R15, RZ ;  /* 0x0000000f15127227 */ /* 0x000fe200078e00ff */
[----:B------:R-:W-:-:S03]  /*8e10*/  ISETP.GT.U32.AND P3, PT, R12, R16, PT ;  /* 0x000000100c00720c */ /* 0x000fc60003f64070 */
[----:B------:R-:W-:Y:S01]  /*8e20*/  @!P1 IMAD.IADD R10, R10, 0x1, -R12 ;  /* 0x000000010a0a9824 */ /* 0x000fe200078e0a0c */
[----:B------:R-:W-:Y:S01]  /*8e30*/  ISETP.GE.AND P1, PT, R3, RZ, PT ;  /* 0x000000ff0300720c */ /* 0x000fe20003f26270 */
[----:B------:R-:W-:Y:S01]  /*8e40*/  IMAD.MOV R18, RZ, RZ, -R18 ;  /* 0x000000ffff127224 */ /* 0x000fe200078e0a12 */
[----:B------:R-:W-:Y:S01]  /*8e50*/  IABS R3, R7 ;  /* 0x0000000700037213 */ /* 0x000fe20000000000 */
[--C-:B------:R-:W-:Y:S02]  /*8e60*/  @!P2 IMAD.IADD R6, R6, 0x1, -R12.reuse ;  /* 0x000000010606a824 */ /* 0x100fe400078e0a0c */
[----:B0-----:R-:W-:Y:S02]  /*8e70*/  IMAD.MOV.U32 R2, RZ, RZ, R17 ;  /* 0x000000ffff027224 */ /* 0x001fe400078e0011 */
[C---:B------:R-:W-:Y:S01]  /*8e80*/  IMAD R15, R12.reuse, R18, R15 ;  /* 0x000000120c0f7224 */ /* 0x040fe200078e020f */
[----:B------:R-:W-:Y:S01]  /*8e90*/  ISETP.GT.U32.AND P2, PT, R12, R6, PT ;  /* 0x000000060c00720c */ /* 0x000fe20003f44070 */
[----:B------:R-:W-:-:S02]  /*8ea0*/  @!P3 IMAD.IADD R16, R16, 0x1, -R12 ;  /* 0x000000011010b824 */ /* 0x000fc400078e0a0c */
[----:B------:R-:W-:Y:S01]  /*8eb0*/  @!P4 IMAD.MOV R2, RZ, RZ, -R2 ;  /* 0x000000ffff02c224 */ /* 0x000fe200078e0a02 */
[----:B------:R-:W-:Y:S01]  /*8ec0*/  ISETP.GE.AND P4, PT, R9, RZ, PT ;  /* 0x000000ff0900720c */ /* 0x000fe20003f86270 */
[----:B------:R-:W-:Y:S01]  /*8ed0*/  IMAD.MOV.U32 R4, RZ, RZ, R10 ;  /* 0x000000ffff047224 */ /* 0x000fe200078e000a */
[----:B------:R-:W-:Y:S01]  /*8ee0*/  ISETP.GT.U32.AND P3, PT, R12, R16, PT ;  /* 0x000000100c00720c */ /* 0x000fe20003f64070 */
[----:B------:R-:W-:Y:S01]  /*8ef0*/  VIADD R8, R13, 0xd0 ;  /* 0x000000d00d087836 */ /* 0x000fe20000000000 */
[----:B------:R0:W-:Y:S01]  /*8f00*/  STL [R1+0x2b0], R2 ;  /* 0x0002b00201007387 */ /* 0x0001e20000100800 */
[----:B------:R-:W-:-:S03]  /*8f10*/  IMAD.HI.U32 R9, R21, R3, RZ ;  /* 0x0000000315097227 */ /* 0x000fc600078e00ff */
[----:B------:R-:W-:Y:S01]  /*8f20*/  IABS R14, R8 ;  /* 0x00000008000e7213 */ /* 0x000fe20000000000 */
        /* <DEDUP_REMOVED lines=19> */
[C---:B------:R-:W-:Y:S01]  /*9060*/  ISETP.GT.U32.AND P6, PT, R12.reuse, R14, PT ;  /* 0x0000000e0c00720c */ /* 0x040fe20003fc4070 */
[--C-:B------:R-:W-:Y:S01]  /*9070*/  @!P3 IMAD.IADD R3, R3, 0x1, -R12.reuse ;  /* 0x000000010303b824 */ /* 0x100fe200078e0a0c */
[----:B------:R0:W-:Y:S01]  /*9080*/  STL [R1+0x278], R2 ;  /* 0x0002780201007387 */ /* 0x0001e20000100800 */
[C---:B------:R-:W-:Y:S02]  /*9090*/  VIADD R11, R13.reuse, 0xce ;  /* 0x000000ce0d0b7836 */ /* 0x040fe40000000000 */
[----:B------:R-:W-:Y:S01]  /*90a0*/  VIADD R8, R13, 0xcc ;  /* 0x000000cc0d087836 */ /* 0x000fe20000000000 */
        /* <DEDUP_REMOVED lines=20> */
[C---:B------:R-:W-:Y:S02]  /*91f0*/  IMAD R9, R12.reuse, R16, R9 ;  /* 0x000000100c097224 */ /* 0x040fe400078e0209 */
        /* <DEDUP_REMOVED lines=8> */
[----:B------:R-:W-:Y:S02]  /*9280*/  IMAD R6, R12, R11, R6 ;  /* 0x0000000b0c067224 */ /* 0x000fe400078e0206 */
        /* <DEDUP_REMOVED lines=11> */
[C---:B------:R-:W-:Y:S01]  /*9340*/  VIADD R7, R13.reuse, 0xc4 ;  /* 0x000000c40d077836 */ /* 0x040fe20000000000 */
[----:B------:R-:W-:Y:S01]  /*9350*/  IABS R17, R16 ;  /* 0x0000001000117213 */ /* 0x000fe20000000000 */
[----:B------:R-:W-:Y:S01]  /*9360*/  VIADD R22, R13, 0xae ;  /* 0x000000ae0d167836 */ /* 0x000fe20000000000 */
[----:B------:R-:W-:Y:S01]  /*9370*/  IABS R3, R11 ;  /* 0x0000000b00037213 */ /* 0x000fe20000000000 */
[----:B------:R-:W-:Y:S01]  /*9380*/  IMAD.HI.U32 R19, R21, R18, RZ ;  /* 0x0000001215137227 */ /* 0x000fe200078e00ff */
[----:B------:R-:W-:-:S02]  /*9390*/  IABS R8, R7 ;  /* 0x0000000700087213 */ /* 0x000fc40000000000 */
[----:B------:R-:W-:Y:S01]  /*93a0*/  IABS R23, R22 ;  /* 0x0000001600177213 */ /* 0x000fe20000000000 */
[----:B0-----:R-:W-:Y:S02]  /*93b0*/  IMAD.MOV.U32 R2, RZ, RZ, R14 ;  /* 0x000000ffff027224 */ /* 0x001fe400078e000e */
[----:B------:R-:W-:Y:S02]  /*93c0*/  @!P5 IMAD.IADD R10, R10, 0x1, -R12 ;  /* 0x000000010a0ad824 */ /* 0x000fe400078e0a0c */
[----:B------:R-:W-:Y:S01]  /*93d0*/  @!P2 IMAD.MOV R2, RZ, RZ, -R2 ;  /* 0x000000ffff02a224 */ /* 0x000fe200078e0a02 */
[C---:B------:R-:W-:Y:S01]  /*93e0*/  ISETP.GT.U32.AND P2, PT, R12.reuse, R6, PT ;  /* 0x000000060c00720c */ /* 0x040fe20003f44070 */
[----:B------:R-:W-:Y:S01]  /*93f0*/  IMAD.MOV R19, RZ, RZ, -R19 ;  /* 0x000000ffff137224 */ /* 0x000fe200078e0a13 */
[----:B------:R-:W-:Y:S01]  /*9400*/  ISETP.GT.U32.AND P5, PT, R12, R10, PT ;  /* 0x0000000a0c00720c */ /* 0x000fe20003fa4070 */
[----:B------:R-:W-:Y:S01]  /*9410*/  IMAD.HI.U32 R15, R21, R17, RZ ;  /* 0x00000011150f7227 */ /* 0x000fe200078e00ff */
[----:B------:R0:W-:Y:S03]  /*9420*/  STL [R1+0x27c], R2 ;  /* 0x00027c0201007387 */ /* 0x0001e60000100800 */
[----:B------:R-:W-:Y:S01]  /*9430*/  @!P3 IMAD.IADD R9, R9, 0x1, -R12 ;  /* 0x000000010909b824 */ /* 0x000fe200078e0a0c */
[----:B------:R-:W-:Y:S01]  /*9440*/  ISETP.GE.AND P3, PT, R16, RZ, PT ;  /* 0x000000ff1000720c */ /* 0x000fe20003f66270 */
[----:B------:R-:W-:-:S02]  /*9450*/  IMAD R16, R12, R19, R18 ;  /* 0x000000130c107224 */ /* 0x000fc400078e0212 */
[----:B------:R-:W-:Y:S02]  /*9460*/  IMAD.MOV R15, RZ, RZ, -R15 ;  /* 0x000000ffff0f7224 */ /* 0x000fe400078e0a0f */
[--C-:B------:R-:W-:Y:S02]  /*9470*/  @!P2 IMAD.IADD R6, R6, 0x1, -R12.reuse ;  /* 0x000000010606a824 */ /* 0x100fe400078e0a0c */
[----:B------:R-:W-:Y:S01]  /*9480*/  @!P5 IMAD.IADD R10, R10, 0x1, -R12 ;  /* 0x000000010a0ad824 */ /* 0x000fe200078e0a0c */
[C---:B------:R-:W-:Y:S01]  /*9490*/  ISETP.GT.U32.AND P5, PT, R12.reuse, R16, PT ;  /* 0x000000100c00720c */ /* 0x040fe20003fa4070 */
[----:B------:R-:W-:Y:S01]  /*94a0*/  IMAD.MOV.U32 R4, RZ, RZ, R9 ;  /* 0x000000ffff047224 */ /* 0x000fe200078e0009 */
[C---:B------:R-:W-:Y:S01]  /*94b0*/  ISETP.GT.U32.AND P2, PT, R12.reuse, R6, PT ;  /* 0x000000060c00720c */ /* 0x040fe20003f44070 */
[----:B0-----:R-:W-:Y:S02]  /*94c0*/  IMAD.MOV.U32 R2, RZ, RZ, R10 ;  /* 0x000000ffff027224 */ /* 0x001fe400078e000a */
[----:B------:R-:W-:-:S02]  /*94d0*/  IMAD R17, R12, R15, R17 ;  /* 0x0000000f0c117224 */ /* 0x000fc400078e0211 */
[----:B------:R-:W-:-:S04]  /*94e0*/  IMAD.HI.U32 R15, R21, R3, RZ ;  /* 0x00000003150f7227 */ /* 0x000fc800078e00ff */
[----:B------:R-:W-:Y:S01]  /*94f0*/  @!P1 IMAD.MOV R4, RZ, RZ, -R4 ;  /* 0x000000ffff049224 */ /* 0x000fe200078e0a04 */
[----:B------:R-:W-:Y:S01]  /*9500*/  ISETP.GT.U32.AND P1, PT, R12, R17, PT ;  /* 0x000000110c00720c */ /* 0x000fe20003f24070 */
[----:B------:R-:W-:Y:S01]  /*9510*/  @!P0 IMAD.MOV R2, RZ, RZ, -R2 ;  /* 0x000000ffff028224 */ /* 0x000fe200078e0a02 */
[----:B------:R-:W-:Y:S01]  /*9520*/  ISETP.GE.AND P0, PT, R7, RZ, PT ;  /* 0x000000ff0700720c */ /* 0x000fe20003f06270 */
[----:B------:R-:W-:Y:S01]  /*9530*/  IMAD.MOV R9, RZ, RZ, -R15 ;  /* 0x000000ffff097224 */ /* 0x000fe200078e0a0f */
[----:B------:R-:W-:Y:S01]  /*9540*/  STL [R1+0x270], R4 ;  /* 0x0002700401007387 */ /* 0x000fe20000100800 */
[----:B------:R-:W-:Y:S02]  /*9550*/  @!P2 IMAD.IADD R6, R6, 0x1, -R12 ;  /* 0x000000010606a824 */ /* 0x000fe400078e0a0c */
[----:B------:R-:W-:Y:S01]  /*9560*/  IMAD R3, R12, R9, R3 ;  /* 0x000000090c037224 */ /* 0x000fe200078e0203 */
[----:B------:R0:W-:Y:S01]  /*9570*/  STL [R1+0x250], R2 ;  /* 0x0002500201007387 */ /* 0x0001e20000100800 */
[----:B------:R-:W-:-:S04]  /*9580*/  IMAD.HI.U32 R14, R21, R8, RZ ;  /* 0x00000008150e7227 */ /* 0x000fc800078e00ff */
[----:B------:R-:W-:Y:S02]  /*9590*/  @!P5 IMAD.IADD R16, R16, 0x1, -R12 ;  /* 0x000000011010d824 */ /* 0x000fe400078e0a0c */
[----:B------:R-:W-:Y:S02]  /*95a0*/  IMAD.MOV R14, RZ, RZ, -R14 ;  /* 0x000000ffff0e7224 */ /* 0x000fe400078e0a0e */
[C---:B------:R-:W-:Y:S01]  /*95b0*/  VIADD R9, R13.reuse, 0xbe ;  /* 0x000000be0d097836 */ /* 0x040fe20000000000 */
[C---:B------:R-:W-:Y:S01]  /*95c0*/  ISETP.GT.U32.AND P5, PT, R12.reuse, R16, PT ;  /* 0x000000100c00720c */ /* 0x040fe20003fa4070 */
[----:B0-----:R-:W-:Y:S02]  /*95d0*/  IMAD.MOV.U32 R2, RZ, RZ, R6 ;  /* 0x000000ffff027224 */ /* 0x001fe400078e0006 */
[C---:B------:R-:W-:Y:S01]  /*95e0*/  IMAD R7, R12.reuse, R14, R8 ;  /* 0x0000000e0c077224 */ /* 0x040fe200078e0208 */
[----:B------:R-:W-:Y:S01]  /*95f0*/  IABS R14, R9 ;  /* 0x00000009000e7213 */ /* 0x000fe20000000000 */
[----:B------:R-:W-:Y:S01]  /*9600*/  @!P4 IMAD.MOV R2, RZ, RZ, -R2 ;  /* 0x000000ffff02c224 */ /* 0x000fe200078e0a02 */
[C---:B------:R-:W-:Y:S01]  /*9610*/  ISETP.GT.U32.AND P4, PT, R12.reuse, R3, PT ;  /* 0x000000030c00720c */ /* 0x040fe20003f84070 */
[----:B------:R-:W-:Y:S01]  /*9620*/  VIADD R8, R13, 0xc0 ;  /* 0x000000c00d087836 */ /* 0x000fe20000000000 */
[----:B------:R-:W-:Y:S01]  /*9630*/  ISETP.GT.U32.AND P2, PT, R12, R7, PT ;  /* 0x000000070c00720c */ /* 0x000fe20003f44070 */
[--C-:B------:R-:W-:Y:S01]  /*9640*/  @!P1 IMAD.IADD R17, R17, 0x1, -R12.reuse ;  /* 0x0000000111119824 */ /* 0x100fe200078e0a0c */
[----:B------:R0:W-:Y:S01]  /*9650*/  STL [R1+0x26c], R2 ;  /* 0x00026c0201007387 */ /* 0x0001e20000100800 */
[C---:B------:R-:W-:Y:S01]  /*9660*/  VIADD R10, R13.reuse, 0xbc ;  /* 0x000000bc0d0a7836 */ /* 0x040fe20000000000 */
[----:B------:R-:W-:Y:S01]  /*9670*/  IABS R15, R8 ;  /* 0x00000008000f7213 */ /* 0x000fe20000000000 */
[----:B------:R-:W-:Y:S01]  /*9680*/  @!P5 IMAD.IADD R16, R16, 0x1, -R12 ;  /* 0x000000011010d824 */ /* 0x000fe200078e0a0c */
[----:B------:R-:W-:Y:S01]  /*9690*/  ISETP.GT.U32.AND P1, PT, R12, R17, PT ;  /* 0x000000110c00720c */ /* 0x000fe20003f24070 */
[----:B------:R-:W-:Y:S01]  /*96a0*/  VIADD R19, R13, 0xb2 ;  /* 0x000000b20d137836 */ /* 0x000fe20000000000 */
[----:B------:R-:W-:Y:S01]  /*96b0*/  ISETP.GE.AND P5, PT, R11, RZ, PT ;  /* 0x000000ff0b00720c */ /* 0x000fe20003fa6270 */
[----:B------:R-:W-:Y:S01]  /*96c0*/  IMAD.HI.U32 R18, R21, R15, RZ ;  /* 0x0000000f15127227 */ /* 0x000fe200078e00ff */
[----:B------:R-:W-:-:S03]  /*96d0*/  IABS R6, R10 ;  /* 0x0000000a00067213 */ /* 0x000fc60000000000 */
[----:B------:R-:W-:Y:S02]  /*96e0*/  @!P4 IMAD.IADD R3, R3, 0x1, -R12 ;  /* 0x000000010303c824 */ /* 0x000fe400078e0a0c */
[----:B------:R-:W-:Y:S02]  /*96f0*/  IMAD.MOV R18, RZ, RZ, -R18 ;  /* 0x000000ffff127224 */ /* 0x000fe400078e0a12 */
[----:B------:R-:W-:Y:S01]  /*9700*/  IMAD.HI.U32 R11, R21, R14, RZ ;  /* 0x0000000e150b7227 */ /* 0x000fe200078e00ff */
[----:B------:R-:W-:-:S03]  /*9710*/  ISETP.GT.U32.AND P4, PT, R12, R3, PT ;  /* 0x000000030c00720c */ /* 0x000fc60003f84070 */
[--C-:B------:R-:W-:Y:S02]  /*9720*/  @!P2 IMAD.IADD R7, R7, 0x1, -R12.reuse ;  /* 0x000000010707a824 */ /* 0x100fe400078e0a0c */
[C---:B------:R-:W-:Y:S02]  /*9730*/  IMAD R15, R12.reuse, R18, R15 ;  /* 0x000000120c0f7224 */ /* 0x040fe400078e020f */
[----:B------:R-:W-:Y:S01]  /*9740*/  IMAD.MOV R11, RZ, RZ, -R11 ;  /* 0x000000ffff0b7224 */ /* 0x000fe200078e0a0b */
[C---:B------:R-:W-:Y:S01]  /*9750*/  ISETP.GT.U32.AND P2, PT, R12.reuse, R7, PT ;  /* 0x000000070c00720c */ /* 0x040fe20003f44070 */
[----:B------:R-:W-:Y:S01]  /*9760*/  @!P1 IMAD.IADD R17, R17, 0x1, -R12 ;  /* 0x0000000111119824 */ /* 0x000fe200078e0a0c */
[C---:B------:R-:W-:Y:S01]  /*9770*/  ISETP.GT.U32.AND P1, PT, R12.reuse, R15, PT ;  /* 0x0000000f0c00720c */ /* 0x040fe20003f24070 */
[----:B------:R-:W-:Y:S02]  /*9780*/  IMAD R14, R12, R11, R14 ;  /* 0x0000000b0c0e7224 */ /* 0x000fe400078e020e */
[----:B------:R-:W-:-:S02]  /*9790*/  @!P4 IMAD.IADD R3, R3, 0x1, -R12 ;  /* 0x000000010303c824 */ /* 0x000fc400078e0a0c */
[----:B------:R-:W-:Y:S01]  /*97a0*/  IMAD.MOV.U32 R4, RZ, RZ, R16 ;  /* 0x000000ffff047224 */ /* 0x000fe200078e0010 */
[----:B------:R-:W-:Y:S01]  /*97b0*/  ISETP.GT.U32.AND P4, PT, R12, R14, PT ;  /* 0x0000000e0c00720c */ /* 0x000fe20003f84070 */
[----:B0-----:R-:W-:Y:S02]  /*97c0*/  IMAD.MOV.U32 R2, RZ, RZ, R17 ;  /* 0x000000ffff027224 */ /* 0x001fe400078e0011 */
[----:B------:R-:W-:Y:S01]  /*97d0*/  @!P6 IMAD.MOV R4, RZ, RZ, -R4 ;  /* 0x000000ffff04e224 */ /* 0x000fe200078e0a04 */
[----:B------:R-:W-:Y:S01]  /*97e0*/  ISETP.GE.AND P6, PT, R8, RZ, PT ;  /* 0x000000ff0800720c */ /* 0x000fe20003fc6270 */
[--C-:B------:R-:W-:Y:S01]  /*97f0*/  @!P2 IMAD.IADD R7, R7, 0x1, -R12.reuse ;  /* 0x000000010707a824 */ /* 0x100fe200078e0a0c */
[----:B------:R-:W-:Y:S01]  /*9800*/  ISETP.GE.AND P2, PT, R10, RZ, PT ;  /* 0x000000ff0a00720c */ /* 0x000fe20003f46270 */
[----:B------:R-:W-:Y:S01]  /*9810*/  @!P1 IMAD.IADD R15, R15, 0x1, -R12 ;  /* 0x000000010f0f9824 */ /* 0x000fe200078e0a0c */
[----:B------:R0:W-:Y:S01]  /*9820*/  STL [R1+0x254], R4 ;  /* 0x0002540401007387 */ /* 0x0001e20000100800 */
[----:B------:R-:W-:-:S02]  /*9830*/  VIADD R8, R13, 0xba ;  /* 0x000000ba0d087836 */ /* 0x000fc40000000000 */
[----:B------:R-:W-:Y:S01]  /*9840*/  @!P3 IMAD.MOV R2, RZ, RZ, -R2 ;  /* 0x000000ffff02b224 */ /* 0x000fe200078e0a02 */
[----:B------:R-:W-:Y:S01]  /*9850*/  ISETP.GE.AND P3, PT, R9, RZ, PT ;  /* 0x000000ff0900720c */ /* 0x000fe20003f66270 */
[----:B------:R-:W-:Y:S01]  /*9860*/  @!P4 IMAD.IADD R14, R14, 0x1, -R12 ;  /* 0x000000010e0ec824 */ /* 0x000fe200078e0a0c */
[C---:B------:R-:W-:Y:S01]  /*9870*/  ISETP.GT.U32.AND P1, PT, R12.reuse, R15, PT ;  /* 0x0000000f0c00720c */ /* 0x040fe20003f24070 */
[----:B------:R-:W-:Y:S01]  /*9880*/  IMAD.HI.U32 R16, R21, R6, RZ ;  /* 0x0000000615107227 */ /* 0x000fe200078e00ff */
[----:B------:R-:W-:Y:S01]  /*9890*/  IABS R9, R8 ;  /* 0x0000000800097213 */ /* 0x000fe20000000000 */
[----:B------:R1:W-:Y:S01]  /*98a0*/  STL [R1+0x260], R2 ;  /* 0x0002600201007387 */ /* 0x0003e20000100800 */
[----:B------:R-:W-:Y:S01]  /*98b0*/  ISETP.GT.U32.AND P4, PT, R12, R14, PT ;  /* 0x0000000e0c00720c */ /* 0x000fe20003f84070 */
[----:B0-----:R-:W-:Y:S02]  /*98c0*/  IMAD.MOV.U32 R4, RZ, RZ, R7 ;  /* 0x000000ffff047224 */ /* 0x001fe400078e0007 */
[----:B------:R-:W-:-:S02]  /*98d0*/  VIADD R7, R13, 0xb8 ;  /* 0x000000b80d077836 */ /* 0x000fc40000000000 */
[----:B------:R-:W-:-:S03]  /*98e0*/  IMAD.HI.U32 R11, R21, R9, RZ ;  /* 0x00000009150b7227 */ /* 0x000fc600078e00ff */
[----:B------:R-:W-:Y:S01]  /*98f0*/  IABS R18, R7 ;  /* 0x0000000700127213 */ /* 0x000fe20000000000 */
[----:B-1----:R-:W-:Y:S02]  /*9900*/  IMAD.MOV.U32 R2, RZ, RZ, R3 ;  /* 0x000000ffff027224 */ /* 0x002fe400078e0003 */
[----:B------:R-:W-:Y:S02]  /*9910*/  IMAD.MOV R11, RZ, RZ, -R11 ;  /* 0x000000ffff0b7224 */ /* 0x000fe400078e0a0b */
[----:B------:R-:W-:Y:S01]  /*9920*/  @!P5 IMAD.MOV R2, RZ, RZ, -R2 ;  /* 0x000000ffff02d224 */ /* 0x000fe200078e0a02 */
[----:B------:R-:W-:Y:S01]  /*9930*/  ISETP.GE.AND P5, PT, R7, RZ, PT ;  /* 0x000000ff0700720c */ /* 0x000fe20003fa6270 */
[----:B------:R-:W-:-:S04]  /*9940*/  IMAD.HI.U32 R7, R21, R18, RZ ;  /* 0x0000001215077227 */ /* 0x000fc800078e00ff */
[----:B------:R-:W-:Y:S01]  /*9950*/  @!P0 IMAD.MOV R4, RZ, RZ, -R4 ;  /* 0x000000ffff048224 */ /* 0x000fe200078e0a04 */
[----:B------:R-:W-:Y:S01]  /*9960*/  ISETP.GE.AND P0, PT, R8, RZ, PT ;  /* 0x000000ff0800720c */ /* 0x000fe20003f06270 */
[----:B------:R-:W-:Y:S02]  /*9970*/  @!P1 IMAD.IADD R15, R15, 0x1, -R12 ;  /* 0x000000010f0f9824 */ /* 0x000fe400078e0a0c */
[----:B------:R-:W-:Y:S01]  /*9980*/  IMAD.MOV R7, RZ, RZ, -R7 ;  /* 0x000000ffff077224 */ /* 0x000fe200078e0a07 */
[----:B------:R0:W-:Y:S01]  /*9990*/  STL [R1+0x264], R4 ;  /* 0x0002640401007387 */ /* 0x0001e20000100800 */
[C---:B------:R-:W-:Y:S02]  /*99a0*/  IMAD R9, R12.reuse, R11, R9 ;  /* 0x0000000b0c097224 */ /* 0x040fe400078e0209 */
[----:B------:R-:W-:Y:S01]  /*99b0*/  IMAD R18, R12, R7, R18 ;  /* 0x000000070c127224 */ /* 0x000fe200078e0212 */
[----:B------:R1:W-:Y:S01]  /*99c0*/  STL [R1+0x268], R2 ;  /* 0x0002680201007387 */ /* 0x0003e20000100800 */
[----:B------:R-:W-:Y:S01]  /*99d0*/  @!P4 IMAD.IADD R14, R14, 0x1, -R12 ;  /* 0x000000010e0ec824 */ /* 0x000fe200078e0a0c */
[----:B------:R-:W-:Y:S01]  /*99e0*/  ISETP.GT.U32.AND P4, PT, R12, R9, PT ;  /* 0x000000090c00720c */ /* 0x000fe20003f84070 */
[----:B------:R-:W-:-:S02]  /*99f0*/  IMAD.MOV R16, RZ, RZ, -R16 ;  /* 0x000000ffff107224 */ /* 0x000fc400078e0a10 */
[C---:B------:R-:W-:Y:S02]  /*9a00*/  VIADD R10, R13.reuse, 0xb4 ;  /* 0x000000b40d0a7836 */ /* 0x040fe40000000000 */
[----:B0-----:R-:W-:Y:S02]  /*9a10*/  IMAD.MOV.U32 R4, RZ, RZ, R15 ;  /* 0x000000ffff047224 */ /* 0x001fe400078e000f */
[C---:B------:R-:W-:Y:S01]  /*9a20*/  IMAD R6, R12.reuse, R16, R6 ;  /* 0x000000100c067224 */ /* 0x040fe200078e0206 */
[----:B------:R-:W-:Y:S01]  /*9a30*/  IABS R16, R10 ;  /* 0x0000000a00107213 */ /* 0x000fe20000000000 */
[----:B------:R-:W-:Y:S01]  /*9a40*/  @!P6 IMAD.MOV R4, RZ, RZ, -R4 ;  /* 0x000000ffff04e224 */ /* 0x000fe200078e0a04 */
[C---:B------:R-:W-:Y:S01]  /*9a50*/  ISETP.GT.U32.AND P6, PT, R12.reuse, R18, PT ;  /* 0x000000120c00720c */ /* 0x040fe20003fc4070 */
[----:B------:R-:W-:Y:S01]  /*9a60*/  VIADD R3, R13, 0xb6 ;  /* 0x000000b60d037836 */ /* 0x000fe20000000000 */
[----:B------:R-:W-:Y:S01]  /*9a70*/  ISETP.GT.U32.AND P1, PT, R12, R6, PT ;  /* 0x000000060c00720c */ /* 0x000fe20003f24070 */
[----:B------:R-:W-:Y:S01]  /*9a80*/  @!P4 IMAD.IADD R9, R9, 0x1, -R12 ;  /* 0x000000010909c824 */ /* 0x000fe200078e0a0c */
[----:B------:R-:W-:Y:S01]  /*9a90*/  STL [R1+0x258], R4 ;  /* 0x0002580401007387 */ /* 0x000fe20000100800 */
[----:B------:R-:W-:Y:S01]  /*9aa0*/  IMAD.HI.U32 R7, R21, R16, RZ ;  /* 0x0000001015077227 */ /* 0x000fe200078e00ff */
[----:B------:R-:W-:-:S02]  /*9ab0*/  IABS R8, R3 ;  /* 0x0000000300087213 */ /* 0x000fc40000000000 */
[----:B------:R-:W-:Y:S01]  /*9ac0*/  ISETP.GT.U32.AND P4, PT, R12, R9, PT ;  /* 0x000000090c00720c */ /* 0x000fe20003f84070 */
[----:B-1----:R-:W-:Y:S02]  /*9ad0*/  IMAD.MOV.U32 R2, RZ, RZ, R14 ;  /* 0x000000ffff027224 */ /* 0x002fe400078e000e */
[----:B------:R-:W-:-:S04]  /*9ae0*/  IMAD.HI.U32 R11, R21, R8, RZ ;  /* 0x00000008150b7227 */ /* 0x000fc800078e00ff */
[----:B------:R-:W-:Y:S02]  /*9af0*/  @!P6 IMAD.IADD R18, R18, 0x1, -R12 ;  /* 0x000000011212e824 */ /* 0x000fe400078e0a0c */
[----:B------:R-:W-:Y:S02]  /*9b00*/  IMAD.MOV R7, RZ, RZ, -R7 ;  /* 0x000000ffff077224 */ /* 0x000fe400078e0a07 */
[----:B------:R-:W-:Y:S01]  /*9b10*/  IMAD.MOV R11, RZ, RZ, -R11 ;  /* 0x000000ffff0b7224 */ /* 0x000fe200078e0a0b */
[----:B------:R-:W-:Y:S01]  /*9b20*/  ISETP.GT.U32.AND P6, PT, R12, R18, PT ;  /* 0x000000120c00720c */ /* 0x000fe20003fc4070 */
[----:B------:R-:W-:Y:S01]  /*9b30*/  @!P3 IMAD.MOV R2, RZ, RZ, -R2 ;  /* 0x000000ffff02b224 */ /* 0x000fe200078e0a02 */
[----:B------:R-:W-:Y:S01]  /*9b40*/  ISETP.GE.AND P3, PT, R3, RZ, PT ;  /* 0x000000ff0300720c */ /* 0x000fe20003f66270 */
[----:B------:R-:W-:Y:S02]  /*9b50*/  @!P1 IMAD.IADD R6, R6, 0x1, -R12 ;  /* 0x0000000106069824 */ /* 0x000fe400078e0a0c */
[C---:B------:R-:W-:Y:S01]  /*9b60*/  IMAD R16, R12.reuse, R7, R16 ;  /* 0x000000070c107224 */ /* 0x040fe200078e0210 */
[----:B------:R0:W-:Y:S01]  /*9b70*/  STL [R1+0x25c], R2 ;  /* 0x00025c0201007387 */ /* 0x0001e20000100800 */
[C---:B------:R-:W-:Y:S01]  /*9b80*/  IMAD R3, R12.reuse, R11, R8 ;  /* 0x0000000b0c037224 */ /* 0x040fe200078e0208 */
[----:B------:R-:W-:Y:S01]  /*9b90*/  IABS R11, R19 ;  /* 0x00000013000b7213 */ /* 0x000fe20000000000 */
[----:B------:R-:W-:Y:S01]  /*9ba0*/  VIADD R7, R13, 0xb0 ;  /* 0x000000b00d077836 */ /* 0x000fe20000000000 */
[C---:B------:R-:W-:Y:S01]  /*9bb0*/  ISETP.GT.U32.AND P1, PT, R12.reuse, R6, PT ;  /* 0x000000060c00720c */ /* 0x040fe20003f24070 */
[----:B------:R-:W-:Y:S01]  /*9bc0*/  @!P4 IMAD.IADD R9, R9, 0x1, -R12 ;  /* 0x000000010909c824 */ /* 0x000fe200078e0a0c */
[----:B------:R-:W-:Y:S01]  /*9bd0*/  ISETP.GT.U32.AND P4, PT, R12, R3, PT ;  /* 0x000000030c00720c */ /* 0x000fe20003f84070 */
[----:B------:R-:W-:Y:S01]  /*9be0*/  IMAD.HI.U32 R17, R21, R11, RZ ;  /* 0x0000000b15117227 */ /* 0x000fe200078e00ff */
[----:B------:R-:W-:-:S03]  /*9bf0*/  IABS R27, R7 ;  /* 0x00000007001b7213 */ /* 0x000fc60000000000 */
[----:B------:R-:W-:Y:S01]  /*9c00*/  @!P6 IMAD.IADD R18, R18, 0x1, -R12 ;  /* 0x000000011212e824 */ /* 0x000fe200078e0a0c */
[----:B------:R-:W-:Y:S01]  /*9c10*/  ISETP.GT.U32.AND P6, PT, R12, R16, PT ;  /* 0x000000100c00720c */ /* 0x000fe20003fc4070 */
[----:B------:R-:W-:Y:S02]  /*9c20*/  IMAD.MOV R17, RZ, RZ, -R17 ;  /* 0x000000ffff117224 */ /* 0x000fe400078e0a11 */
[----:B------:R-:W-:-:S04]  /*9c30*/  IMAD.HI.U32 R26, R21, R27, RZ ;  /* 0x0000001b151a7227 */ /* 0x000fc800078e00ff */
[----:B------:R-:W-:Y:S02]  /*9c40*/  IMAD R11, R12, R17, R11 ;  /* 0x000000110c0b7224 */ /* 0x000fe400078e020b */
[----:B------:R-:W-:Y:S02]  /*9c50*/  IMAD.MOV R26, RZ, RZ, -R26 ;  /* 0x000000ffff1a7224 */ /* 0x000fe400078e0a1a */
[--C-:B------:R-:W-:Y:S01]  /*9c60*/  @!P1 IMAD.IADD R6, R6, 0x1, -R12.reuse ;  /* 0x0000000106069824 */ /* 0x100fe200078e0a0c */
[----:B------:R-:W-:Y:S01]  /*9c70*/  ISETP.GE.AND P1, PT, R10, RZ, PT ;  /* 0x000000ff0a00720c */ /* 0x000fe20003f26270 */
[----:B------:R-:W-:Y:S01]  /*9c80*/  @!P4 IMAD.IADD R3, R3, 0x1, -R12 ;  /* 0x000000010303c824 */ /* 0x000fe200078e0a0c */
[C---:B------:R-:W-:Y:S01]  /*9c90*/  ISETP.GT.U32.AND P4, PT, R12.reuse, R11, PT ;  /* 0x0000000b0c00720c */ /* 0x040fe20003f84070 */
[----:B------:R-:W-:Y:S02]  /*9ca0*/  IMAD R26, R12, R26, R27 ;  /* 0x0000001a0c1a7224 */ /* 0x000fe400078e021b */
[----:B0-----:R-:W-:-:S02]  /*9cb0*/  IMAD.MOV.U32 R2, RZ, RZ, R6 ;  /* 0x000000ffff027224 */ /* 0x001fc400078e0006 */
[----:B------:R-:W-:Y:S01]  /*9cc0*/  @!P6 IMAD.IADD R16, R16, 0x1, -R12 ;  /* 0x000000011010e824 */ /* 0x000fe200078e0a0c */
[C---:B------:R-:W-:Y:S01]  /*9cd0*/  ISETP.GT.U32.AND P6, PT, R12.reuse, R26, PT ;  /* 0x0000001a0c00720c */ /* 0x040fe20003fc4070 */
[C---:B------:R-:W-:Y:S02]  /*9ce0*/  VIADD R8, R13.reuse, 0xac ;  /* 0x000000ac0d087836 */ /* 0x040fe40000000000 */
[----:B------:R-:W-:Y:S01]  /*9cf0*/  @!P2 IMAD.MOV R2, RZ, RZ, -R2 ;  /* 0x000000ffff02a224 */ /* 0x000fe200078e0a02 */
[----:B------:R-:W-:Y:S01]  /*9d00*/  ISETP.GT.U32.AND P2, PT, R12, R3, PT ;  /* 0x000000030c00720c */ /* 0x000fe20003f44070 */
[----:B------:R-:W-:Y:S01]  /*9d10*/  VIADD R15, R13, 0xaa ;  /* 0x000000aa0d0f7836 */ /* 0x000fe20000000000 */
[----:B------:R-:W-:Y:S01]  /*9d20*/  IABS R10, R8 ;  /* 0x00000008000a7213 */ /* 0x000fe20000000000 */
[----:B------:R-:W-:Y:S01]  /*9d30*/  @!P4 IMAD.IADD R11, R11, 0x1, -R12 ;  /* 0x000000010b0bc824 */ /* 0x000fe200078e0a0c */
[----:B------:R0:W-:Y:S01]  /*9d40*/  STL [R1+0x230], R2 ;  /* 0x0002300201007387 */ /* 0x0001e20000100800 */
[----:B------:R-:W-:Y:S01]  /*9d50*/  IMAD.HI.U32 R28, R21, R23, RZ ;  /* 0x00000017151c7227 */ /* 0x000fe200078e00ff */
[----:B------:R-:W-:-:S02]  /*9d60*/  IABS R14, R15 ;  /* 0x0000000f000e7213 */ /* 0x000fc40000000000 */
[----:B------:R-:W-:Y:S01]  /*9d70*/  ISETP.GT.U32.AND P4, PT, R12, R16, PT ;  /* 0x000000100c00720c */ /* 0x000fe20003f84070 */
[----:B------:R-:W-:-:S04]  /*9d80*/  IMAD.HI.U32 R20, R21, R10, RZ ;  /* 0x0000000a15147227 */ /* 0x000fc800078e00ff */
[----:B------:R-:W-:Y:S01]  /*9d90*/  @!P6 IMAD.IADD R26, R26, 0x1, -R12 ;  /* 0x000000011a1ae824 */ /* 0x000fe200078e0a0c */
[C---:B------:R-:W-:Y:S01]  /*9da0*/  ISETP.GT.U32.AND P6, PT, R12.reuse, R11, PT ;  /* 0x0000000b0c00720c */ /* 0x040fe20003fc4070 */
[----:B0-----:R-:W-:Y:S02]  /*9db0*/  IMAD.MOV.U32 R2, RZ, RZ, R9 ;  /* 0x000000ffff027224 */ /* 0x001fe400078e0009 */
[----:B------:R-:W-:Y:S02]  /*9dc0*/  IMAD.MOV R28, RZ, RZ, -R28 ;  /* 0x000000ffff1c7224 */ /* 0x000fe400078e0a1c */
[----:B------:R-:W-:Y:S01]  /*9dd0*/  @!P0 IMAD.MOV R2, RZ, RZ, -R2 ;  /* 0x000000ffff028224 */ /* 0x000fe200078e0a02 */
[----:B------:R-:W-:Y:S01]  /*9de0*/  ISETP.GT.U32.AND P0, PT, R12, R26, PT ;  /* 0x0000001a0c00720c */ /* 0x000fe20003f04070 */
[----:B------:R-:W-:-:S03]  /*9df0*/  IMAD.HI.U32 R17, R21, R14, RZ ;  /* 0x0000000e15117227 */ /* 0x000fc600078e00ff */
[----:B------:R0:W-:Y:S01]  /*9e00*/  STL [R1+0x1f8], R2 ;  /* 0x0001f80201007387 */ /* 0x0001e20000100800 */
[----:B------:R-:W-:Y:S02]  /*9e10*/  IMAD.MOV R20, RZ, RZ, -R20 ;  /* 0x000000ffff147224 */ /* 0x000fe400078e0a14 */
[C---:B------:R-:W-:Y:S02]  /*9e20*/  IMAD R23, R12.reuse, R28, R23 ;  /* 0x0000001c0c177224 */ /* 0x040fe400078e0217 */
[----:B------:R-:W-:Y:S02]  /*9e30*/  IMAD.MOV R17, RZ, RZ, -R17 ;  /* 0x000000ffff117224 */ /* 0x000fe400078e0a11 */
[C---:B------:R-:W-:Y:S02]  /*9e40*/  IMAD R10, R12.reuse, R20, R10 ;  /* 0x000000140c0a7224 */ /* 0x040fe400078e020a */
[----:B------:R-:W-:Y:S02]  /*9e50*/  IMAD R14, R12, R17, R14 ;  /* 0x000000110c0e7224 */ /* 0x000fe400078e020e */
[----:B0-----:R-:W-:-:S02]  /*9e60*/  IMAD.MOV.U32 R2, RZ, RZ, R18 ;  /* 0x000000ffff027224 */ /* 0x001fc400078e0012 */
[----:B------:R-:W-:Y:S01]  /*9e70*/  @!P2 IMAD.IADD R3, R3, 0x1, -R12 ;  /* 0x000000010303a824 */ /* 0x000fe200078e0a0c */
[C---:B------:R-:W-:Y:S01]  /*9e80*/  ISETP.GT.U32.AND P2, PT, R12.reuse, R10, PT ;  /* 0x0000000a0c00720c */ /* 0x040fe20003f44070 */
[----:B------:R-:W-:Y:S01]  /*9e90*/  @!P5 IMAD.MOV R2, RZ, RZ, -R2 ;  /* 0x000000ffff02d224 */ /* 0x000fe200078e0a02 */
[C---:B------:R-:W-:Y:S01]  /*9ea0*/  ISETP.GT.U32.AND P5, PT, R12.reuse, R23, PT ;  /* 0x000000170c00720c */ /* 0x040fe20003fa4070 */
[--C-:B------:R-:W-:Y:S01]  /*9eb0*/  @!P6 IMAD.IADD R11, R11, 0x1, -R12.reuse ;  /* 0x000000010b0be824 */ /* 0x100fe200078e0a0c */
[----:B------:R-:W-:Y:S01]  /*9ec0*/  ISETP.GT.U32.AND P6, PT, R12, R14, PT ;  /* 0x0000000e0c00720c */ /* 0x000fe20003fc4070 */
[C---:B------:R-:W-:Y:S01]  /*9ed0*/  VIADD R20, R13.reuse, 0xa8 ;  /* 0x000000a80d147836 */ /* 0x040fe20000000000 */
[----:B------:R0:W-:Y:S01]  /*9ee0*/  STL [R1+0x1e4], R2 ;  /* 0x0001e40201007387 */ /* 0x0001e20000100800 */
[----:B------:R-:W-:Y:S02]  /*9ef0*/  VIADD R17, R13, 0xa6 ;  /* 0x000000a60d117836 */ /* 0x000fe40000000000 */
[--C-:B------:R-:W-:Y:S01]  /*9f00*/  @!P4 IMAD.IADD R16, R16, 0x1, -R12.reuse ;  /* 0x000000011010c824 */ /* 0x100fe200078e0a0c */
[----:B------:R-:W-:Y:S01]  /*9f10*/  IABS R6, R20 ;  /* 0x0000001400067213 */ /* 0x000fe20000000000 */
[----:B------:R-:W-:Y:S01]  /*9f20*/  IMAD.MOV.U32 R4, RZ, RZ, R3 ;  /* 0x000000ffff047224 */ /* 0x000fe200078e0003 */
[----:B------:R-:W-:Y:S01]  /*9f30*/  IABS R9, R17 ;  /* 0x0000001100097213 */ /* 0x000fe20000000000 */
[--C-:B------:R-:W-:Y:S01]  /*9f40*/  @!P2 IMAD.IADD R10, R10, 0x1, -R12.reuse ;  /* 0x000000010a0aa824 */ /* 0x100fe200078e0a0c */
[----:B------:R-:W-:Y:S01]  /*9f50*/  ISETP.GE.AND P4, PT, R19, RZ, PT ;  /* 0x000000ff1300720c */ /* 0x000fe20003f86270 */
[--C-:B------:R-:W-:Y:S01]  /*9f60*/  @!P5 IMAD.IADD R23, R23, 0x1, -R12.reuse ;  /* 0x000000011717d824 */ /* 0x100fe200078e0a0c */
[----:B------:R-:W-:Y:S01]  /*9f70*/  ISETP.GE.AND P5, PT, R22, RZ, PT ;  /* 0x000000ff1600720c */ /* 0x000fe20003fa6270 */
[----:B------:R-:W-:Y:S01]  /*9f80*/  @!P0 IMAD.IADD R26, R26, 0x1, -R12 ;  /* 0x000000011a1a8824 */ /* 0x000fe200078e0a0c */
[----:B------:R-:W-:Y:S01]  /*9f90*/  ISETP.GE.AND P0, PT, R7, RZ, PT ;  /* 0x000000ff0700720c */ /* 0x000fe20003f06270 */
[----:B0-----:R-:W-:Y:S01]  /*9fa0*/  IMAD.MOV.U32 R2, RZ, RZ, R16 ;  /* 0x000000ffff027224 */ /* 0x001fe200078e0010 */
[----:B------:R-:W-:Y:S01]  /*9fb0*/  ISETP.GE.AND P2, PT, R8, RZ, PT ;  /* 0x000000ff0800720c */ /* 0x000fe20003f46270 */
[----:B------:R-:W-:Y:S01]  /*9fc0*/  @!P3 IMAD.MOV R4, RZ, RZ, -R4 ;  /* 0x000000ffff04b224 */ /* 0x000fe200078e0a04 */
[----:B------:R-:W-:Y:S01]  /*9fd0*/  ISETP.GT.U32.AND P3, PT, R12, R23, PT ;  /* 0x000000170c00720c */ /* 0x000fe20003f64070 */
[----:B------:R-:W-:-:S03]  /*9fe0*/  IMAD.HI.U32 R19, R21, R6, RZ ;  /* 0x0000000615137227 */ /* 0x000fc600078e00ff */
[----:B------:R0:W-:Y:S01]  /*9ff0*/  STL [R1+0x1d4], R4 ;  /* 0x0001d40401007387 */ /* 0x0001e20000100800 */
[----:B------:R-:W-:Y:S01]  /*a000*/  @!P6 IMAD.IADD R14, R14, 0x1, -R12 ;  /* 0x000000010e0ee824 */ /* 0x000fe200078e0a0c */
[----:B------:R-:W-:Y:S01]  /*a010*/  ISETP.GT.U32.AND P6, PT, R12, R10, PT ;  /* 0x0000000a0c00720c */ /* 0x000fe20003fc4070 */
[----:B------:R-:W-:-:S04]  /*a020*/  IMAD.HI.U32 R18, R21, R9, RZ ;  /* 0x0000000915127227 */ /* 0x000fc800078e00ff */
[----:B------:R-:W-:Y:S01]  /*a030*/  @!P1 IMAD.MOV R2, RZ, RZ, -R2 ;  /* 0x000000ffff029224 */ /* 0x000fe200078e0a02 */
[C---:B------:R-:W-:Y:S01]  /*a040*/  ISETP.GT.U32.AND P1, PT, R12.reuse, R14, PT ;  /* 0x0000000e0c00720c */ /* 0x040fe20003f24070 */
[----:B------:R-:W-:Y:S02]  /*a050*/  IMAD.MOV R19, RZ, RZ, -R19 ;  /* 0x000000ffff137224 */ /* 0x000fe400078e0a13 */
[----:B------:R-:W-:Y:S01]  /*a060*/  IMAD.MOV R18, RZ, RZ, -R18 ;  /* 0x000000ffff127224 */ /* 0x000fe200078e0a12 */
[----:B------:R1:W-:Y:S01]  /*a070*/  STL [R1+0x1d0], R2 ;  /* 0x0001d00201007387 */ /* 0x0003e20000100800 */
[----:B0-----:R-:W-:Y:S02]  /*a080*/  IMAD.MOV.U32 R4, RZ, RZ, R11 ;  /* 0x000000ffff047224 */ /* 0x001fe400078e000b */
[C---:B------:R-:W-:Y:S02]  /*a090*/  IMAD R7, R12.reuse, R19, R6 ;  /* 0x000000130c077224 */ /* 0x040fe400078e0206 */
[----:B------:R-:W-:-:S02]  /*a0a0*/  IMAD R6, R12, R18, R9 ;  /* 0x000000120c067224 */ /* 0x000fc400078e0209 */
[----:B------:R-:W-:Y:S02]  /*a0b0*/  VIADD R3, R13, 0xa4 ;  /* 0x000000a40d037836 */ /* 0x000fe40000000000 */
[----:B------:R-:W-:Y:S01]  /*a0c0*/  @!P4 IMAD.MOV R4, RZ, RZ, -R4 ;  /* 0x000000ffff04c224 */ /* 0x000fe200078e0a04 */
[C---:B------:R-:W-:Y:S01]  /*a0d0*/  ISETP.GT.U32.AND P4, PT, R12.reuse, R7, PT ;  /* 0x000000070c00720c */ /* 0x040fe20003f84070 */
[----:B-1----:R-:W-:Y:S01]  /*a0e0*/  IMAD.MOV.U32 R2, RZ, RZ, R26 ;  /* 0x000000ffff027224 */ /* 0x002fe200078e001a */
[----:B------:R-:W-:Y:S01]  /*a0f0*/  IABS R16, R3 ;  /* 0x0000000300107213 */ /* 0x000fe20000000000 */
[----:B------:R-:W-:Y:S01]  /*a100*/  @!P3 IMAD.IADD R23, R23, 0x1, -R12 ;  /* 0x000000011717b824 */ /* 0x000fe200078e0a0c */
[----:B------:R-:W-:Y:S01]  /*a110*/  ISETP.GT.U32.AND P3, PT, R12, R6, PT ;  /* 0x000000060c00720c */ /* 0x000fe20003f64070 */
[----:B------:R-:W-:Y:S01]  /*a120*/  @!P0 IMAD.MOV R2, RZ, RZ, -R2 ;  /* 0x000000ffff028224 */ /* 0x000fe200078e0a02 */
[----:B------:R0:W-:Y:S01]  /*a130*/  STL [R1+0x1cc], R4 ;  /* 0x0001cc0401007387 */ /* 0x0001e20000100800 */
[----:B------:R-:W-:Y:S01]  /*a140*/  @!P6 IMAD.IADD R10, R10, 0x1, -R12 ;  /* 0x000000010a0ae824 */ /* 0x000fe200078e0a0c */
[----:B------:R-:W-:Y:S01]  /*a150*/  ISETP.GE.AND P0, PT, R15, RZ, PT ;  /* 0x000000ff0f00720c */ /* 0x000fe20003f06270 */
[----:B------:R-:W-:Y:S01]  /*a160*/  IMAD.HI.U32 R9, R21, R16, RZ ;  /* 0x0000001015097227 */ /* 0x000fe200078e00ff */
[----:B------:R1:W-:Y:S01]  /*a170*/  STL [R1+0x1c8], R2 ;  /* 0x0001c80201007387 */ /* 0x0003e20000100800 */
[----:B------:R-:W-:-:S02]  /*a180*/  ISETP.GE.AND P6, PT, R20, RZ, PT ;  /* 0x000000ff1400720c */ /* 0x000fc40003fc6270 */
[----:B------:R-:W-:Y:S02]  /*a190*/  VIADD R8, R13, 0xa2 ;  /* 0x000000a20d087836 */ /* 0x000fe40000000000 */
[----:B------:R-:W-:Y:S01]  /*a1a0*/  @!P1 IMAD.IADD R14, R14, 0x1, -R12 ;  /* 0x000000010e0e9824 */ /* 0x000fe200078e0a0c */
[----:B------:R-:W-:Y:S01]  /*a1b0*/  ISETP.GE.AND P1, PT, R17, RZ, PT ;  /* 0x000000ff1100720c */ /* 0x000fe20003f26270 */
[----:B0-----:R-:W-:Y:S01]  /*a1c0*/  IMAD.MOV.U32 R4, RZ, RZ, R23 ;  /* 0x000000ffff047224 */ /* 0x001fe200078e0017 */
[----:B------:R-:W-:Y:S01]  /*a1d0*/  IABS R19, R8 ;  /* 0x0000000800137213 */ /* 0x000fe20000000000 */
[----:B------:R-:W-:Y:S02]  /*a1e0*/  IMAD.MOV R9, RZ, RZ, -R9 ;  /* 0x000000ffff097224 */ /* 0x000fe400078e0a09 */
[----:B-1----:R-:W-:Y:S02]  /*a1f0*/  IMAD.MOV.U32 R2, RZ, RZ, R10 ;  /* 0x000000ffff027224 */ /* 0x002fe400078e000a */
[----:B------:R-:W-:Y:S01]  /*a200*/  @!P5 IMAD.MOV R4, RZ, RZ, -R4 ;  /* 0x000000ffff04d224 */ /* 0x000fe200078e0a04 */
[----:B------:R-:W-:Y:S01]  /*a210*/  ISETP.GE.AND P5, PT, R8, RZ, PT ;  /* 0x000000ff0800720c */ /* 0x000fe20003fa6270 */
[----:B------:R-:W-:-:S02]  /*a220*/  @!P2 IMAD.MOV R2, RZ, RZ, -R2 ;  /* 0x000000ffff02a224 */ /* 0x000fc400078e0a02 */
[--C-:B------:R-:W-:Y:S01]  /*a230*/  @!P4 IMAD.IADD R7, R7, 0x1, -R12.reuse ;  /* 0x000000010707c824 */ /* 0x100fe200078e0a0c */
[----:B------:R-:W-:Y:S01]  /*a240*/  STL [R1+0x88], R4 ;  /* 0x0000880401007387 */ /* 0x000fe20000100800 */
[----:B------:R-:W-:Y:S01]  /*a250*/  @!P3 IMAD.IADD R6, R6, 0x1, -R12 ;  /* 0x000000010606b824 */ /* 0x000fe200078e0a0c */
[----:B------:R-:W-:Y:S01]  /*a260*/  ISETP.GE.AND P4, PT, R3, RZ, PT ;  /* 0x000000ff0300720c */ /* 0x000fe20003f86270 */
[C---:B------:R-:W-:Y:S01]  /*a270*/  IMAD R16, R12.reuse, R9, R16 ;  /* 0x000000090c107224 */ /* 0x040fe200078e0210 */
[----:B------:R0:W-:Y:S01]  /*a280*/  STL [R1+0x60], R2 ;  /* 0x0000600201007387 */ /* 0x0001e20000100800 */
[C---:B------:R-:W-:Y:S01]  /*a290*/  ISETP.GT.U32.AND P3, PT, R12.reuse, R7, PT ;  /* 0x000000070c00720c */ /* 0x040fe20003f64070 */
[----:B------:R-:W-:Y:S01]  /*a2a0*/  IMAD.HI.U32 R3, R21, R19, RZ ;  /* 0x0000001315037227 */ /* 0x000fe200078e00ff */
[----:B------:R-:W-:-:S03]  /*a2b0*/  ISETP.GT.U32.AND P2, PT, R12, R6, PT ;  /* 0x000000060c00720c */ /* 0x000fc60003f44070 */
[----:B------:R-:W-:Y:S02]  /*a2c0*/  IMAD.MOV R3, RZ, RZ, -R3 ;  /* 0x000000ffff037224 */ /* 0x000fe400078e0a03 */
[----:B------:R-:W-:Y:S02]  /*a2d0*/  VIADD R17, R13, 0xa0 ;  /* 0x000000a00d117836 */ /* 0x000fe40000000000 */
[----:B0-----:R-:W-:Y:S02]  /*a2e0*/  IMAD.MOV.U32 R2, RZ, RZ, R14 ;  /* 0x000000ffff027224 */ /* 0x001fe400078e000e */
[C---:B------:R-:W-:Y:S02]  /*a2f0*/  IMAD R19, R12.reuse, R3, R19 ;  /* 0x000000030c137224 */ /* 0x040fe400078e0213 */
[----:B------:R-:W-:Y:S01]  /*a300*/  @!P0 IMAD.MOV R2, RZ, RZ, -R2 ;  /* 0x000000ffff028224 */ /* 0x000fe200078e0a02 */
[----:B------:R-:W-:Y:S01]  /*a310*/  ISETP.GT.U32.AND P0, PT, R12, R16, PT ;  /* 0x000000100c00720c */ /* 0x000fe20003f04070 */
[--C-:B------:R-:W-:Y:S01]  /*a320*/  @!P3 IMAD.IADD R7, R7, 0x1, -R12.reuse ;  /* 0x000000010707b824 */ /* 0x100fe200078e0a0c */
[----:B------:R-:W-:Y:S01]  /*a330*/  ISETP.GE.AND P3, PT, R17, RZ, PT ;  /* 0x000000ff1100720c */ /* 0x000fe20003f66270 */
[----:B------:R-:W-:Y:S01]  /*a340*/  @!P2 IMAD.IADD R6, R6, 0x1, -R12 ;  /* 0x000000010606a824 */ /* 0x000fe200078e0a0c */
[----:B------:R-:W-:Y:S01]  /*a350*/  ISETP.GT.U32.AND P2, PT, R12, R19, PT ;  /* 0x000000130c00720c */ /* 0x000fe20003f44070 */
[----:B------:R0:W-:Y:S01]  /*a360*/  STL [R1+0x5c], R2 ;  /* 0x00005c0201007387 */ /* 0x0001e20000100800 */
[----:B------:R-:W-:Y:S01]  /*a370*/  IABS R17, R17 ;  /* 0x0000001100117213 */ /* 0x000fe20000000000 */
[----:B------:R-:W-:-:S02]  /*a380*/  VIADD R8, R13, 0x9e ;  /* 0x0000009e0d087836 */ /* 0x000fc40000000000 */
[----:B------:R-:W-:Y:S02]  /*a390*/  VIADD R3, R13, 0x9c ;  /* 0x0000009c0d037836 */ /* 0x000fe40000000000 */
[----:B------:R-:W-:Y:S01]  /*a3a0*/  IMAD.HI.U32 R10, R21, R17, RZ ;  /* 0x00000011150a7227 */ /* 0x000fe200078e00ff */
[----:B------:R-:W-:Y:S02]  /*a3b0*/  IABS R9, R8 ;  /* 0x0000000800097213 */ /* 0x000fe40000000000 */
[----:B------:R-:W-:Y:S01]  /*a3c0*/  IABS R11, R3 ;  /* 0x00000003000b7213 */ /* 0x000fe20000000000 */
[----:B------:R-:W-:Y:S02]  /*a3d0*/  @!P0 IMAD.IADD R16, R16, 0x1, -R12 ;  /* 0x0000000110108824 */ /* 0x000fe400078e0a0c */
[----:B0-----:R-:W-:Y:S02]  /*a3e0*/  IMAD.MOV.U32 R2, RZ, RZ, R7 ;  /* 0x000000ffff027224 */ /* 0x001fe400078e0007 */
[----:B------:R-:W-:Y:S01]  /*a3f0*/  IMAD.MOV R10, RZ, RZ, -R10 ;  /* 0x000000ffff0a7224 */ /* 0x000fe200078e0a0a */
[----:B------:R-:W-:Y:S01]  /*a400*/  ISETP.GT.U32.AND P0, PT, R12, R16, PT ;  /* 0x000000100c00720c */ /* 0x000fe20003f04070 */
[----:B------:R-:W-:Y:S01]  /*a410*/  @!P6 IMAD.MOV R2, RZ, RZ, -R2 ;  /* 0x000000ffff02e224 */ /* 0x000fe200078e0a02 */
[----:B------:R-:W-:Y:S01]  /*a420*/  ISETP.GE.AND P6, PT, R8, RZ, PT ;  /* 0x000000ff0800720c */ /* 0x000fe20003fc6270 */
[----:B------:R-:W-:-:S02]  /*a430*/  @!P2 IMAD.IADD R19, R19, 0x1, -R12 ;  /* 0x000000011313a824 */ /* 0x000fc400078e0a0c */
[C---:B------:R-:W-:Y:S01]  /*a440*/  IMAD R17, R12.reuse, R10, R17 ;  /* 0x0000000a0c117224 */ /* 0x040fe200078e0211 */
[----:B------:R0:W-:Y:S01]  /*a450*/  STL [R1+0x110], R2 ;  /* 0x0001100201007387 */ /* 0x0001e20000100800 */
[----:B------:R-:W-:Y:S01]  /*a460*/  IMAD.MOV.U32 R7, RZ, RZ, R9 ;  /* 0x000000ffff077224 */ /* 0x000fe200078e0009 */
[----:B------:R-:W-:Y:S01]  /*a470*/  ISETP.GT.U32.AND P2, PT, R12, R19, PT ;  /* 0x000000130c00720c */ /* 0x000fe20003f44070 */
[----:B------:R-:W-:-:S04]  /*a480*/  IMAD.HI.U32 R8, R21, R11, RZ ;  /* 0x0000000b15087227 */ /* 0x000fc800078e00ff */
[----:B------:R-:W-:Y:S01]  /*a490*/  @!P0 IMAD.IADD R16, R16, 0x1, -R12 ;  /* 0x0000000110108824 */ /* 0x000fe200078e0a0c */
[----:B------:R-:W-:Y:S01]  /*a4a0*/  ISETP.GT.U32.AND P0, PT, R12, R17, PT ;  /* 0x000000110c00720c */ /* 0x000fe20003f04070 */
[----:B------:R-:W-:-:S04]  /*a4b0*/  IMAD.HI.U32 R9, R21, R7, RZ ;  /* 0x0000000715097227 */ /* 0x000fc800078e00ff */
[----:B0-----:R-:W-:Y:S02]  /*a4c0*/  IMAD.MOV.U32 R2, RZ, RZ, R6 ;  /* 0x000000ffff027224 */ /* 0x001fe400078e0006 */
[----:B------:R-:W-:Y:S02]  /*a4d0*/  IMAD.MOV R8, RZ, RZ, -R8 ;  /* 0x000000ffff087224 */ /* 0x000fe400078e0a08 */
[----:B------:R-:W-:Y:S01]  /*a4e0*/  @!P1 IMAD.MOV R2, RZ, RZ, -R2 ;  /* 0x000000ffff029224 */ /* 0x000fe200078e0a02 */
[----:B------:R-:W-:Y:S01]  /*a4f0*/  ISETP.GE.AND P1, PT, R3, RZ, PT ;  /* 0x000000ff0300720c */ /* 0x000fe20003f26270 */
[----:B------:R-:W-:Y:S02]  /*a500*/  IMAD.MOV R9, RZ, RZ, -R9 ;  /* 0x000000ffff097224 */ /* 0x000fe400078e0a09 */
[C---:B------:R-:W-:Y:S01]  /*a510*/  IMAD R11, R12.reuse, R8, R11 ;  /* 0x000000080c0b7224 */ /* 0x040fe200078e020b */
[----:B------:R0:W-:Y:S01]  /*a520*/  STL [R1+0x1c4], R2 ;  /* 0x0001c40201007387 */ /* 0x0001e20000100800 */
[----:B------:R-:W-:-:S02]  /*a530*/  IMAD R7, R12, R9, R7 ;  /* 0x000000090c077224 */ /* 0x000fc400078e0207 */
[----:B------:R-:W-:Y:S02]  /*a540*/  VIADD R3, R13, 0x9a ;  /* 0x0000009a0d037836 */ /* 0x000fe40000000000 */
[--C-:B------:R-:W-:Y:S01]  /*a550*/  @!P2 IMAD.IADD R19, R19, 0x1, -R12.reuse ;  /* 0x000000011313a824 */ /* 0x100fe200078e0a0c */
[C---:B------:R-:W-:Y:S01]  /*a560*/  ISETP.GT.U32.AND P2, PT, R12.reuse, R7, PT ;  /* 0x000000070c00720c */ /* 0x040fe20003f44070 */
[----:B------:R-:W-:Y:S01]  /*a570*/  @!P0 IMAD.IADD R17, R17, 0x1, -R12 ;  /* 0x0000000111118824 */ /* 0x000fe200078e0a0c */
[----:B------:R-:W-:Y:S01]  /*a580*/  IABS R9, R3 ;  /* 0x0000000300097213 */ /* 0x000fe20000000000 */
[----:B------:R-:W-:Y:S02]  /*a590*/  VIADD R6, R13, 0x94 ;  /* 0x000000940d067836 */ /* 0x000fe40000000000 */
[----:B0-----:R-:W-:Y:S01]  /*a5a0*/  IMAD.MOV.U32 R2, RZ, RZ, R16 ;  /* 0x000000ffff027224 */ /* 0x001fe200078e0010 */
[----:B------:R-:W-:Y:S01]  /*a5b0*/  ISETP.GT.U32.AND P0, PT, R12, R17, PT ;  /* 0x000000110c00720c */ /* 0x000fe20003f04070 */
[----:B------:R-:W-:Y:S01]  /*a5c0*/  IMAD.HI.U32 R16, R21, R9, RZ ;  /* 0x0000000915107227 */ /* 0x000fe200078e00ff */
[----:B------:R-:W-:-:S03]  /*a5d0*/  IABS R8, R6 ;  /* 0x0000000600087213 */ /* 0x000fc60000000000 */
[----:B------:R-:W-:Y:S01]  /*a5e0*/  @!P4 IMAD.MOV R2, RZ, RZ, -R2 ;  /* 0x000000ffff02c224 */ /* 0x000fe200078e0a02 */
[C---:B------:R-:W-:Y:S01]  /*a5f0*/  ISETP.GT.U32.AND P4, PT, R12.reuse, R11, PT ;  /* 0x0000000b0c00720c */ /* 0x040fe20003f84070 */
[----:B------:R-:W-:Y:S02]  /*a600*/  IMAD.MOV R16, RZ, RZ, -R16 ;  /* 0x000000ffff107224 */ /* 0x000fe400078e0a10 */
[--C-:B------:R-:W-:Y:S01]  /*a610*/  @!P2 IMAD.IADD R7, R7, 0x1, -R12.reuse ;  /* 0x000000010707a824 */ /* 0x100fe200078e0a0c */
[----:B------:R0:W-:Y:S01]  /*a620*/  STL [R1+0x1bc], R2 ;  /* 0x0001bc0201007387 */ /* 0x0001e20000100800 */
[C---:B------:R-:W-:Y:S02]  /*a630*/  VIADD R14, R13.reuse, 0x98 ;  /* 0x000000980d0e7836 */ /* 0x040fe40000000000 */
[----:B------:R-:W-:Y:S01]  /*a640*/  VIADD R10, R13, 0x96 ;  /* 0x000000960d0a7836 */ /* 0x000fe20000000000 */
[----:B------:R-:W-:Y:S01]  /*a650*/  ISETP.GT.U32.AND P2, PT, R12, R7, PT ;  /* 0x000000070c00720c */ /* 0x000fe20003f44070 */
[----:B------:R-:W-:Y:S01]  /*a660*/  @!P0 IMAD.IADD R17, R17, 0x1, -R12 ;  /* 0x0000000111118824 */ /* 0x000fe200078e0a0c */
[----:B------:R-:W-:-:S02]  /*a670*/  IABS R18, R14 ;  /* 0x0000000e00127213 */ /* 0x000fc40000000000 */
[----:B------:R-:W-:Y:S01]  /*a680*/  IABS R15, R10 ;  /* 0x0000000a000f7213 */ /* 0x000fe20000000000 */
[----:B------:R-:W-:Y:S02]  /*a690*/  @!P4 IMAD.IADD R11, R11, 0x1, -R12 ;  /* 0x000000010b0bc824 */ /* 0x000fe400078e0a0c */
[----:B0-----:R-:W-:Y:S02]  /*a6a0*/  IMAD.MOV.U32 R2, RZ, RZ, R19 ;  /* 0x000000ffff027224 */ /* 0x001fe400078e0013 */
        /* <DEDUP_REMOVED lines=10> */
[----:B------:R-:W-:Y:S02]  /*a750*/  @!P4 IMAD.IADD R11, R11, 0x1, -R12 ;  /* 0x000000010b0bc824 */ /* 0x000fe400078e0a0c */
[----:B0-----:R-:W-:Y:S02]  /*a760*/  IMAD.MOV.U32 R2, RZ, RZ, R17 ;  /* 0x000000ffff027224 */ /* 0x001fe400078e0011 */
[----:B------:R-:W-:Y:S02]  /*a770*/  IMAD.MOV R19, RZ, RZ, -R19 ;  /* 0x000000ffff137224 */ /* 0x000fe400078e0a13 */
[----:B------:R-:W-:Y:S02]  /*a780*/  @!P3 IMAD.MOV R2, RZ, RZ, -R2 ;  /* 0x000000ffff02b224 */ /* 0x000fe400078e0a02 */
[----:B------:R-:W-:Y:S01]  /*a790*/  @!P2 IMAD.IADD R7, R7, 0x1, -R12 ;  /* 0x000000010707a824 */ /* 0x000fe200078e0a0c */
[----:B------:R-:W-:Y:S01]  /*a7a0*/  ISETP.GE.AND P2, PT, R14, RZ, PT ;  /* 0x000000ff0e00720c */ /* 0x000fe20003f46270 */
[----:B------:R-:W-:Y:S01]  /*a7b0*/  IMAD.MOV R9, RZ, RZ, -R9 ;  /* 0x000000ffff097224 */ /* 0x000fe200078e0a09 */
[----:B------:R0:W-:Y:S01]  /*a7c0*/  STL [R1+0x170], R2 ;  /* 0x0001700201007387 */ /* 0x0001e20000100800 */
[----:B------:R-:W-:-:S02]  /*a7d0*/  IMAD R8, R12, R16, R8 ;  /* 0x000000100c087224 */ /* 0x000fc400078e0208 */
[C---:B------:R-:W-:Y:S02]  /*a7e0*/  IMAD R14, R12.reuse, R19, R18 ;  /* 0x000000130c0e7224 */ /* 0x040fe400078e0212 */
[----:B------:R-:W-:Y:S02]  /*a7f0*/  @!P0 IMAD.IADD R3, R3, 0x1, -R12 ;  /* 0x0000000103038824 */ /* 0x000fe400078e0a0c */
[C---:B------:R-:W-:Y:S01]  /*a800*/  IMAD R15, R12.reuse, R9, R15 ;  /* 0x000000090c0f7224 */ /* 0x040fe200078e020f */
[C---:B------:R-:W-:Y:S01]  /*a810*/  ISETP.GT.U32.AND P3, PT, R12.reuse, R14, PT ;  /* 0x0000000e0c00720c */ /* 0x040fe20003f64070 */
[----:B------:R-:W-:Y:S01]  /*a820*/  VIADD R9, R13, 0x92 ;  /* 0x000000920d097836 */ /* 0x000fe20000000000 */
[C---:B------:R-:W-:Y:S01]  /*a830*/  ISETP.GT.U32.AND P0, PT, R12.reuse, R3, PT ;  /* 0x000000030c00720c */ /* 0x040fe20003f04070 */
[----:B0-----:R-:W-:Y:S01]  /*a840*/  IMAD.MOV.U32 R2, RZ, RZ, R11 ;  /* 0x000000ffff027224 */ /* 0x001fe200078e000b */
[C---:B------:R-:W-:Y:S01]  /*a850*/  ISETP.GT.U32.AND P4, PT, R12.reuse, R15, PT ;  /* 0x0000000f0c00720c */ /* 0x040fe20003f84070 */
[----:B------:R-:W-:Y:S01]  /*a860*/  IMAD.MOV.U32 R4, RZ, RZ, R7 ;  /* 0x000000ffff047224 */ /* 0x000fe200078e0007 */
[----:B------:R-:W-:Y:S01]  /*a870*/  IABS R16, R9 ;  /* 0x0000000900107213 */ /* 0x000fe20000000000 */
[----:B------:R-:W-:Y:S01]  /*a880*/  @!P1 IMAD.MOV R2, RZ, RZ, -R2 ;  /* 0x000000ffff029224 */ /* 0x000fe200078e0a02 */
[----:B------:R-:W-:Y:S01]  /*a890*/  ISETP.GT.U32.AND P1, PT, R12, R8, PT ;  /* 0x000000080c00720c */ /* 0x000fe20003f24070 */
[----:B------:R-:W-:Y:S01]  /*a8a0*/  @!P6 IMAD.MOV R4, RZ, RZ, -R4 ;  /* 0x000000ffff04e224 */ /* 0x000fe200078e0a04 */
[----:B------:R-:W-:Y:S01]  /*a8b0*/  ISETP.GE.AND P6, PT, R10, RZ, PT ;  /* 0x000000ff0a00720c */ /* 0x000fe20003fc6270 */
[----:B------:R-:W-:-:S02]  /*a8c0*/  IMAD.MOV.U32 R7, RZ, RZ, R16 ;  /* 0x000000ffff077224 */ /* 0x000fc400078e0010 */
[----:B------:R-:W-:Y:S01]  /*a8d0*/  VIADD R11, R13, 0x90 ;  /* 0x000000900d0b7836 */ /* 0x000fe20000000000 */
[----:B------:R-:W-:Y:S01]  /*a8e0*/  STL [R1+0x1a8], R4 ;  /* 0x0001a80401007387 */ /* 0x000fe20000100800 */
[----:B------:R-:W-:-:S03]  /*a8f0*/  IMAD.HI.U32 R10, R21, R7, RZ ;  /* 0x00000007150a7227 */ /* 0x000fc600078e00ff */
[----:B------:R0:W-:Y:S01]  /*a900*/  STL [R1+0x1b0], R2 ;  /* 0x0001b00201007387 */ /* 0x0001e20000100800 */
[--C-:B------:R-:W-:Y:S01]  /*a910*/  @!P0 IMAD.IADD R3, R3, 0x1, -R12.reuse ;  /* 0x0000000103038824 */ /* 0x100fe200078e0a0c */
[----:B------:R-:W-:Y:S01]  /*a920*/  IABS R16, R11 ;  /* 0x0000000b00107213 */ /* 0x000fe20000000000 */
[--C-:B------:R-:W-:Y:S01]  /*a930*/  @!P1 IMAD.IADD R8, R8, 0x1, -R12.reuse ;  /* 0x0000000108089824 */ /* 0x100fe200078e0a0c */
[----:B------:R-:W-:Y:S01]  /*a940*/  ISETP.GE.AND P0, PT, R6, RZ, PT ;  /* 0x000000ff0600720c */ /* 0x000fe20003f06270 */
[----:B------:R-:W-:Y:S01]  /*a950*/  @!P3 IMAD.IADD R14, R14, 0x1, -R12 ;  /* 0x000000010e0eb824 */ /* 0x000fe200078e0a0c */
[----:B------:R-:W-:Y:S01]  /*a960*/  ISETP.GE.AND P3, PT, R9, RZ, PT ;  /* 0x000000ff0900720c */ /* 0x000fe20003f66270 */
[----:B------:R-:W-:Y:S01]  /*a970*/  IMAD.MOV R10, RZ, RZ, -R10 ;  /* 0x000000ffff0a7224 */ /* 0x000fe200078e0a0a */
[C---:B------:R-:W-:Y:S01]  /*a980*/  ISETP.GT.U32.AND P1, PT, R12.reuse, R8, PT ;  /* 0x000000080c00720c */ /* 0x040fe20003f24070 */
[----:B------:R-:W-:Y:S01]  /*a990*/  @!P4 IMAD.IADD R15, R15, 0x1, -R12 ;  /* 0x000000010f0fc824 */ /* 0x000fe200078e0a0c */
[----:B------:R-:W-:Y:S01]  /*a9a0*/  ISETP.GT.U32.AND P4, PT, R12, R14, PT ;  /* 0x0000000e0c00720c */ /* 0x000fe20003f84070 */
[----:B0-----:R-:W-:-:S02]  /*a9b0*/  IMAD.MOV.U32 R2, RZ, RZ, R3 ;  /* 0x000000ffff027224 */ /* 0x001fc400078e0003 */
[C---:B------:R-:W-:Y:S02]  /*a9c0*/  IMAD R7, R12.reuse, R10, R7 ;  /* 0x0000000a0c077224 */ /* 0x040fe400078e0207 */
[----:B------:R-:W-:Y:S01]  /*a9d0*/  @!P5 IMAD.MOV R2, RZ, RZ, -R2 ;  /* 0x000000ffff02d224 */ /* 0x000fe200078e0a02 */
[----:B------:R-:W-:Y:S01]  /*a9e0*/  ISETP.GT.U32.AND P5, PT, R12, R15, PT ;  /* 0x0000000f0c00720c */ /* 0x000fe20003fa4070 */
[----:B------:R-:W-:Y:S02]  /*a9f0*/  VIADD R10, R13, 0x8a ;  /* 0x0000008a0d0a7836 */ /* 0x000fe40000000000 */
[----:B------:R-:W-:Y:S01]  /*aa00*/  IMAD.HI.U32 R9, R21, R16, RZ ;  /* 0x0000001015097227 */ /* 0x000fe200078e00ff */
[----:B------:R0:W-:Y:S02]  /*aa10*/  STL [R1+0x1b4], R2 ;  /* 0x0001b40201007387 */ /* 0x0001e40000100800 */
[----:B------:R-:W-:Y:S01]  /*aa20*/  IABS R18, R10 ;  /* 0x0000000a00127213 */ /* 0x000fe20000000000 */
[----:B------:R-:W-:-:S02]  /*aa30*/  VIADD R6, R13, 0x8e ;  /* 0x0000008e0d067836 */ /* 0x000fc40000000000 */
[----:B------:R-:W-:Y:S02]  /*aa40*/  VIADD R3, R13, 0x8c ;  /* 0x0000008c0d037836 */ /* 0x000fe40000000000 */
[----:B------:R-:W-:Y:S01]  /*aa50*/  IMAD.MOV R9, RZ, RZ, -R9 ;  /* 0x000000ffff097224 */ /* 0x000fe200078e0a09 */
[----:B------:R-:W-:Y:S01]  /*aa60*/  IABS R17, R6 ;  /* 0x0000000600117213 */ /* 0x000fe20000000000 */
[--C-:B------:R-:W-:Y:S01]  /*aa70*/  @!P1 IMAD.IADD R8, R8, 0x1, -R12.reuse ;  /* 0x0000000108089824 */ /* 0x100fe200078e0a0c */
[----:B------:R-:W-:Y:S01]  /*aa80*/  ISETP.GE.AND P1, PT, R11, RZ, PT ;  /* 0x000000ff0b00720c */ /* 0x000fe20003f26270 */
[----:B------:R-:W-:Y:S01]  /*aa90*/  @!P4 IMAD.IADD R14, R14, 0x1, -R12 ;  /* 0x000000010e0ec824 */ /* 0x000fe200078e0a0c */
[C---:B------:R-:W-:Y:S01]  /*aaa0*/  ISETP.GT.U32.AND P4, PT, R12.reuse, R7, PT ;  /* 0x000000070c00720c */ /* 0x040fe20003f84070 */
[----:B------:R-:W-:Y:S01]  /*aab0*/  IMAD R16, R12, R9, R16 ;  /* 0x000000090c107224 */ /* 0x000fe200078e0210 */
[----:B------:R-:W-:Y:S01]  /*aac0*/  IABS R9, R3 ;  /* 0x0000000300097213 */ /* 0x000fe20000000000 */
[----:B------:R-:W-:-:S02]  /*aad0*/  IMAD.MOV.U32 R11, RZ, RZ, R18 ;  /* 0x000000ffff0b7224 */ /* 0x000fc400078e0012 */
[----:B------:R-:W-:-:S04]  /*aae0*/  IMAD.HI.U32 R18, R21, R17, RZ ;  /* 0x0000001115127227 */ /* 0x000fc800078e00ff */
[----:B------:R-:W-:Y:S01]  /*aaf0*/  @!P5 IMAD.IADD R15, R15, 0x1, -R12 ;  /* 0x000000010f0fd824 */ /* 0x000fe200078e0a0c */
[----:B------:R-:W-:Y:S01]  /*ab00*/  ISETP.GT.U32.AND P5, PT, R12, R16, PT ;  /* 0x000000100c00720c */ /* 0x000fe20003fa4070 */
[----:B0-----:R-:W-:Y:S02]  /*ab10*/  IMAD.MOV.U32 R2, RZ, RZ, R14 ;  /* 0x000000ffff027224 */ /* 0x001fe400078e000e */
[----:B------:R-:W-:-:S04]  /*ab20*/  IMAD.HI.U32 R19, R21, R9, RZ ;  /* 0x0000000915137227 */ /* 0x000fc800078e00ff */
[----:B------:R-:W-:Y:S02]  /*ab30*/  IMAD.MOV R18, RZ, RZ, -R18 ;  /* 0x000000ffff127224 */ /* 0x000fe400078e0a12 */
[----:B------:R-:W-:Y:S02]  /*ab40*/  @!P2 IMAD.MOV R2, RZ, RZ, -R2 ;  /* 0x000000ffff02a224 */ /* 0x000fe400078e0a02 */
[----:B------:R-:W-:Y:S02]  /*ab50*/  IMAD.MOV R14, RZ, RZ, -R19 ;  /* 0x000000ffff0e7224 */ /* 0x000fe400078e0a13 */
[----:B------:R-:W-:Y:S01]  /*ab60*/  IMAD R17, R12, R18, R17 ;  /* 0x000000120c117224 */ /* 0x000fe200078e0211 */
[----:B------:R0:W-:Y:S01]  /*ab70*/  STL [R1+0x1ac], R2 ;  /* 0x0001ac0201007387 */ /* 0x0001e20000100800 */
[----:B------:R-:W-:Y:S02]  /*ab80*/  IMAD.MOV.U32 R4, RZ, RZ, R15 ;  /* 0x000000ffff047224 */ /* 0x000fe400078e000f */
[----:B------:R-:W-:Y:S01]  /*ab90*/  @!P4 IMAD.IADD R7, R7, 0x1, -R12 ;  /* 0x000000010707c824 */ /* 0x000fe200078e0a0c */
[----:B------:R-:W-:Y:S01]  /*aba0*/  ISETP.GE.AND P4, PT, R6, RZ, PT ;  /* 0x000000ff0600720c */ /* 0x000fe20003f86270 */
[----:B------:R-:W-:-:S02]  /*abb0*/  IMAD R9, R12, R14, R9 ;  /* 0x0000000e0c097224 */ /* 0x000fc400078e0209 */
[----:B------:R-:W-:Y:S01]  /*abc0*/  @!P6 IMAD.MOV R4, RZ, RZ, -R4 ;  /* 0x000000ffff04e224 */ /* 0x000fe200078e0a04 */
[----:B------:R-:W-:Y:S01]  /*abd0*/  ISETP.GT.U32.AND P6, PT, R12, R17, PT ;  /* 0x000000110c00720c */ /* 0x000fe20003fc4070 */
[----:B------:R-:W-:Y:S01]  /*abe0*/  @!P5 IMAD.IADD R16, R16, 0x1, -R12 ;  /* 0x000000011010d824 */ /* 0x000fe200078e0a0c */
[C---:B------:R-:W-:Y:S01]  /*abf0*/  ISETP.GT.U32.AND P5, PT, R12.reuse, R7, PT ;  /* 0x000000070c00720c */ /* 0x040fe20003fa4070 */
[----:B0-----:R-:W-:Y:S01]  /*ac00*/  IMAD.MOV.U32 R2, RZ, RZ, R8 ;  /* 0x000000ffff027224 */ /* 0x001fe200078e0008 */
[----:B------:R-:W-:Y:S01]  /*ac10*/  STL [R1+0x174], R4 ;  /* 0x0001740401007387 */ /* 0x000fe20000100800 */
[----:B------:R-:W-:Y:S01]  /*ac20*/  IMAD.HI.U32 R6, R21, R11, RZ ;  /* 0x0000000b15067227 */ /* 0x000fe200078e00ff */
[----:B------:R-:W-:-:S03]  /*ac30*/  ISETP.GT.U32.AND P2, PT, R12, R16, PT ;  /* 0x000000100c00720c */ /* 0x000fc60003f44070 */
[----:B------:R-:W-:Y:S01]  /*ac40*/  @!P0 IMAD.MOV R2, RZ, RZ, -R2 ;  /* 0x000000ffff028224 */ /* 0x000fe200078e0a02 */
[C---:B------:R-:W-:Y:S01]  /*ac50*/  ISETP.GT.U32.AND P0, PT, R12.reuse, R9, PT ;  /* 0x000000090c00720c */ /* 0x040fe20003f04070 */
[----:B------:R-:W-:Y:S02]  /*ac60*/  IMAD.MOV R6, RZ, RZ, -R6 ;  /* 0x000000ffff067224 */ /* 0x000fe400078e0a06 */
[----:B------:R-:W-:Y:S01]  /*ac70*/  VIADD R18, R13, 0x88 ;  /* 0x000000880d127836 */ /* 0x000fe20000000000 */
[----:B------:R0:W-:Y:S01]  /*ac80*/  STL [R1+0x178], R2 ;  /* 0x0001780201007387 */ /* 0x0001e20000100800 */
[----:B------:R-:W-:Y:S02]  /*ac90*/  IMAD R11, R12, R6, R11 ;  /* 0x000000060c0b7224 */ /* 0x000fe400078e020b */
[--C-:B------:R-:W-:Y:S01]  /*aca0*/  @!P6 IMAD.IADD R17, R17, 0x1, -R12.reuse ;  /* 0x000000011111e824 */ /* 0x100fe200078e0a0c */
[----:B------:R-:W-:Y:S01]  /*acb0*/  IABS R6, R18 ;  /* 0x0000001200067213 */ /* 0x000fe20000000000 */
[--C-:B------:R-:W-:Y:S01]  /*acc0*/  @!P5 IMAD.IADD R7, R7, 0x1, -R12.reuse ;  /* 0x000000010707d824 */ /* 0x100fe200078e0a0c */
[----:B------:R-:W-:Y:S01]  /*acd0*/  ISETP.GE.AND P5, PT, R3, RZ, PT ;  /* 0x000000ff0300720c */ /* 0x000fe20003fa6270 */
[----:B------:R-:W-:Y:S01]  /*ace0*/  VIADD R3, R13, 0x86 ;  /* 0x000000860d037836 */ /* 0x000fe20000000000 */
[----:B------:R-:W-:Y:S01]  /*acf0*/  ISETP.GE.AND P6, PT, R10, RZ, PT ;  /* 0x000000ff0a00720c */ /* 0x000fe20003fc6270 */
[----:B------:R-:W-:Y:S01]  /*ad00*/  @!P0 IMAD.IADD R9, R9, 0x1, -R12 ;  /* 0x0000000109098824 */ /* 0x000fe200078e0a0c */
[----:B------:R-:W-:Y:S01]  /*ad10*/  ISETP.GT.U32.AND P0, PT, R12, R17, PT ;  /* 0x000000110c00720c */ /* 0x000fe20003f04070 */
[----:B------:R-:W-:Y:S01]  /*ad20*/  IMAD.HI.U32 R10, R21, R6, RZ ;  /* 0x00000006150a7227 */ /* 0x000fe200078e00ff */
[----:B------:R-:W-:-:S03]  /*ad30*/  IABS R8, R3 ;  /* 0x0000000300087213 */ /* 0x000fc60000000000 */
[----:B------:R-:W-:Y:S01]  /*ad40*/  @!P2 IMAD.IADD R16, R16, 0x1, -R12 ;  /* 0x000000011010a824 */ /* 0x000fe200078e0a0c */
[C---:B------:R-:W-:Y:S01]  /*ad50*/  ISETP.GT.U32.AND P2, PT, R12.reuse, R11, PT ;  /* 0x0000000b0c00720c */ /* 0x040fe20003f44070 */
[----:B0-----:R-:W-:Y:S02]  /*ad60*/  IMAD.MOV.U32 R2, RZ, RZ, R7 ;  /* 0x000000ffff027224 */ /* 0x001fe400078e0007 */
[----:B------:R-:W-:Y:S02]  /*ad70*/  IMAD.MOV R10, RZ, RZ, -R10 ;  /* 0x000000ffff0a7224 */ /* 0x000fe400078e0a0a */
[----:B------:R-:W-:Y:S01]  /*ad80*/  @!P3 IMAD.MOV R2, RZ, RZ, -R2 ;  /* 0x000000ffff02b224 */ /* 0x000fe200078e0a02 */
[C---:B------:R-:W-:Y:S01]  /*ad90*/  ISETP.GT.U32.AND P3, PT, R12.reuse, R9, PT ;  /* 0x000000090c00720c */ /* 0x040fe20003f64070 */
[C---:B------:R-:W-:Y:S02]  /*ada0*/  IMAD R6, R12.reuse, R10, R6 ;  /* 0x0000000a0c067224 */ /* 0x040fe400078e0206 */
[----:B------:R-:W-:Y:S01]  /*adb0*/  IMAD.HI.U32 R7, R21, R8, RZ ;  /* 0x0000000815077227 */ /* 0x000fe200078e00ff */
[----:B------:R0:W-:Y:S03]  /*adc0*/  STL [R1+0x17c], R2 ;  /* 0x00017c0201007387 */ /* 0x0001e60000100800 */
[----:B------:R-:W-:Y:S01]  /*add0*/  @!P0 IMAD.IADD R17, R17, 0x1, -R12 ;  /* 0x0000000111118824 */ /* 0x000fe200078e0a0c */
[----:B------:R-:W-:Y:S01]  /*ade0*/  ISETP.GT.U32.AND P0, PT, R12, R6, PT ;  /* 0x000000060c00720c */ /* 0x000fe20003f04070 */
[----:B------:R-:W-:-:S02]  /*adf0*/  IMAD.MOV R7, RZ, RZ, -R7 ;  /* 0x000000ffff077224 */ /* 0x000fc400078e0a07 */
[----:B------:R-:W-:Y:S02]  /*ae00*/  @!P2 IMAD.IADD R11, R11, 0x1, -R12 ;  /* 0x000000010b0ba824 */ /* 0x000fe400078e0a0c */
[----:B------:R-:W-:Y:S02]  /*ae10*/  VIADD R14, R13, 0x84 ;  /* 0x000000840d0e7836 */ /* 0x000fe40000000000 */
[C---:B------:R-:W-:Y:S01]  /*ae20*/  IMAD R8, R12.reuse, R7, R8 ;  /* 0x000000070c087224 */ /* 0x040fe200078e0208 */
[C---:B------:R-:W-:Y:S01]  /*ae30*/  ISETP.GT.U32.AND P2, PT, R12.reuse, R11, PT ;  /* 0x0000000b0c00720c */ /* 0x040fe20003f44070 */
[--C-:B------:R-:W-:Y:S01]  /*ae40*/  @!P3 IMAD.IADD R9, R9, 0x1, -R12.reuse ;  /* 0x000000010909b824 */ /* 0x100fe200078e0a0c */
[----:B------:R-:W-:Y:S01]  /*ae50*/  IABS R20, R14 ;  /* 0x0000000e00147213 */ /* 0x000fe20000000000 */
[----:B------:R-:W-:Y:S01]  /*ae60*/  VIADD R10, R13, 0x82 ;  /* 0x000000820d0a7836 */ /* 0x000fe20000000000 */
[----:B------:R-:W-:Y:S01]  /*ae70*/  ISETP.GT.U32.AND P3, PT, R12, R8, PT ;  /* 0x000000080c00720c */ /* 0x000fe20003f64070 */
[----:B------:R-:W-:Y:S01]  /*ae80*/  @!P0 IMAD.IADD R6, R6, 0x1, -R12 ;  /* 0x0000000106068824 */ /* 0x000fe200078e0a0c */
[----:B------:R-:W-:Y:S01]  /*ae90*/  ISETP.GE.AND P0, PT, R3, RZ, PT ;  /* 0x000000ff0300720c */ /* 0x000fe20003f06270 */
[----:B------:R-:W-:Y:S01]  /*aea0*/  IMAD.MOV.U32 R4, RZ, RZ, R16 ;  /* 0x000000ffff047224 */ /* 0x000fe200078e0010 */
[----:B------:R-:W-:Y:S01]  /*aeb0*/  IABS R7, R10 ;  /* 0x0000000a00077213 */ /* 0x000fe20000000000 */
[----:B------:R-:W-:-:S04]  /*aec0*/  IMAD.HI.U32 R22, R21, R20, RZ ;  /* 0x0000001415167227 */ /* 0x000fc800078e00ff */
[----:B0-----:R-:W-:Y:S02]  /*aed0*/  IMAD.MOV.U32 R2, RZ, RZ, R17 ;  /* 0x000000ffff027224 */ /* 0x001fe400078e0011 */
[----:B------:R-:W-:Y:S01]  /*aee0*/  @!P1 IMAD.MOV R4, RZ, RZ, -R4 ;  /* 0x000000ffff049224 */ /* 0x000fe200078e0a04 */
[----:B------:R-:W-:Y:S01]  /*aef0*/  ISETP.GT.U32.AND P1, PT, R12, R6, PT ;  /* 0x000000060c00720c */ /* 0x000fe20003f24070 */
[----:B------:R-:W-:Y:S02]  /*af00*/  IMAD.MOV R22, RZ, RZ, -R22 ;  /* 0x000000ffff167224 */ /* 0x000fe400078e0a16 */
[----:B------:R-:W-:Y:S01]  /*af10*/  @!P4 IMAD.MOV R2, RZ, RZ, -R2 ;  /* 0x000000ffff02c224 */ /* 0x000fe200078e0a02 */
[----:B------:R0:W-:Y:S01]  /*af20*/  STL [R1+0x16c], R4 ;  /* 0x00016c0401007387 */ /* 0x0001e20000100800 */
[----:B------:R-:W-:Y:S01]  /*af30*/  @!P2 IMAD.IADD R11, R11, 0x1, -R12 ;  /* 0x000000010b0ba824 */ /* 0x000fe200078e0a0c */
[----:B------:R-:W-:Y:S01]  /*af40*/  ISETP.GE.AND P2, PT, R18, RZ, PT ;  /* 0x000000ff1200720c */ /* 0x000fe20003f46270 */
[----:B------:R-:W-:Y:S01]  /*af50*/  IMAD.HI.U32 R19, R21, R7, RZ ;  /* 0x0000000715137227 */ /* 0x000fe200078e00ff */
[----:B------:R1:W-:Y:S03]  /*af60*/  STL [R1+0x160], R2 ;  /* 0x0001600201007387 */ /* 0x0003e60000100800 */
[----:B------:R-:W-:-:S02]  /*af70*/  IMAD R3, R12, R22, R20 ;  /* 0x000000160c037224 */ /* 0x000fc400078e0214 */
[----:B------:R-:W-:Y:S02]  /*af80*/  @!P3 IMAD.IADD R8, R8, 0x1, -R12 ;  /* 0x000000010808b824 */ /* 0x000fe400078e0a0c */
[----:B0-----:R-:W-:Y:S01]  /*af90*/  IMAD.MOV.U32 R4, RZ, RZ, R9 ;  /* 0x000000ffff047224 */ /* 0x001fe200078e0009 */
[C---:B------:R-:W-:Y:S01]  /*afa0*/  ISETP.GT.U32.AND P4, PT, R12.reuse, R3, PT ;  /* 0x000000030c00720c */ /* 0x040fe20003f84070 */
[----:B------:R-:W-:Y:S01]  /*afb0*/  VIADD R15, R13, 0x80 ;  /* 0x000000800d0f7836 */ /* 0x000fe20000000000 */
[----:B------:R-:W-:Y:S01]  /*afc0*/  ISETP.GT.U32.AND P3, PT, R12, R8, PT ;  /* 0x000000080c00720c */ /* 0x000fe20003f64070 */
[----:B-1----:R-:W-:Y:S02]  /*afd0*/  IMAD.MOV.U32 R2, RZ, RZ, R11 ;  /* 0x000000ffff027224 */ /* 0x002fe400078e000b */
[----:B------:R-:W-:Y:S01]  /*afe0*/  IMAD.MOV R19, RZ, RZ, -R19 ;  /* 0x000000ffff137224 */ /* 0x000fe200078e0a13 */
[----:B------:R-:W-:Y:S01]  /*aff0*/  IABS R18, R15 ;  /* 0x0000000f00127213 */ /* 0x000fe20000000000 */
[----:B------:R-:W-:Y:S01]  /*b000*/  @!P5 IMAD.MOV R4, RZ, RZ, -R4 ;  /* 0x000000ffff04d224 */ /* 0x000fe200078e0a04 */
[----:B------:R-:W-:Y:S01]  /*b010*/  ISETP.GE.AND P5, PT, R14, RZ, PT ;  /* 0x000000ff0e00720c */ /* 0x000fe20003fa6270 */
[----:B------:R-:W-:Y:S01]  /*b020*/  @!P6 IMAD.MOV R2, RZ, RZ, -R2 ;  /* 0x000000ffff02e224 */ /* 0x000fe200078e0a02 */
[----:B------:R-:W-:Y:S01]  /*b030*/  ISETP.GE.AND P6, PT, R10, RZ, PT ;  /* 0x000000ff0a00720c */ /* 0x000fe20003fc6270 */
[----:B------:R-:W-:Y:S01]  /*b040*/  IMAD R9, R12, R19, R7 ;  /* 0x000000130c097224 */ /* 0x000fe200078e0207 */
[----:B------:R-:W-:Y:S01]  /*b050*/  STL [R1+0x14c], R4 ;  /* 0x00014c0401007387 */ /* 0x000fe20000100800 */
[----:B------:R-:W-:-:S02]  /*b060*/  @!P1 IMAD.IADD R6, R6, 0x1, -R12 ;  /* 0x0000000106069824 */ /* 0x000fc400078e0a0c */
[----:B------:R-:W-:Y:S01]  /*b070*/  IMAD.HI.U32 R11, R21, R18, RZ ;  /* 0x00000012150b7227 */ /* 0x000fe200078e00ff */
[----:B------:R0:W-:Y:S01]  /*b080*/  STL [R1+0x128], R2 ;  /* 0x0001280201007387 */ /* 0x0001e20000100800 */
[----:B------:R-:W-:Y:S02]  /*b090*/  ISETP.GT.U32.AND P1, PT, R12, R9, PT ;  /* 0x000000090c00720c */ /* 0x000fe40003f24070 */
[----:B------:R-:W-:Y:S02]  /*b0a0*/  VIADD R7, R13, 0x7e ;  /* 0x0000007e0d077836 */ /* 0x000fe40000000000 */
[----:B------:R-:W-:Y:S02]  /*b0b0*/  IMAD.MOV R11, RZ, RZ, -R11 ;  /* 0x000000ffff0b7224 */ /* 0x000fe400078e0a0b */
[--C-:B------:R-:W-:Y:S01]  /*b0c0*/  @!P3 IMAD.IADD R8, R8, 0x1, -R12.reuse ;  /* 0x000000010808b824 */ /* 0x100fe200078e0a0c */
[----:B------:R-:W-:Y:S01]  /*b0d0*/  IABS R20, R7 ;  /* 0x0000000700147213 */ /* 0x000fe20000000000 */
[----:B------:R-:W-:Y:S01]  /*b0e0*/  @!P4 IMAD.IADD R3, R3, 0x1, -R12 ;  /* 0x000000010303c824 */ /* 0x000fe200078e0a0c */
[----:B------:R-:W-:Y:S01]  /*b0f0*/  ISETP.GE.AND P4, PT, R7, RZ, PT ;  /* 0x000000ff0700720c */ /* 0x000fe20003f86270 */
[----:B0-----:R-:W-:Y:S01]  /*b100*/  IMAD.MOV.U32 R2, RZ, RZ, R6 ;  /* 0x000000ffff027224 */ /* 0x001fe200078e0006 */
[----:B------:R-:W-:Y:S01]  /*b110*/  ISETP.GE.AND P3, PT, R15, RZ, PT ;  /* 0x000000ff0f00720c */ /* 0x000fe20003f66270 */
[----:B------:R-:W-:-:S02]  /*b120*/  IMAD R22, R12, R11, R18 ;  /* 0x0000000b0c167224 */ /* 0x000fc400078e0212 */
[----:B------:R-:W-:Y:S01]  /*b130*/  @!P2 IMAD.MOV R2, RZ, RZ, -R2 ;  /* 0x000000ffff02a224 */ /* 0x000fe200078e0a02 */
[C---:B------:R-:W-:Y:S01]  /*b140*/  ISETP.GT.U32.AND P2, PT, R12.reuse, R3, PT ;  /* 0x000000030c00720c */ /* 0x040fe20003f44070 */
[----:B------:R-:W-:Y:S02]  /*b150*/  @!P1 IMAD.IADD R9, R9, 0x1, -R12 ;  /* 0x0000000109099824 */ /* 0x000fe400078e0a0c */
[----:B------:R-:W-:Y:S01]  /*b160*/  IMAD.HI.U32 R6, R21, R20, RZ ;  /* 0x0000001415067227 */ /* 0x000fe200078e00ff */
[----:B------:R0:W-:Y:S02]  /*b170*/  STL [R1+0x120], R2 ;  /* 0x0001200201007387 */ /* 0x0001e40000100800 */
[----:B------:R-:W-:Y:S01]  /*b180*/  ISETP.GT.U32.AND P1, PT, R12, R9, PT ;  /* 0x000000090c00720c */ /* 0x000fe20003f24070 */
[----:B------:R-:W-:Y:S02]  /*b190*/  IMAD.MOV R6, RZ, RZ, -R6 ;  /* 0x000000ffff067224 */ /* 0x000fe400078e0a06 */
[----:B------:R-:W-:-:S02]  /*b1a0*/  VIADD R11, R13, 0x7c ;  /* 0x0000007c0d0b7836 */ /* 0x000fc40000000000 */
[C---:B------:R-:W-:Y:S02]  /*b1b0*/  IMAD R20, R12.reuse, R6, R20 ;  /* 0x000000060c147224 */ /* 0x040fe400078e0214 */
[----:B------:R-:W-:Y:S01]  /*b1c0*/  VIADD R10, R13, 0x7a ;  /* 0x0000007a0d0a7836 */ /* 0x000fe20000000000 */
[----:B------:R-:W-:Y:S01]  /*b1d0*/  IABS R16, R11 ;  /* 0x0000000b00107213 */ /* 0x000fe20000000000 */
[----:B0-----:R-:W-:Y:S02]  /*b1e0*/  IMAD.MOV.U32 R2, RZ, RZ, R8 ;  /* 0x000000ffff027224 */ /* 0x001fe400078e0008 */
[----:B------:R-:W-:Y:S01]  /*b1f0*/  @!P2 IMAD.IADD R3, R3, 0x1, -R12 ;  /* 0x000000010303a824 */ /* 0x000fe200078e0a0c */
[C---:B------:R-:W-:Y:S01]  /*b200*/  ISETP.GT.U32.AND P2, PT, R12.reuse, R20, PT ;  /* 0x000000140c00720c */ /* 0x040fe20003f44070 */
[----:B------:R-:W-:Y:S01]  /*b210*/  @!P0 IMAD.MOV R2, RZ, RZ, -R2 ;  /* 0x000000ffff028224 */ /* 0x000fe200078e0a02 */
[----:B------:R-:W-:Y:S01]  /*b220*/  ISETP.GT.U32.AND P0, PT, R12, R22, PT ;  /* 0x000000160c00720c */ /* 0x000fe20003f04070 */
[----:B------:R-:W-:Y:S01]  /*b230*/  IMAD.HI.U32 R6, R21, R16, RZ ;  /* 0x0000001015067227 */ /* 0x000fe200078e00ff */
[----:B------:R-:W-:-:S02]  /*b240*/  IABS R19, R10 ;  /* 0x0000000a00137213 */ /* 0x000fc40000000000 */
[----:B------:R0:W-:Y:S01]  /*b250*/  STL [R1+0x11c], R2 ;  /* 0x00011c0201007387 */ /* 0x0001e20000100800 */
[----:B------:R-:W-:Y:S01]  /*b260*/  @!P1 IMAD.IADD R9, R9, 0x1, -R12 ;  /* 0x0000000109099824 */ /* 0x000fe200078e0a0c */
[----:B------:R-:W-:Y:S01]  /*b270*/  ISETP.GE.AND P1, PT, R11, RZ, PT ;  /* 0x000000ff0b00720c */ /* 0x000fe20003f26270 */
[----:B------:R-:W-:-:S04]  /*b280*/  IMAD.HI.U32 R8, R21, R19, RZ ;  /* 0x0000001315087227 */ /* 0x000fc800078e00ff */
[----:B------:R-:W-:Y:S02]  /*b290*/  IMAD.MOV R11, RZ, RZ, -R6 ;  /* 0x000000ffff0b7224 */ /* 0x000fe400078e0a06 */
[----:B------:R-:W-:Y:S01]  /*b2a0*/  @!P0 IMAD.IADD R22, R22, 0x1, -R12 ;  /* 0x0000000116168824 */ /* 0x000fe200078e0a0c */
[----:B------:R-:W-:Y:S01]  /*b2b0*/  ISETP.GE.AND P0, PT, R10, RZ, PT ;  /* 0x000000ff0a00720c */ /* 0x000fe20003f06270 */
[----:B0-----:R-:W-:Y:S02]  /*b2c0*/  IMAD.MOV.U32 R2, RZ, RZ, R3 ;  /* 0x000000ffff027224 */ /* 0x001fe400078e0003 */
[----:B------:R-:W-:Y:S02]  /*b2d0*/  VIADD R7, R13, 0x78 ;  /* 0x000000780d077836 */ /* 0x000fe40000000000 */
[----:B------:R-:W-:Y:S01]  /*b2e0*/  @!P5 IMAD.MOV R2, RZ, RZ, -R2 ;  /* 0x000000ffff02d224 */ /* 0x000fe200078e0a02 */
[C---:B------:R-:W-:Y:S01]  /*b2f0*/  ISETP.GT.U32.AND P5, PT, R12.reuse, R22, PT ;  /* 0x000000160c00720c */ /* 0x040fe20003fa4070 */
[----:B------:R-:W-:Y:S01]  /*b300*/  IMAD.MOV R8, RZ, RZ, -R8 ;  /* 0x000000ffff087224 */ /* 0x000fe200078e0a08 */
[----:B------:R-:W-:Y:S01]  /*b310*/  IABS R18, R7 ;  /* 0x0000000700127213 */ /* 0x000fe20000000000 */
[----:B------:R-:W-:Y:S01]  /*b320*/  IMAD R16, R12, R11, R16 ;  /* 0x0000000b0c107224 */ /* 0x000fe200078e0210 */
[----:B------:R0:W-:Y:S01]  /*b330*/  STL [R1+0x114], R2 ;  /* 0x0001140201007387 */ /* 0x0001e20000100800 */
[----:B------:R-:W-:-:S02]  /*b340*/  @!P2 IMAD.IADD R20, R20, 0x1, -R12 ;  /* 0x000000011414a824 */ /* 0x000fc400078e0a0c */
[C---:B------:R-:W-:Y:S02]  /*b350*/  IMAD R19, R12.reuse, R8, R19 ;  /* 0x000000080c137224 */ /* 0x040fe400078e0213 */
[----:B------:R-:W-:Y:S01]  /*b360*/  IMAD.HI.U32 R6, R21, R18, RZ ;  /* 0x0000001215067227 */ /* 0x000fe200078e00ff */
[----:B------:R-:W-:-:S03]  /*b370*/  ISETP.GT.U32.AND P2, PT, R12, R20, PT ;  /* 0x000000140c00720c */ /* 0x000fc60003f44070 */
[----:B------:R-:W-:Y:S01]  /*b380*/  @!P5 IMAD.IADD R22, R22, 0x1, -R12 ;  /* 0x000000011616d824 */ /* 0x000fe200078e0a0c */
[C---:B------:R-:W-:Y:S01]  /*b390*/  ISETP.GT.U32.AND P5, PT, R12.reuse, R19, PT ;  /* 0x000000130c00720c */ /* 0x040fe20003fa4070 */
[----:B0-----:R-:W-:Y:S02]  /*b3a0*/  IMAD.MOV.U32 R2, RZ, RZ, R9 ;  /* 0x000000ffff027224 */ /* 0x001fe400078e0009 */
[----:B------:R-:W-:Y:S02]  /*b3b0*/  IMAD.MOV R6, RZ, RZ, -R6 ;  /* 0x000000ffff067224 */ /* 0x000fe400078e0a06 */
[----:B------:R-:W-:Y:S01]  /*b3c0*/  @!P6 IMAD.MOV R2, RZ, RZ, -R2 ;  /* 0x000000ffff02e224 */ /* 0x000fe200078e0a02 */
[C---:B------:R-:W-:Y:S01]  /*b3d0*/  ISETP.GT.U32.AND P6, PT, R12.reuse, R16, PT ;  /* 0x000000100c00720c */ /* 0x040fe20003fc4070 */
[C---:B------:R-:W-:Y:S02]  /*b3e0*/  VIADD R10, R13.reuse, 0x76 ;  /* 0x000000760d0a7836 */ /* 0x040fe40000000000 */
[----:B------:R-:W-:Y:S01]  /*b3f0*/  IMAD R18, R12, R6, R18 ;  /* 0x000000060c127224 */ /* 0x000fe200078e0212 */
[----:B------:R0:W-:Y:S01]  /*b400*/  STL [R1+0x118], R2 ;  /* 0x0001180201007387 */ /* 0x0001e20000100800 */
[----:B------:R-:W-:Y:S01]  /*b410*/  VIADD R3, R13, 0x74 ;  /* 0x000000740d037836 */ /* 0x000fe20000000000 */
[----:B------:R-:W-:Y:S01]  /*b420*/  IABS R14, R10 ;  /* 0x0000000a000e7213 */ /* 0x000fe20000000000 */
[--C-:B------:R-:W-:Y:S01]  /*b430*/  @!P2 IMAD.IADD R20, R20, 0x1, -R12.reuse ;  /* 0x000000011414a824 */ /* 0x100fe200078e0a0c */
[----:B------:R-:W-:Y:S01]  /*b440*/  ISETP.GT.U32.AND P2, PT, R12, R18, PT ;  /* 0x000000120c00720c */ /* 0x000fe20003f44070 */
[----:B------:R-:W-:Y:S01]  /*b450*/  @!P5 IMAD.IADD R19, R19, 0x1, -R12 ;  /* 0x000000011313d824 */ /* 0x000fe200078e0a0c */
[----:B------:R-:W-:Y:S01]  /*b460*/  IABS R6, R3 ;  /* 0x0000000300067213 */ /* 0x000fe20000000000 */
[----:B------:R-:W-:-:S02]  /*b470*/  IMAD.MOV.U32 R4, RZ, RZ, R22 ;  /* 0x000000ffff047224 */ /* 0x000fc400078e0016 */
[----:B------:R-:W-:Y:S01]  /*b480*/  @!P6 IMAD.IADD R16, R16, 0x1, -R12 ;  /* 0x000000011010e824 */ /* 0x000fe200078e0a0c */
[----:B------:R-:W-:Y:S01]  /*b490*/  ISETP.GE.AND P6, PT, R7, RZ, PT ;  /* 0x000000ff0700720c */ /* 0x000fe20003fc6270 */
[----:B------:R-:W-:-:S03]  /*b4a0*/  IMAD.HI.U32 R17, R21, R14, RZ ;  /* 0x0000000e15117227 */ /* 0x000fc600078e00ff */
[C---:B------:R-:W-:Y:S01]  /*b4b0*/  ISETP.GT.U32.AND P5, PT, R12.reuse, R16, PT ;  /* 0x000000100c00720c */ /* 0x040fe20003fa4070 */
[----:B------:R-:W-:Y:S01]  /*b4c0*/  @!P3 IMAD.MOV R4, RZ, RZ, -R4 ;  /* 0x000000ffff04b224 */ /* 0x000fe200078e0a04 */
[----:B------:R-:W-:Y:S01]  /*b4d0*/  ISETP.GT.U32.AND P3, PT, R12, R19, PT ;  /* 0x000000130c00720c */ /* 0x000fe20003f64070 */
[----:B------:R-:W-:Y:S02]  /*b4e0*/  VIADD R15, R13, 0x70 ;  /* 0x000000700d0f7836 */ /* 0x000fe40000000000 */
[----:B------:R-:W-:Y:S01]  /*b4f0*/  IMAD.HI.U32 R7, R21, R6, RZ ;  /* 0x0000000615077227 */ /* 0x000fe200078e00ff */
[----:B------:R1:W-:Y:S02]  /*b500*/  STL [R1+0x54], R4 ;  /* 0x0000540401007387 */ /* 0x0003e40000100800 */
[----:B------:R-:W-:Y:S01]  /*b510*/  IABS R8, R15 ;  /* 0x0000000f00087213 */ /* 0x000fe20000000000 */
[----:B------:R-:W-:Y:S02]  /*b520*/  IMAD.MOV R17, RZ, RZ, -R17 ;  /* 0x000000ffff117224 */ /* 0x000fe400078e0a11 */
[----:B------:R-:W-:-:S02]  /*b530*/  IMAD.MOV R7, RZ, RZ, -R7 ;  /* 0x000000ffff077224 */ /* 0x000fc400078e0a07 */
[----:B0-----:R-:W-:Y:S02]  /*b540*/  IMAD.MOV.U32 R2, RZ, RZ, R20 ;  /* 0x000000ffff027224 */ /* 0x001fe400078e0014 */
[----:B------:R-:W-:Y:S02]  /*b550*/  IMAD R14, R12, R17, R14 ;  /* 0x000000110c0e7224 */ /* 0x000fe400078e020e */
[----:B------:R-:W-:Y:S02]  /*b560*/  @!P2 IMAD.IADD R18, R18, 0x1, -R12 ;  /* 0x000000011212a824 */ /* 0x000fe400078e0a0c */
[----:B------:R-:W-:Y:S01]  /*b570*/  @!P4 IMAD.MOV R2, RZ, RZ, -R2 ;  /* 0x000000ffff02c224 */ /* 0x000fe200078e0a02 */
[----:B------:R-:W-:Y:S01]  /*b580*/  ISETP.GE.AND P4, PT, R10, RZ, PT ;  /* 0x000000ff0a00720c */ /* 0x000fe20003f86270 */
[C---:B------:R-:W-:Y:S01]  /*b590*/  IMAD R6, R12.reuse, R7, R6 ;  /* 0x000000070c067224 */ /* 0x040fe200078e0206 */
[----:B------:R-:W-:Y:S01]  /*b5a0*/  ISETP.GT.U32.AND P2, PT, R12, R18, PT ;  /* 0x000000120c00720c */ /* 0x000fe20003f44070 */
[----:B------:R-:W-:Y:S01]  /*b5b0*/  @!P5 IMAD.IADD R16, R16, 0x1, -R12 ;  /* 0x000000011010d824 */ /* 0x000fe200078e0a0c */
[----:B------:R-:W-:Y:S01]  /*b5c0*/  ISETP.GT.U32.AND P5, PT, R12, R14, PT ;  /* 0x0000000e0c00720c */ /* 0x000fe20003fa4070 */
[----:B------:R-:W-:Y:S01]  /*b5d0*/  IMAD.HI.U32 R10, R21, R8, RZ ;  /* 0x00000008150a7227 */ /* 0x000fe200078e00ff */
[----:B------:R0:W-:Y:S03]  /*b5e0*/  STL [R1+0xe4], R2 ;  /* 0x0000e40201007387 */ /* 0x0001e60000100800 */
[----:B------:R-:W-:-:S02]  /*b5f0*/  VIADD R11, R13, 0x72 ;  /* 0x000000720d0b7836 */ /* 0x000fc40000000000 */
[----:B------:R-:W-:Y:S01]  /*b600*/  @!P3 IMAD.IADD R19, R19, 0x1, -R12 ;  /* 0x000000011313b824 */ /* 0x000fe200078e0a0c */
[C---:B------:R-:W-:Y:S01]  /*b610*/  ISETP.GT.U32.AND P3, PT, R12.reuse, R6, PT ;  /* 0x000000060c00720c */ /* 0x040fe20003f64070 */
[----:B------:R-:W-:Y:S01]  /*b620*/  IMAD.MOV R10, RZ, RZ, -R10 ;  /* 0x000000ffff0a7224 */ /* 0x000fe200078e0a0a */
[----:B------:R-:W-:Y:S01]  /*b630*/  IABS R9, R11 ;  /* 0x0000000b00097213 */ /* 0x000fe20000000000 */
[----:B-1----:R-:W-:Y:S02]  /*b640*/  IMAD.MOV.U32 R4, RZ, RZ, R19 ;  /* 0x000000ffff047224 */ /* 0x002fe400078e0013 */
[----:B------:R-:W-:Y:S02]  /*b650*/  IMAD R8, R12, R10, R8 ;  /* 0x0000000a0c087224 */ /* 0x000fe400078e0208 */
[----:B------:R-:W-:-:S04]  /*b660*/  IMAD.HI.U32 R17, R21, R9, RZ ;  /* 0x0000000915117227 */ /* 0x000fc800078e00ff */
[----:B------:R-:W-:Y:S02]  /*b670*/  VIADD R7, R13, 0x6e ;  /* 0x0000006e0d077836 */ /* 0x000fe40000000000 */
[----:B------:R-:W-:Y:S02]  /*b680*/  @!P5 IMAD.IADD R14, R14, 0x1, -R12 ;  /* 0x000000010e0ed824 */ /* 0x000fe400078e0a0c */
[----:B0-----:R-:W-:Y:S02]  /*b690*/  IMAD.MOV.U32 R2, RZ, RZ, R16 ;  /* 0x000000ffff027224 */ /* 0x001fe400078e0010 */
[----:B------:R-:W-:Y:S01]  /*b6a0*/  @!P0 IMAD.MOV R4, RZ, RZ, -R4 ;  /* 0x000000ffff048224 */ /* 0x000fe200078e0a04 */
[----:B------:R-:W-:Y:S01]  /*b6b0*/  ISETP.GT.U32.AND P0, PT, R12, R8, PT ;  /* 0x000000080c00720c */ /* 0x000fe20003f04070 */
[----:B------:R-:W-:Y:S02]  /*b6c0*/  IMAD.MOV R17, RZ, RZ, -R17 ;  /* 0x000000ffff117224 */ /* 0x000fe400078e0a11 */
[--C-:B------:R-:W-:Y:S01]  /*b6d0*/  @!P2 IMAD.IADD R18, R18, 0x1, -R12.reuse ;  /* 0x000000011212a824 */ /* 0x100fe200078e0a0c */
[----:B------:R-:W-:Y:S01]  /*b6e0*/  ISETP.GE.AND P2, PT, R3, RZ, PT ;  /* 0x000000ff0300720c */ /* 0x000fe20003f46270 */
[----:B------:R-:W-:Y:S01]  /*b6f0*/  @!P3 IMAD.IADD R6, R6, 0x1, -R12 ;  /* 0x000000010606b824 */ /* 0x000fe200078e0a0c */
[----:B------:R-:W-:Y:S01]  /*b700*/  IABS R3, R7 ;  /* 0x0000000700037213 */ /* 0x000fe20000000000 */
[----:B------:R-:W-:Y:S01]  /*b710*/  @!P1 IMAD.MOV R2, RZ, RZ, -R2 ;  /* 0x000000ffff029224 */ /* 0x000fe200078e0a02 */
[C---:B------:R-:W-:Y:S01]  /*b720*/  ISETP.GT.U32.AND P1, PT, R12.reuse, R14, PT ;  /* 0x0000000e0c00720c */ /* 0x040fe20003f24070 */
[----:B------:R-:W-:Y:S01]  /*b730*/  VIADD R10, R13, 0x6c ;  /* 0x0000006c0d0a7836 */ /* 0x000fe20000000000 */
[C---:B------:R-:W-:Y:S01]  /*b740*/  ISETP.GT.U32.AND P3, PT, R12.reuse, R6, PT ;  /* 0x000000060c00720c */ /* 0x040fe20003f64070 */
[----:B------:R-:W-:Y:S01]  /*b750*/  IMAD R9, R12, R17, R9 ;  /* 0x000000110c097224 */ /* 0x000fe200078e0209 */
[----:B------:R0:W-:Y:S01]  /*b760*/  STL [R1+0x10c], R2 ;  /* 0x00010c0201007387 */ /* 0x0001e20000100800 */
[----:B------:R-:W-:Y:S01]  /*b770*/  IMAD.HI.U32 R16, R21, R3, RZ ;  /* 0x0000000315107227 */ /* 0x000fe200078e00ff */
[----:B------:R-:W-:-:S02]  /*b780*/  IABS R17, R10 ;  /* 0x0000000a00117213 */ /* 0x000fc40000000000 */
[----:B------:R-:W-:Y:S01]  /*b790*/  ISETP.GT.U32.AND P5, PT, R12, R9, PT ;  /* 0x000000090c00720c */ /* 0x000fe20003fa4070 */
[----:B------:R-:W-:Y:S01]  /*b7a0*/  IMAD.MOV R16, RZ, RZ, -R16 ;  /* 0x000000ffff107224 */ /* 0x000fe200078e0a10 */
[----:B------:R-:W-:Y:S01]  /*b7b0*/  STL [R1+0xec], R4 ;  /* 0x0000ec0401007387 */ /* 0x000fe20000100800 */
[----:B------:R-:W-:Y:S02]  /*b7c0*/  @!P0 IMAD.IADD R8, R8, 0x1, -R12 ;  /* 0x0000000108088824 */ /* 0x000fe400078e0a0c */
[C---:B------:R-:W-:Y:S02]  /*b7d0*/  IMAD R3, R12.reuse, R16, R3 ;  /* 0x000000100c037224 */ /* 0x040fe400078e0203 */
[----:B0-----:R-:W-:Y:S01]  /*b7e0*/  IMAD.MOV.U32 R2, RZ, RZ, R18 ;  /* 0x000000ffff027224 */ /* 0x001fe200078e0012 */
[----:B------:R-:W-:Y:S01]  /*b7f0*/  ISETP.GT.U32.AND P0, PT, R12, R8, PT ;  /* 0x000000080c00720c */ /* 0x000fe20003f04070 */
[----:B------:R-:W-:Y:S01]  /*b800*/  @!P1 IMAD.IADD R14, R14, 0x1, -R12 ;  /* 0x000000010e0e9824 */ /* 0x000fe200078e0a0c */
[----:B------:R-:W-:Y:S01]  /*b810*/  ISETP.GE.AND P1, PT, R15, RZ, PT ;  /* 0x000000ff0f00720c */ /* 0x000fe20003f26270 */
[----:B------:R-:W-:Y:S01]  /*b820*/  @!P6 IMAD.MOV R2, RZ, RZ, -R2 ;  /* 0x000000ffff02e224 */ /* 0x000fe200078e0a02 */
[----:B------:R-:W-:Y:S01]  /*b830*/  ISETP.GE.AND P6, PT, R11, RZ, PT ;  /* 0x000000ff0b00720c */ /* 0x000fe20003fc6270 */
[----:B------:R-:W-:-:S02]  /*b840*/  IMAD.MOV.U32 R11, RZ, RZ, R17 ;  /* 0x000000ffff0b7224 */ /* 0x000fc400078e0011 */
[----:B------:R-:W-:Y:S01]  /*b850*/  @!P3 IMAD.IADD R6, R6, 0x1, -R12 ;  /* 0x000000010606b824 */ /* 0x000fe200078e0a0c */
[----:B------:R0:W-:Y:S01]  /*b860*/  STL [R1+0xf0], R2 ;  /* 0x0000f00201007387 */ /* 0x0001e20000100800 */
[----:B------:R-:W-:Y:S01]  /*b870*/  IMAD.HI.U32 R15, R21, R11, RZ ;  /* 0x0000000b150f7227 */ /* 0x000fe200078e00ff */
[----:B------:R-:W-:-:S03]  /*b880*/  ISETP.GT.U32.AND P3, PT, R12, R3, PT ;  /* 0x000000030c00720c */ /* 0x000fc60003f64070 */
[----:B------:R-:W-:Y:S02]  /*b890*/  IMAD.MOV R15, RZ, RZ, -R15 ;  /* 0x000000ffff0f7224 */ /* 0x000fe400078e0a0f */
[--C-:B------:R-:W-:Y:S02]  /*b8a0*/  @!P5 IMAD.IADD R9, R9, 0x1, -R12.reuse ;  /* 0x000000010909d824 */ /* 0x100fe400078e0a0c */
[----:B------:R-:W-:Y:S02]  /*b8b0*/  @!P0 IMAD.IADD R8, R8, 0x1, -R12 ;  /* 0x0000000108088824 */ /* 0x000fe400078e0a0c */
[----:B0-----:R-:W-:Y:S01]  /*b8c0*/  IMAD.MOV.U32 R2, RZ, RZ, R14 ;  /* 0x000000ffff027224 */ /* 0x001fe200078e000e */
[C---:B------:R-:W-:Y:S01]  /*b8d0*/  ISETP.GT.U32.AND P5, PT, R12.reuse, R9, PT ;  /* 0x000000090c00720c */ /* 0x040fe20003fa4070 */
[----:B------:R-:W-:Y:S02]  /*b8e0*/  VIADD R17, R13, 0x6a ;  /* 0x0000006a0d117836 */ /* 0x000fe40000000000 */
[----:B------:R-:W-:Y:S01]  /*b8f0*/  @!P4 IMAD.MOV R2, RZ, RZ, -R2 ;  /* 0x000000ffff02c224 */ /* 0x000fe200078e0a02 */
[----:B------:R-:W-:Y:S01]  /*b900*/  ISETP.GE.AND P4, PT, R7, RZ, PT ;  /* 0x000000ff0700720c */ /* 0x000fe20003f86270 */
[----:B------:R-:W-:-:S02]  /*b910*/  IMAD R7, R12, R15, R11 ;  /* 0x0000000f0c077224 */ /* 0x000fc400078e020b */
[--C-:B------:R-:W-:Y:S01]  /*b920*/  @!P3 IMAD.IADD R3, R3, 0x1, -R12.reuse ;  /* 0x000000010303b824 */ /* 0x100fe200078e0a0c */
[----:B------:R0:W-:Y:S01]  /*b930*/  STL [R1+0xf4], R2 ;  /* 0x0000f40201007387 */ /* 0x0001e20000100800 */
[----:B------:R-:W-:Y:S01]  /*b940*/  ISETP.GE.AND P3, PT, R17, RZ, PT ;  /* 0x000000ff1100720c */ /* 0x000fe20003f66270 */
[C---:B------:R-:W-:Y:S01]  /*b950*/  VIADD R14, R13.reuse, 0x68 ;  /* 0x000000680d0e7836 */ /* 0x040fe20000000000 */
[----:B------:R-:W-:Y:S01]  /*b960*/  ISETP.GT.U32.AND P0, PT, R12, R7, PT ;  /* 0x000000070c00720c */ /* 0x000fe20003f04070 */
[----:B------:R-:W-:Y:S01]  /*b970*/  VIADD R11, R13, 0x64 ;  /* 0x000000640d0b7836 */ /* 0x000fe20000000000 */
[----:B------:R-:W-:Y:S01]  /*b980*/  IABS R17, R17 ;  /* 0x0000001100117213 */ /* 0x000fe20000000000 */
[----:B------:R-:W-:Y:S01]  /*b990*/  @!P5 IMAD.IADD R9, R9, 0x1, -R12 ;  /* 0x000000010909d824 */ /* 0x000fe200078e0a0c */
[----:B------:R-:W-:Y:S01]  /*b9a0*/  ISETP.GE.AND P5, PT, R10, RZ, PT ;  /* 0x000000ff0a00720c */ /* 0x000fe20003fa6270 */
[----:B------:R-:W-:Y:S02]  /*b9b0*/  VIADD R16, R13, 0x60 ;  /* 0x000000600d107836 */ /* 0x000fe40000000000 */
[----:B0-----:R-:W-:-:S02]  /*b9c0*/  IMAD.MOV.U32 R2, RZ, RZ, R6 ;  /* 0x000000ffff027224 */ /* 0x001fc400078e0006 */
[----:B------:R-:W-:Y:S01]  /*b9d0*/  IMAD.MOV.U32 R4, RZ, RZ, R9 ;  /* 0x000000ffff047224 */ /* 0x000fe200078e0009 */
[----:B------:R-:W-:Y:S01]  /*b9e0*/  IABS R19, R16 ;  /* 0x0000001000137213 */ /* 0x000fe20000000000 */
[----:B------:R-:W-:Y:S01]  /*b9f0*/  @!P2 IMAD.MOV R2, RZ, RZ, -R2 ;  /* 0x000000ffff02a224 */ /* 0x000fe200078e0a02 */
[C---:B------:R-:W-:Y:S01]  /*ba00*/  ISETP.GT.U32.AND P2, PT, R12.reuse, R3, PT ;  /* 0x000000030c00720c */ /* 0x040fe20003f44070 */
[----:B------:R-:W-:Y:S02]  /*ba10*/  @!P0 IMAD.IADD R7, R7, 0x1, -R12 ;  /* 0x0000000107078824 */ /* 0x000fe400078e0a0c */
[----:B------:R-:W-:Y:S01]  /*ba20*/  VIADD R6, R13, 0x66 ;  /* 0x000000660d067836 */ /* 0x000fe20000000000 */
[----:B------:R0:W-:Y:S01]  /*ba30*/  STL [R1+0xf8], R2 ;  /* 0x0000f80201007387 */ /* 0x0001e20000100800 */
[----:B------:R-:W-:Y:S01]  /*ba40*/  @!P6 IMAD.MOV R4, RZ, RZ, -R4 ;  /* 0x000000ffff04e224 */ /* 0x000fe200078e0a04 */
[----:B------:R-:W-:Y:S01]  /*ba50*/  ISETP.GT.U32.AND P0, PT, R12, R7, PT ;  /* 0x000000070c00720c */ /* 0x000fe20003f04070 */
[----:B------:R-:W-:Y:S01]  /*ba60*/  IMAD.HI.U32 R10, R21, R17, RZ ;  /* 0x00000011150a7227 */ /* 0x000fe200078e00ff */
[----:B------:R-:W-:-:S02]  /*ba70*/  ISETP.GE.AND P6, PT, R14, RZ, PT ;  /* 0x000000ff0e00720c */ /* 0x000fc40003fc6270 */
[----:B------:R-:W-:Y:S01]  /*ba80*/  STL [R1+0x104], R4 ;  /* 0x0001040401007387 */ /* 0x000fe20000100800 */
[----:B------:R-:W-:Y:S01]  /*ba90*/  IMAD.MOV R10, RZ, RZ, -R10 ;  /* 0x000000ffff0a7224 */ /* 0x000fe200078e0a0a */
[----:B------:R-:W-:Y:S01]  /*baa0*/  IABS R14, R14 ;  /* 0x0000000e000e7213 */ /* 0x000fe20000000000 */
[----:B------:R-:W-:Y:S01]  /*bab0*/  @!P2 IMAD.IADD R3, R3, 0x1, -R12 ;  /* 0x000000010303a824 */ /* 0x000fe200078e0a0c */
[----:B------:R-:W-:Y:S01]  /*bac0*/  ISETP.GE.AND P2, PT, R11, RZ, PT ;  /* 0x000000ff0b00720c */ /* 0x000fe20003f46270 */
[----:B0-----:R-:W-:Y:S01]  /*bad0*/  IMAD.MOV.U32 R2, RZ, RZ, R8 ;  /* 0x000000ffff027224 */ /* 0x001fe200078e0008 */
[----:B------:R-:W-:Y:S01]  /*bae0*/  IABS R11, R11 ;  /* 0x0000000b000b7213 */ /* 0x000fe20000000000 */
[----:B------:R-:W-:Y:S02]  /*baf0*/  IMAD R17, R12, R10, R17 ;  /* 0x0000000a0c117224 */ /* 0x000fe400078e0211 */
[----:B------:R-:W-:Y:S01]  /*bb00*/  @!P1 IMAD.MOV R2, RZ, RZ, -R2 ;  /* 0x000000ffff029224 */ /* 0x000fe200078e0a02 */
[----:B------:R-:W-:Y:S01]  /*bb10*/  ISETP.GE.AND P1, PT, R6, RZ, PT ;  /* 0x000000ff0600720c */ /* 0x000fe20003f26270 */
[----:B------:R-:W-:Y:S01]  /*bb20*/  @!P0 IMAD.IADD R7, R7, 0x1, -R12 ;  /* 0x0000000107078824 */ /* 0x000fe200078e0a0c */
[----:B------:R-:W-:Y:S01]  /*bb30*/  IABS R6, R6 ;  /* 0x0000000600067213 */ /* 0x000fe20000000000 */
[C---:B------:R-:W-:Y:S01]  /*bb40*/  IMAD.HI.U32 R9, R21.reuse, R14, RZ ;  /* 0x0000000e15097227 */ /* 0x040fe200078e00ff */
[----:B------:R0:W-:Y:S03]  /*bb50*/  STL [R1+0x108], R2 ;  /* 0x0001080201007387 */ /* 0x0001e60000100800 */
[----:B------:R-:W-:-:S04]  /*bb60*/  IMAD.HI.U32 R8, R21, R6, RZ ;  /* 0x0000000615087227 */ /* 0x000fc800078e00ff */
[----:B------:R-:W-:Y:S02]  /*bb70*/  IMAD.MOV R8, RZ, RZ, -R8 ;  /* 0x000000ffff087224 */ /* 0x000fe400078e0a08 */
[----:B------:R-:W-:Y:S02]  /*bb80*/  IMAD.MOV R9, RZ, RZ, -R9 ;  /* 0x000000ffff097224 */ /* 0x000fe400078e0a09 */
[----:B0-----:R-:W-:Y:S02]  /*bb90*/  IMAD.MOV.U32 R2, RZ, RZ, R3 ;  /* 0x000000ffff027224 */ /* 0x001fe400078e0003 */
[C---:B------:R-:W-:Y:S02]  /*bba0*/  IMAD R6, R12.reuse, R8, R6 ;  /* 0x000000080c067224 */ /* 0x040fe400078e0206 */
[----:B------:R-:W-:Y:S01]  /*bbb0*/  @!P4 IMAD.MOV R2, RZ, RZ, -R2 ;  /* 0x000000ffff02c224 */ /* 0x000fe200078e0a02 */
[C---:B------:R-:W-:Y:S01]  /*bbc0*/  ISETP.GT.U32.AND P4, PT, R12.reuse, R17, PT ;  /* 0x000000110c00720c */ /* 0x040fe20003f84070 */
[----:B------:R-:W-:-:S02]  /*bbd0*/  IMAD R14, R12, R9, R14 ;  /* 0x000000090c0e7224 */ /* 0x000fc400078e020e */
[----:B------:R-:W-:Y:S01]  /*bbe0*/  IMAD.HI.U32 R3, R21, R11, RZ ;  /* 0x0000000b15037227 */ /* 0x000fe200078e00ff */
[----:B------:R0:W-:Y:S02]  /*bbf0*/  STL [R1+0xfc], R2 ;  /* 0x0000fc0201007387 */ /* 0x0001e40000100800 */
[C---:B------:R-:W-:Y:S01]  /*bc00*/  ISETP.GT.U32.AND P0, PT, R12.reuse, R14, PT ;  /* 0x0000000e0c00720c */ /* 0x040fe20003f04070 */
[----:B------:R-:W-:Y:S02]  /*bc10*/  IMAD.MOV R3, RZ, RZ, -R3 ;  /* 0x000000ffff037224 */ /* 0x000fe400078e0a03 */
[----:B------:R-:W-:Y:S02]  /*bc20*/  VIADD R22, R13, 0x62 ;  /* 0x000000620d167836 */ /* 0x000fe40000000000 */
[----:B------:R-:W-:Y:S02]  /*bc30*/  IMAD R11, R12, R3, R11 ;  /* 0x000000030c0b7224 */ /* 0x000fe400078e020b */
[----:B------:R-:W-:Y:S01]  /*bc40*/  @!P4 IMAD.IADD R17, R17, 0x1, -R12 ;  /* 0x000000011111c824 */ /* 0x000fe200078e0a0c */
[----:B------:R-:W-:Y:S01]  /*bc50*/  IABS R3, R22 ;  /* 0x0000001600037213 */ /* 0x000fe20000000000 */
[----:B0-----:R-:W-:-:S02]  /*bc60*/  IMAD.MOV.U32 R2, RZ, RZ, R7 ;  /* 0x000000ffff027224 */ /* 0x001fc400078e0007 */
[----:B------:R-:W-:Y:S01]  /*bc70*/  IMAD.HI.U32 R8, R21, R19, RZ ;  /* 0x0000001315087227 */ /* 0x000fe200078e00ff */
[----:B------:R-:W-:-:S03]  /*bc80*/  ISETP.GT.U32.AND P4, PT, R12, R17, PT ;  /* 0x000000110c00720c */ /* 0x000fc60003f84070 */
[----:B------:R-:W-:Y:S01]  /*bc90*/  @!P5 IMAD.MOV R2, RZ, RZ, -R2 ;  /* 0x000000ffff02d224 */ /* 0x000fe200078e0a02 */
[----:B------:R-:W-:Y:S01]  /*bca0*/  ISETP.GT.U32.AND P5, PT, R12, R6, PT ;  /* 0x000000060c00720c */ /* 0x000fe20003fa4070 */
[----:B------:R-:W-:Y:S02]  /*bcb0*/  @!P0 IMAD.IADD R14, R14, 0x1, -R12 ;  /* 0x000000010e0e8824 */ /* 0x000fe400078e0a0c */
[----:B------:R-:W-:Y:S01]  /*bcc0*/  IMAD.MOV R8, RZ, RZ, -R8 ;  /* 0x000000ffff087224 */ /* 0x000fe200078e0a08 */
[----:B------:R0:W-:Y:S01]  /*bcd0*/  STL [R1+0x100], R2 ;  /* 0x0001000201007387 */ /* 0x0001e20000100800 */
[----:B------:R-:W-:Y:S01]  /*bce0*/  IMAD.HI.U32 R15, R21, R3, RZ ;  /* 0x00000003150f7227 */ /* 0x000fe200078e00ff */
[----:B------:R-:W-:-:S03]  /*bcf0*/  ISETP.GT.U32.AND P0, PT, R12, R14, PT ;  /* 0x0000000e0c00720c */ /* 0x000fc60003f04070 */
[--C-:B------:R-:W-:Y:S01]  /*bd00*/  @!P4 IMAD.IADD R17, R17, 0x1, -R12.reuse ;  /* 0x000000011111c824 */ /* 0x100fe200078e0a0c */
[C---:B------:R-:W-:Y:S01]  /*bd10*/  ISETP.GT.U32.AND P4, PT, R12.reuse, R11, PT ;  /* 0x0000000b0c00720c */ /* 0x040fe20003f84070 */
[----:B------:R-:W-:Y:S02]  /*bd20*/  IMAD R19, R12, R8, R19 ;  /* 0x000000080c137224 */ /* 0x000fe400078e0213 */
[----:B------:R-:W-:Y:S02]  /*bd30*/  @!P5 IMAD.IADD R6, R6, 0x1, -R12 ;  /* 0x000000010606d824 */ /* 0x000fe400078e0a0c */
[----:B------:R-:W-:Y:S02]  /*bd40*/  IMAD.MOV R15, RZ, RZ, -R15 ;  /* 0x000000ffff0f7224 */ /* 0x000fe400078e0a0f */
[----:B------:R-:W-:Y:S01]  /*bd50*/  VIADD R10, R13, 0x5e ;  /* 0x0000005e0d0a7836 */ /* 0x000fe20000000000 */
[C---:B------:R-:W-:Y:S01]  /*bd60*/  ISETP.GT.U32.AND P5, PT, R12.reuse, R6, PT ;  /* 0x000000060c00720c */ /* 0x040fe20003fa4070 */
[----:B------:R-:W-:-:S02]  /*bd70*/  IMAD R3, R12, R15, R3 ;  /* 0x0000000f0c037224 */ /* 0x000fc400078e0203 */
[----:B0-----:R-:W-:Y:S01]  /*bd80*/  IMAD.MOV.U32 R2, RZ, RZ, R17 ;  /* 0x000000ffff027224 */ /* 0x001fe200078e0011 */
[----:B------:R-:W-:Y:S01]  /*bd90*/  IABS R7, R10 ;  /* 0x0000000a00077213 */ /* 0x000fe20000000000 */
[--C-:B------:R-:W-:Y:S01]  /*bda0*/  @!P4 IMAD.IADD R11, R11, 0x1, -R12.reuse ;  /* 0x000000010b0bc824 */ /* 0x100fe200078e0a0c */
[----:B------:R-:W-:Y:S01]  /*bdb0*/  ISETP.GE.AND P4, PT, R22, RZ, PT ;  /* 0x000000ff1600720c */ /* 0x000fe20003f86270 */
[C---:B------:R-:W-:Y:S02]  /*bdc0*/  VIADD R9, R13.reuse, 0x5c ;  /* 0x0000005c0d097836 */ /* 0x040fe40000000000 */
[----:B------:R-:W-:Y:S02]  /*bdd0*/  VIADD R8, R13, 0x5a ;  /* 0x0000005a0d087836 */ /* 0x000fe40000000000 */
[--C-:B------:R-:W-:Y:S01]  /*bde0*/  @!P0 IMAD.IADD R14, R14, 0x1, -R12.reuse ;  /* 0x000000010e0e8824 */ /* 0x100fe200078e0a0c */
[----:B------:R-:W-:Y:S01]  /*bdf0*/  ISETP.GT.U32.AND P0, PT, R12, R3, PT ;  /* 0x000000030c00720c */ /* 0x000fe20003f04070 */
[----:B------:R-:W-:Y:S01]  /*be00*/  @!P5 IMAD.IADD R6, R6, 0x1, -R12 ;  /* 0x000000010606d824 */ /* 0x000fe200078e0a0c */
[C---:B------:R-:W-:Y:S01]  /*be10*/  ISETP.GT.U32.AND P5, PT, R12.reuse, R19, PT ;  /* 0x000000130c00720c */ /* 0x040fe20003fa4070 */
[----:B------:R-:W-:Y:S01]  /*be20*/  @!P3 IMAD.MOV R2, RZ, RZ, -R2 ;  /* 0x000000ffff02b224 */ /* 0x000fe200078e0a02 */
[----:B------:R-:W-:Y:S01]  /*be30*/  ISETP.GT.U32.AND P3, PT, R12, R11, PT ;  /* 0x0000000b0c00720c */ /* 0x000fe20003f64070 */
[----:B------:R-:W-:Y:S01]  /*be40*/  IMAD.HI.U32 R20, R21, R7, RZ ;  /* 0x0000000715147227 */ /* 0x000fe200078e00ff */
[----:B------:R-:W-:-:S02]  /*be50*/  IABS R18, R9 ;  /* 0x0000000900127213 */ /* 0x000fc40000000000 */
[----:B------:R-:W-:Y:S01]  /*be60*/  IABS R17, R8 ;  /* 0x0000000800117213 */ /* 0x000fe20000000000 */
[----:B------:R0:W-:Y:S01]  /*be70*/  STL [R1+0xe8], R2 ;  /* 0x0000e80201007387 */ /* 0x0001e20000100800 */
[----:B------:R-:W-:Y:S02]  /*be80*/  IMAD.MOV R20, RZ, RZ, -R20 ;  /* 0x000000ffff147224 */ /* 0x000fe400078e0a14 */
[----:B------:R-:W-:-:S04]  /*be90*/  IMAD.HI.U32 R15, R21, R18, RZ ;  /* 0x00000012150f7227 */ /* 0x000fc800078e00ff */
[----:B------:R-:W-:Y:S02]  /*bea0*/  @!P5 IMAD.IADD R19, R19, 0x1, -R12 ;  /* 0x000000011313d824 */ /* 0x000fe400078e0a0c */
[C---:B------:R-:W-:Y:S02]  /*beb0*/  IMAD R7, R12.reuse, R20, R7 ;  /* 0x000000140c077224 */ /* 0x040fe400078e0207 */
[----:B0-----:R-:W-:Y:S01]  /*bec0*/  IMAD.MOV.U32 R2, RZ, RZ, R14 ;  /* 0x000000ffff027224 */ /* 0x001fe200078e000e */
[----:B------:R-:W-:Y:S01]  /*bed0*/  ISETP.GT.U32.AND P5, PT, R12, R19, PT ;  /* 0x000000130c00720c */ /* 0x000fe20003fa4070 */
[----:B------:R-:W-:-:S04]  /*bee0*/  IMAD.HI.U32 R14, R21, R17, RZ ;  /* 0x00000011150e7227 */ /* 0x000fc800078e00ff */
[----:B------:R-:W-:Y:S02]  /*bef0*/  @!P6 IMAD.MOV R2, RZ, RZ, -R2 ;  /* 0x000000ffff02e224 */ /* 0x000fe400078e0a02 */
[----:B------:R-:W-:Y:S02]  /*bf00*/  IMAD.MOV R15, RZ, RZ, -R15 ;  /* 0x000000ffff0f7224 */ /* 0x000fe400078e0a0f */
[--C-:B------:R-:W-:Y:S01]  /*bf10*/  @!P0 IMAD.IADD R3, R3, 0x1, -R12.reuse ;  /* 0x0000000103038824 */ /* 0x100fe200078e0a0c */
[----:B------:R0:W-:Y:S01]  /*bf20*/  STL [R1+0xe0], R2 ;  /* 0x0000e00201007387 */ /* 0x0001e20000100800 */
[----:B------:R-:W-:Y:S01]  /*bf30*/  @!P3 IMAD.IADD R11, R11, 0x1, -R12 ;  /* 0x000000010b0bb824 */ /* 0x000fe200078e0a0c */
[C---:B------:R-:W-:Y:S01]  /*bf40*/  ISETP.GT.U32.AND P3, PT, R12.reuse, R7, PT ;  /* 0x000000070c00720c */ /* 0x040fe20003f64070 */
[----:B------:R-:W-:Y:S01]  /*bf50*/  IMAD.MOV R14, RZ, RZ, -R14 ;  /* 0x000000ffff0e7224 */ /* 0x000fe200078e0a0e */
[C---:B------:R-:W-:Y:S01]  /*bf60*/  ISETP.GT.U32.AND P6, PT, R12.reuse, R3, PT ;  /* 0x000000030c00720c */ /* 0x040fe20003fc4070 */
[----:B------:R-:W-:Y:S01]  /*bf70*/  IMAD R18, R12, R15, R18 ;  /* 0x0000000f0c127224 */ /* 0x000fe200078e0212 */
[----:B------:R-:W-:Y:S01]  /*bf80*/  ISETP.GE.AND P0, PT, R16, RZ, PT ;  /* 0x000000ff1000720c */ /* 0x000fe20003f06270 */
[----:B------:R-:W-:-:S02]  /*bf90*/  IMAD R17, R12, R14, R17 ;  /* 0x0000000e0c117224 */ /* 0x000fc400078e0211 */
[----:B------:R-:W-:Y:S02]  /*bfa0*/  @!P5 IMAD.IADD R19, R19, 0x1, -R12 ;  /* 0x000000011313d824 */ /* 0x000fe400078e0a0c */
[----:B0-----:R-:W-:Y:S01]  /*bfb0*/  IMAD.MOV.U32 R2, RZ, RZ, R11 ;  /* 0x000000ffff027224 */ /* 0x001fe200078e000b */
[C---:B------:R-:W-:Y:S01]  /*bfc0*/  ISETP.GT.U32.AND P5, PT, R12.reuse, R17, PT ;  /* 0x000000110c00720c */ /* 0x040fe20003fa4070 */
[----:B------:R-:W-:Y:S02]  /*bfd0*/  IMAD.MOV.U32 R4, RZ, RZ, R6 ;  /* 0x000000ffff047224 */ /* 0x000fe400078e0006 */
[----:B------:R-:W-:Y:S01]  /*bfe0*/  @!P2 IMAD.MOV R2, RZ, RZ, -R2 ;  /* 0x000000ffff02a224 */ /* 0x000fe200078e0a02 */
[----:B------:R-:W-:Y:S01]  /*bff0*/  ISETP.GT.U32.AND P2, PT, R12, R18, PT ;  /* 0x000000120c00720c */ /* 0x000fe20003f44070 */
[C---:B------:R-:W-:Y:S02]  /*c000*/  VIADD R6, R13.reuse, 0x58 ;  /* 0x000000580d067836 */ /* 0x040fe40000000000 */
[----:B------:R-:W-:-:S02]  /*c010*/  VIADD R11, R13, 0x56 ;  /* 0x000000560d0b7836 */ /* 0x000fc40000000000 */
[----:B------:R-:W-:Y:S01]  /*c020*/  @!P1 IMAD.MOV R4, RZ, RZ, -R4 ;  /* 0x000000ffff049224 */ /* 0x000fe200078e0a04 */
[----:B------:R-:W-:Y:S01]  /*c030*/  ISETP.GE.AND P1, PT, R10, RZ, PT ;  /* 0x000000ff0a00720c */ /* 0x000fe20003f26270 */
[--C-:B------:R-:W-:Y:S01]  /*c040*/  @!P3 IMAD.IADD R7, R7, 0x1, -R12.reuse ;  /* 0x000000010707b824 */ /* 0x100fe200078e0a0c */
[----:B------:R-:W-:Y:S01]  /*c050*/  ISETP.GE.AND P3, PT, R8, RZ, PT ;  /* 0x000000ff0800720c */ /* 0x000fe20003f66270 */
[--C-:B------:R-:W-:Y:S01]  /*c060*/  @!P6 IMAD.IADD R3, R3, 0x1, -R12.reuse ;  /* 0x000000010303e824 */ /* 0x100fe200078e0a0c */
[----:B------:R-:W-:Y:S01]  /*c070*/  IABS R10, R6 ;  /* 0x00000006000a7213 */ /* 0x000fe20000000000 */
[----:B------:R-:W-:Y:S01]  /*c080*/  STL [R1+0xdc], R4 ;  /* 0x0000dc0401007387 */ /* 0x000fe20000100800 */
[----:B------:R-:W-:Y:S01]  /*c090*/  IABS R8, R11 ;  /* 0x0000000b00087213 */ /* 0x000fe20000000000 */
[--C-:B------:R-:W-:Y:S01]  /*c0a0*/  @!P2 IMAD.IADD R18, R18, 0x1, -R12.reuse ;  /* 0x000000011212a824 */ /* 0x100fe200078e0a0c */
[----:B------:R-:W-:Y:S01]  /*c0b0*/  ISETP.GE.AND P6, PT, R9, RZ, PT ;  /* 0x000000ff0900720c */ /* 0x000fe20003fc6270 */
[----:B------:R0:W-:Y:S01]  /*c0c0*/  STL [R1+0xd8], R2 ;  /* 0x0000d80201007387 */ /* 0x0001e20000100800 */
[----:B------:R-:W-:Y:S01]  /*c0d0*/  @!P5 IMAD.IADD R17, R17, 0x1, -R12 ;  /* 0x000000011111d824 */ /* 0x000fe200078e0a0c */
[C---:B------:R-:W-:Y:S01]  /*c0e0*/  ISETP.GT.U32.AND P2, PT, R12.reuse, R7, PT ;  /* 0x000000070c00720c */ /* 0x040fe20003f44070 */
[----:B------:R-:W-:Y:S01]  /*c0f0*/  IMAD.HI.U32 R9, R21, R10, RZ ;  /* 0x0000000a15097227 */ /* 0x000fe200078e00ff */
[----:B------:R-:W-:-:S03]  /*c100*/  ISETP.GT.U32.AND P5, PT, R12, R18, PT ;  /* 0x000000120c00720c */ /* 0x000fc60003fa4070 */
[----:B------:R-:W-:Y:S02]  /*c110*/  IMAD.MOV R9, RZ, RZ, -R9 ;  /* 0x000000ffff097224 */ /* 0x000fe400078e0a09 */
[----:B------:R-:W-:Y:S02]  /*c120*/  VIADD R16, R13, 0x54 ;  /* 0x000000540d107836 */ /* 0x000fe40000000000 */
[----:B0-----:R-:W-:Y:S02]  /*c130*/  IMAD.MOV.U32 R2, RZ, RZ, R3 ;  /* 0x000000ffff027224 */ /* 0x001fe400078e0003 */
[----:B------:R-:W-:Y:S01]  /*c140*/  IMAD.MOV.U32 R3, RZ, RZ, R8 ;  /* 0x000000ffff037224 */ /* 0x000fe200078e0008 */
[----:B------:R-:W-:Y:S01]  /*c150*/  IABS R15, R16 ;  /* 0x00000010000f7213 */ /* 0x000fe20000000000 */
[----:B------:R-:W-:Y:S01]  /*c160*/  @!P4 IMAD.MOV R2, RZ, RZ, -R2 ;  /* 0x000000ffff02c224 */ /* 0x000fe200078e0a02 */
[----:B------:R-:W-:Y:S01]  /*c170*/  ISETP.GT.U32.AND P4, PT, R12, R17, PT ;  /* 0x000000110c00720c */ /* 0x000fe20003f84070 */
[----:B------:R-:W-:-:S03]  /*c180*/  IMAD.HI.U32 R8, R21, R3, RZ ;  /* 0x0000000315087227 */ /* 0x000fc600078e00ff */
[----:B------:R0:W-:Y:S01]  /*c190*/  STL [R1+0x9c], R2 ;  /* 0x00009c0201007387 */ /* 0x0001e20000100800 */
[C---:B------:R-:W-:Y:S02]  /*c1a0*/  IMAD R10, R12.reuse, R9, R10 ;  /* 0x000000090c0a7224 */ /* 0x040fe400078e020a */
[----:B------:R-:W-:Y:S02]  /*c1b0*/  IMAD.MOV R8, RZ, RZ, -R8 ;  /* 0x000000ffff087224 */ /* 0x000fe400078e0a08 */
[--C-:B------:R-:W-:Y:S01]  /*c1c0*/  @!P2 IMAD.IADD R7, R7, 0x1, -R12.reuse ;  /* 0x000000010707a824 */ /* 0x100fe200078e0a0c */
[C---:B------:R-:W-:Y:S01]  /*c1d0*/  ISETP.GT.U32.AND P2, PT, R12.reuse, R10, PT ;  /* 0x0000000a0c00720c */ /* 0x040fe20003f44070 */
[C---:B------:R-:W-:Y:S02]  /*c1e0*/  IMAD R3, R12.reuse, R8, R3 ;  /* 0x000000080c037224 */ /* 0x040fe400078e0203 */
[----:B------:R-:W-:Y:S02]  /*c1f0*/  @!P4 IMAD.IADD R17, R17, 0x1, -R12 ;  /* 0x000000011111c824 */ /* 0x000fe400078e0a0c */
[----:B------:R-:W-:Y:S01]  /*c200*/  VIADD R14, R13, 0x52 ;  /* 0x000000520d0e7836 */ /* 0x000fe20000000000 */
[----:B------:R-:W-:Y:S01]  /*c210*/  ISETP.GT.U32.AND P4, PT, R12, R3, PT ;  /* 0x000000030c00720c */ /* 0x000fe20003f84070 */
[----:B------:R-:W-:-:S03]  /*c220*/  IMAD.HI.U32 R8, R21, R15, RZ ;  /* 0x0000000f15087227 */ /* 0x000fc600078e00ff */
[----:B------:R-:W-:Y:S01]  /*c230*/  IABS R22, R14 ;  /* 0x0000000e00167213 */ /* 0x000fe20000000000 */
[----:B------:R-:W-:Y:S02]  /*c240*/  IMAD.MOV R8, RZ, RZ, -R8 ;  /* 0x000000ffff087224 */ /* 0x000fe400078e0a08 */
[--C-:B------:R-:W-:Y:S01]  /*c250*/  @!P2 IMAD.IADD R10, R10, 0x1, -R12.reuse ;  /* 0x000000010a0aa824 */ /* 0x100fe200078e0a0c */
[----:B------:R-:W-:Y:S01]  /*c260*/  ISETP.GE.AND P2, PT, R11, RZ, PT ;  /* 0x000000ff0b00720c */ /* 0x000fe20003f46270 */
[----:B------:R-:W-:Y:S02]  /*c270*/  IMAD.MOV.U32 R4, RZ, RZ, R19 ;  /* 0x000000ffff047224 */ /* 0x000fe400078e0013 */
[----:B------:R-:W-:Y:S01]  /*c280*/  @!P5 IMAD.IADD R18, R18, 0x1, -R12 ;  /* 0x000000011212d824 */ /* 0x000fe200078e0a0c */
[----:B------:R-:W-:Y:S01]  /*c290*/  ISETP.GE.AND P5, PT, R6, RZ, PT ;  /* 0x000000ff0600720c */ /* 0x000fe20003fa6270 */
[----:B------:R-:W-:-:S04]  /*c2a0*/  IMAD.HI.U32 R9, R21, R22, RZ ;  /* 0x0000001615097227 */ /* 0x000fc800078e00ff */
[----:B------:R-:W-:Y:S02]  /*c2b0*/  VIADD R6, R13, 0x50 ;  /* 0x000000500d067836 */ /* 0x000fe40000000000 */
[C---:B------:R-:W-:Y:S02]  /*c2c0*/  IMAD R15, R12.reuse, R8, R15 ;  /* 0x000000080c0f7224 */ /* 0x040fe400078e020f */
[----:B------:R-:W-:Y:S01]  /*c2d0*/  @!P4 IMAD.IADD R3, R3, 0x1, -R12 ;  /* 0x000000010303c824 */ /* 0x000fe200078e0a0c */
[----:B------:R-:W-:Y:S01]  /*c2e0*/  IABS R8, R6 ;  /* 0x0000000600087213 */ /* 0x000fe20000000000 */
[----:B0-----:R-:W-:Y:S02]  /*c2f0*/  IMAD.MOV.U32 R2, RZ, RZ, R7 ;  /* 0x000000ffff027224 */ /* 0x001fe400078e0007 */
[----:B------:R-:W-:Y:S01]  /*c300*/  @!P0 IMAD.MOV R4, RZ, RZ, -R4 ;  /* 0x000000ffff048224 */ /* 0x000fe200078e0a04 */
[C---:B------:R-:W-:Y:S01]  /*c310*/  ISETP.GT.U32.AND P0, PT, R12.reuse, R10, PT ;  /* 0x0000000a0c00720c */ /* 0x040fe20003f04070 */
[----:B------:R-:W-:Y:S01]  /*c320*/  IMAD.MOV R9, RZ, RZ, -R9 ;  /* 0x000000ffff097224 */ /* 0x000fe200078e0a09 */
[C---:B------:R-:W-:Y:S01]  /*c330*/  ISETP.GT.U32.AND P4, PT, R12.reuse, R3, PT ;  /* 0x000000030c00720c */ /* 0x040fe20003f84070 */
[----:B------:R-:W-:Y:S01]  /*c340*/  VIADD R11, R13, 0x4e ;  /* 0x0000004e0d0b7836 */ /* 0x000fe20000000000 */
[----:B------:R0:W-:Y:S01]  /*c350*/  STL [R1+0xa4], R4 ;  /* 0x0000a40401007387 */ /* 0x0001e20000100800 */
[----:B------:R-:W-:Y:S01]  /*c360*/  @!P1 IMAD.MOV R2, RZ, RZ, -R2 ;  /* 0x000000ffff029224 */ /* 0x000fe200078e0a02 */
[C---:B------:R-:W-:Y:S01]  /*c370*/  ISETP.GT.U32.AND P1, PT, R12.reuse, R15, PT ;  /* 0x0000000f0c00720c */ /* 0x040fe20003f24070 */
[----:B------:R-:W-:Y:S01]  /*c380*/  IMAD R22, R12, R9, R22 ;  /* 0x000000090c167224 */ /* 0x000fe200078e0216 */
[----:B------:R-:W-:Y:S01]  /*c390*/  IABS R9, R11 ;  /* 0x0000000b00097213 */ /* 0x000fe20000000000 */
[----:B------:R-:W-:Y:S01]  /*c3a0*/  IMAD.HI.U32 R7, R21, R8, RZ ;  /* 0x0000000815077227 */ /* 0x000fe200078e00ff */
[----:B------:R1:W-:Y:S03]  /*c3b0*/  STL [R1+0xd4], R2 ;  /* 0x0000d40201007387 */ /* 0x0003e60000100800 */
[----:B------:R-:W-:Y:S01]  /*c3c0*/  @!P0 IMAD.IADD R10, R10, 0x1, -R12 ;  /* 0x000000010a0a8824 */ /* 0x000fe200078e0a0c */
[----:B------:R-:W-:Y:S01]  /*c3d0*/  ISETP.GE.AND P0, PT, R14, RZ, PT ;  /* 0x000000ff0e00720c */ /* 0x000fe20003f06270 */
[----:B0-----:R-:W-:-:S02]  /*c3e0*/  IMAD.MOV.U32 R4, RZ, RZ, R18 ;  /* 0x000000ffff047224 */ /* 0x001fc400078e0012 */
[----:B------:R-:W-:Y:S02]  /*c3f0*/  IMAD.MOV R7, RZ, RZ, -R7 ;  /* 0x000000ffff077224 */ /* 0x000fe400078e0a07 */
[----:B------:R-:W-:Y:S01]  /*c400*/  @!P6 IMAD.MOV R4, RZ, RZ, -R4 ;  /* 0x000000ffff04e224 */ /* 0x000fe200078e0a04 */
[----:B------:R-:W-:Y:S01]  /*c410*/  ISETP.GT.U32.AND P6, PT, R12, R22, PT ;  /* 0x000000160c00720c */ /* 0x000fe20003fc4070 */
[----:B-1----:R-:W-:Y:S02]  /*c420*/  IMAD.MOV.U32 R2, RZ, RZ, R17 ;  /* 0x000000ffff027224 */ /* 0x002fe400078e0011 */
[----:B------:R-:W-:Y:S01]  /*c430*/  IMAD.HI.U32 R17, R21, R9, RZ ;  /* 0x0000000915117227 */ /* 0x000fe200078e00ff */
[----:B------:R0:W-:Y:S03]  /*c440*/  STL [R1+0xc0], R4 ;  /* 0x0000c00401007387 */ /* 0x0001e60000100800 */
[----:B------:R-:W-:Y:S01]  /*c450*/  @!P3 IMAD.MOV R2, RZ, RZ, -R2 ;  /* 0x000000ffff02b224 */ /* 0x000fe200078e0a02 */
[----:B------:R-:W-:Y:S01]  /*c460*/  ISETP.GE.AND P3, PT, R16, RZ, PT ;  /* 0x000000ff1000720c */ /* 0x000fe20003f66270 */
[----:B------:R-:W-:-:S02]  /*c470*/  IMAD.MOV R17, RZ, RZ, -R17 ;  /* 0x000000ffff117224 */ /* 0x000fc400078e0a11 */
[--C-:B------:R-:W-:Y:S01]  /*c480*/  @!P4 IMAD.IADD R3, R3, 0x1, -R12.reuse ;  /* 0x000000010303c824 */ /* 0x100fe200078e0a0c */
[----:B------:R1:W-:Y:S01]  /*c490*/  STL [R1+0xd0], R2 ;  /* 0x0000d00201007387 */ /* 0x0003e20000100800 */
[----:B------:R-:W-:Y:S01]  /*c4a0*/  @!P1 IMAD.IADD R15, R15, 0x1, -R12 ;  /* 0x000000010f0f9824 */ /* 0x000fe200078e0a0c */
[----:B------:R-:W-:Y:S01]  /*c4b0*/  ISETP.GE.AND P4, PT, R6, RZ, PT ;  /* 0x000000ff0600720c */ /* 0x000fe20003f86270 */
[C---:B------:R-:W-:Y:S02]  /*c4c0*/  IMAD R8, R12.reuse, R7, R8 ;  /* 0x000000070c087224 */ /* 0x040fe400078e0208 */
[----:B0-----:R-:W-:Y:S01]  /*c4d0*/  IMAD.MOV.U32 R4, RZ, RZ, R10 ;  /* 0x000000ffff047224 */ /* 0x001fe200078e000a */
[C---:B------:R-:W-:Y:S01]  /*c4e0*/  ISETP.GT.U32.AND P1, PT, R12.reuse, R15, PT ;  /* 0x0000000f0c00720c */ /* 0x040fe20003f24070 */
[C---:B------:R-:W-:Y:S02]  /*c4f0*/  IMAD R9, R12.reuse, R17, R9 ;  /* 0x000000110c097224 */ /* 0x040fe400078e0209 */
[----:B------:R-:W-:Y:S01]  /*c500*/  @!P5 IMAD.MOV R4, RZ, RZ, -R4 ;  /* 0x000000ffff04d224 */ /* 0x000fe200078e0a04 */
[----:B------:R-:W-:Y:S01]  /*c510*/  ISETP.GT.U32.AND P5, PT, R12, R8, PT ;  /* 0x000000080c00720c */ /* 0x000fe20003fa4070 */
[----:B-1----:R-:W-:-:S02]  /*c520*/  IMAD.MOV.U32 R2, RZ, RZ, R3 ;  /* 0x000000ffff027224 */ /* 0x002fc400078e0003 */
[----:B------:R-:W-:Y:S01]  /*c530*/  @!P6 IMAD.IADD R22, R22, 0x1, -R12 ;  /* 0x000000011616e824 */ /* 0x000fe200078e0a0c */
[----:B------:R-:W-:Y:S01]  /*c540*/  STL [R1+0xc4], R4 ;  /* 0x0000c40401007387 */ /* 0x000fe20000100800 */
[----:B------:R-:W-:Y:S01]  /*c550*/  @!P2 IMAD.MOV R2, RZ, RZ, -R2 ;  /* 0x000000ffff02a224 */ /* 0x000fe200078e0a02 */
[C---:B------:R-:W-:Y:S01]  /*c560*/  ISETP.GT.U32.AND P2, PT, R12.reuse, R9, PT ;  /* 0x000000090c00720c */ /* 0x040fe20003f44070 */
[C---:B------:R-:W-:Y:S01]  /*c570*/  VIADD R6, R13.reuse, 0x4c ;  /* 0x0000004c0d067836 */ /* 0x040fe20000000000 */
[----:B------:R-:W-:Y:S01]  /*c580*/  ISETP.GT.U32.AND P6, PT, R12, R22, PT ;  /* 0x000000160c00720c */ /* 0x000fe20003fc4070 */
[----:B------:R-:W-:Y:S01]  /*c590*/  VIADD R7, R13, 0x4a ;  /* 0x0000004a0d077836 */ /* 0x000fe20000000000 */
[----:B------:R0:W-:Y:S01]  /*c5a0*/  STL [R1+0xcc], R2 ;  /* 0x0000cc0201007387 */ /* 0x0001e20000100800 */
[--C-:B------:R-:W-:Y:S01]  /*c5b0*/  @!P1 IMAD.IADD R15, R15, 0x1, -R12.reuse ;  /* 0x000000010f0f9824 */ /* 0x100fe200078e0a0c */
[----:B------:R-:W-:Y:S01]  /*c5c0*/  IABS R10, R6 ;  /* 0x00000006000a7213 */ /* 0x000fe20000000000 */
[----:B------:R-:W-:Y:S01]  /*c5d0*/  @!P5 IMAD.IADD R8, R8, 0x1, -R12 ;  /* 0x000000010808d824 */ /* 0x000fe200078e0a0c */
[----:B------:R-:W-:Y:S01]  /*c5e0*/  IABS R3, R7 ;  /* 0x0000000700037213 */ /* 0x000fe20000000000 */
[----:B------:R-:W-:Y:S01]  /*c5f0*/  VIADD R17, R13, 0x48 ;  /* 0x000000480d117836 */ /* 0x000fe20000000000 */
[----:B------:R-:W-:Y:S01]  /*c600*/  ISETP.GE.AND P1, PT, R11, RZ, PT ;  /* 0x000000ff0b00720c */ /* 0x000fe20003f26270 */
[----:B------:R-:W-:Y:S01]  /*c610*/  IMAD.HI.U32 R14, R21, R10, RZ ;  /* 0x0000000a150e7227 */ /* 0x000fe200078e00ff */
[----:B------:R-:W-:-:S02]  /*c620*/  ISETP.GT.U32.AND P5, PT, R12, R8, PT ;  /* 0x000000080c00720c */ /* 0x000fc40003fa4070 */
[----:B------:R-:W-:Y:S01]  /*c630*/  IABS R11, R17 ;  /* 0x00000011000b7213 */ /* 0x000fe20000000000 */
[----:B0-----:R-:W-:Y:S02]  /*c640*/  IMAD.MOV.U32 R2, RZ, RZ, R15 ;  /* 0x000000ffff027224 */ /* 0x001fe400078e000f */
[--C-:B------:R-:W-:Y:S01]  /*c650*/  @!P2 IMAD.IADD R9, R9, 0x1, -R12.reuse ;  /* 0x000000010909a824 */ /* 0x100fe200078e0a0c */
[----:B------:R-:W-:Y:S01]  /*c660*/  ISETP.GE.AND P2, PT, R7, RZ, PT ;  /* 0x000000ff0700720c */ /* 0x000fe20003f46270 */
[----:B------:R-:W-:Y:S01]  /*c670*/  @!P6 IMAD.IADD R22, R22, 0x1, -R12 ;  /* 0x000000011616e824 */ /* 0x000fe200078e0a0c */
[----:B------:R-:W-:Y:S01]  /*c680*/  ISETP.GE.AND P6, PT, R6, RZ, PT ;  /* 0x000000ff0600720c */ /* 0x000fe20003fc6270 */
[----:B------:R-:W-:Y:S01]  /*c690*/  @!P3 IMAD.MOV R2, RZ, RZ, -R2 ;  /* 0x000000ffff02b224 */ /* 0x000fe200078e0a02 */
[----:B------:R-:W-:Y:S01]  /*c6a0*/  ISETP.GT.U32.AND P3, PT, R12, R9, PT ;  /* 0x000000090c00720c */ /* 0x000fe20003f64070 */
[----:B------:R-:W-:-:S03]  /*c6b0*/  IMAD.HI.U32 R6, R21, R3, RZ ;  /* 0x0000000315067227 */ /* 0x000fc600078e00ff */
[----:B------:R0:W-:Y:S01]  /*c6c0*/  STL [R1+0xc8], R2 ;  /* 0x0000c80201007387 */ /* 0x0001e20000100800 */
[----:B------:R-:W-:Y:S02]  /*c6d0*/  IMAD.MOV R14, RZ, RZ, -R14 ;  /* 0x000000ffff0e7224 */ /* 0x000fe400078e0a0e */
[----:B------:R-:W-:Y:S02]  /*c6e0*/  IMAD.MOV R6, RZ, RZ, -R6 ;  /* 0x000000ffff067224 */ /* 0x000fe400078e0a06 */
[C---:B------:R-:W-:Y:S02]  /*c6f0*/  IMAD R10, R12.reuse, R14, R10 ;  /* 0x0000000e0c0a7224 */ /* 0x040fe400078e020a */
[----:B------:R-:W-:Y:S02]  /*c700*/  IMAD R3, R12, R6, R3 ;  /* 0x000000060c037224 */ /* 0x000fe400078e0203 */
[--C-:B------:R-:W-:Y:S01]  /*c710*/  @!P5 IMAD.IADD R8, R8, 0x1, -R12.reuse ;  /* 0x000000010808d824 */ /* 0x100fe200078e0a0c */
[C---:B------:R-:W-:Y:S01]  /*c720*/  ISETP.GT.U32.AND P5, PT, R12.reuse, R10, PT ;  /* 0x0000000a0c00720c */ /* 0x040fe20003fa4070 */
[----:B------:R-:W-:Y:S01]  /*c730*/  @!P3 IMAD.IADD R9, R9, 0x1, -R12 ;  /* 0x000000010909b824 */ /* 0x000fe200078e0a0c */
[----:B------:R-:W-:Y:S01]  /*c740*/  ISETP.GT.U32.AND P3, PT, R12, R3, PT ;  /* 0x000000030c00720c */ /* 0x000fe20003f64070 */
[----:B------:R-:W-:-:S02]  /*c750*/  VIADD R14, R13, 0x46 ;  /* 0x000000460d0e7836 */ /* 0x000fc40000000000 */
[----:B0-----:R-:W-:Y:S02]  /*c760*/  IMAD.MOV.U32 R2, RZ, RZ, R22 ;  /* 0x000000ffff027224 */ /* 0x001fe400078e0016 */
[----:B------:R-:W-:Y:S01]  /*c770*/  VIADD R15, R13, 0x44 ;  /* 0x000000440d0f7836 */ /* 0x000fe20000000000 */
[----:B------:R-:W-:Y:S01]  /*c780*/  IABS R19, R14 ;  /* 0x0000000e00137213 */ /* 0x000fe20000000000 */
[----:B------:R-:W-:-:S03]  /*c790*/  IMAD.HI.U32 R6, R21, R11, RZ ;  /* 0x0000000b15067227 */ /* 0x000fc600078e00ff */
[----:B------:R-:W-:Y:S01]  /*c7a0*/  IABS R18, R15 ;  /* 0x0000000f00127213 */ /* 0x000fe20000000000 */
[--C-:B------:R-:W-:Y:S02]  /*c7b0*/  @!P5 IMAD.IADD R10, R10, 0x1, -R12.reuse ;  /* 0x000000010a0ad824 */ /* 0x100fe400078e0a0c */
[----:B------:R-:W-:Y:S02]  /*c7c0*/  @!P3 IMAD.IADD R3, R3, 0x1, -R12 ;  /* 0x000000010303b824 */ /* 0x000fe400078e0a0c */
[----:B------:R-:W-:Y:S01]  /*c7d0*/  @!P0 IMAD.MOV R2, RZ, RZ, -R2 ;  /* 0x000000ffff028224 */ /* 0x000fe200078e0a02 */
[C---:B------:R-:W-:Y:S01]  /*c7e0*/  ISETP.GT.U32.AND P3, PT, R12.reuse, R10, PT ;  /* 0x0000000a0c00720c */ /* 0x040fe20003f64070 */
[----:B------:R-:W-:Y:S01]  /*c7f0*/  IMAD.MOV R6, RZ, RZ, -R6 ;  /* 0x000000ffff067224 */ /* 0x000fe200078e0a06 */
[----:B------:R-:W-:Y:S01]  /*c800*/  ISETP.GE.AND P0, PT, R17, RZ, PT ;  /* 0x000000ff1100720c */ /* 0x000fe20003f06270 */
[----:B------:R-:W-:Y:S01]  /*c810*/  IMAD.HI.U32 R23, R21, R19, RZ ;  /* 0x0000001315177227 */ /* 0x000fe200078e00ff */
[----:B------:R0:W-:Y:S03]  /*c820*/  STL [R1+0xbc], R2 ;  /* 0x0000bc0201007387 */ /* 0x0001e60000100800 */
[----:B------:R-:W-:-:S02]  /*c830*/  IMAD R11, R12, R6, R11 ;  /* 0x000000060c0b7224 */ /* 0x000fc400078e020b */
[----:B------:R-:W-:-:S03]  /*c840*/  IMAD.HI.U32 R20, R21, R18, RZ ;  /* 0x0000001215147227 */ /* 0x000fc600078e00ff */
[C---:B------:R-:W-:Y:S01]  /*c850*/  ISETP.GT.U32.AND P5, PT, R12.reuse, R11, PT ;  /* 0x0000000b0c00720c */ /* 0x040fe20003fa4070 */
[----:B------:R-:W-:Y:S02]  /*c860*/  IMAD.MOV R23, RZ, RZ, -R23 ;  /* 0x000000ffff177224 */ /* 0x000fe400078e0a17 */
[----:B0-----:R-:W-:Y:S02]  /*c870*/  IMAD.MOV.U32 R2, RZ, RZ, R8 ;  /* 0x000000ffff027224 */ /* 0x001fe400078e0008 */
[----:B------:R-:W-:Y:S02]  /*c880*/  IMAD.MOV R20, RZ, RZ, -R20 ;  /* 0x000000ffff147224 */ /* 0x000fe400078e0a14 */
[----:B------:R-:W-:Y:S02]  /*c890*/  @!P4 IMAD.MOV R2, RZ, RZ, -R2 ;  /* 0x000000ffff02c224 */ /* 0x000fe400078e0a02 */
[----:B------:R-:W-:Y:S02]  /*c8a0*/  IMAD R19, R12, R23, R19 ;  /* 0x000000170c137224 */ /* 0x000fe400078e0213 */
[----:B------:R-:W-:Y:S01]  /*c8b0*/  @!P3 IMAD.IADD R10, R10, 0x1, -R12 ;  /* 0x000000010a0ab824 */ /* 0x000fe200078e0a0c */
[----:B------:R0:W-:Y:S01]  /*c8c0*/  STL [R1+0x98], R2 ;  /* 0x0000980201007387 */ /* 0x0001e20000100800 */
[----:B------:R-:W-:Y:S01]  /*c8d0*/  VIADD R7, R13, 0x42 ;  /* 0x000000420d077836 */ /* 0x000fe20000000000 */
[C---:B------:R-:W-:Y:S01]  /*c8e0*/  ISETP.GT.U32.AND P3, PT, R12.reuse, R19, PT ;  /* 0x000000130c00720c */ /* 0x040fe20003f64070 */
[----:B------:R-:W-:-:S02]  /*c8f0*/  IMAD R18, R12, R20, R18 ;  /* 0x000000140c127224 */ /* 0x000fc400078e0212 */
[----:B------:R-:W-:Y:S01]  /*c900*/  @!P5 IMAD.IADD R11, R11, 0x1, -R12 ;  /* 0x000000010b0bd824 */ /* 0x000fe200078e0a0c */
[----:B------:R-:W-:Y:S01]  /*c910*/  IABS R16, R7 ;  /* 0x0000000700107213 */ /* 0x000fe20000000000 */
[----:B------:R-:W-:Y:S01]  /*c920*/  VIADD R6, R13, 0x40 ;  /* 0x000000400d067836 */ /* 0x000fe20000000000 */
[C---:B------:R-:W-:Y:S01]  /*c930*/  ISETP.GT.U32.AND P5, PT, R12.reuse, R3, PT ;  /* 0x000000030c00720c */ /* 0x040fe20003fa4070 */
[----:B------:R-:W-:Y:S01]  /*c940*/  IMAD.MOV.U32 R4, RZ, RZ, R9 ;  /* 0x000000ffff047224 */ /* 0x000fe200078e0009 */
[----:B------:R-:W-:Y:S01]  /*c950*/  ISETP.GT.U32.AND P4, PT, R12, R11, PT ;  /* 0x0000000b0c00720c */ /* 0x000fe20003f84070 */
[----:B0-----:R-:W-:Y:S01]  /*c960*/  IMAD.MOV.U32 R2, RZ, RZ, R10 ;  /* 0x000000ffff027224 */ /* 0x001fe200078e000a */
[----:B------:R-:W-:Y:S01]  /*c970*/  IABS R17, R6 ;  /* 0x0000000600117213 */ /* 0x000fe20000000000 */
[----:B------:R-:W-:-:S04]  /*c980*/  IMAD.HI.U32 R8, R21, R16, RZ ;  /* 0x0000001015087227 */ /* 0x000fc800078e00ff */
[----:B------:R-:W-:Y:S01]  /*c990*/  @!P6 IMAD.MOV R2, RZ, RZ, -R2 ;  /* 0x000000ffff02e224 */ /* 0x000fe200078e0a02 */
[C---:B------:R-:W-:Y:S01]  /*c9a0*/  ISETP.GT.U32.AND P6, PT, R12.reuse, R18, PT ;  /* 0x000000120c00720c */ /* 0x040fe20003fc4070 */
[----:B------:R-:W-:Y:S02]  /*c9b0*/  IMAD.MOV R8, RZ, RZ, -R8 ;  /* 0x000000ffff087224 */ /* 0x000fe400078e0a08 */
[----:B------:R-:W-:Y:S02]  /*c9c0*/  @!P3 IMAD.IADD R19, R19, 0x1, -R12 ;  /* 0x000000011313b824 */ /* 0x000fe400078e0a0c */
[----:B------:R-:W-:Y:S02]  /*c9d0*/  IMAD R8, R12, R8, R16 ;  /* 0x000000080c087224 */ /* 0x000fe400078e0210 */
[----:B------:R-:W-:-:S03]  /*c9e0*/  IMAD.HI.U32 R9, R21, R17, RZ ;  /* 0x0000001115097227 */ /* 0x000fc600078e00ff */
[----:B------:R-:W-:Y:S01]  /*c9f0*/  ISETP.GT.U32.AND P3, PT, R12, R8, PT ;  /* 0x000000080c00720c */ /* 0x000fe20003f64070 */
[----:B------:R-:W-:Y:S01]  /*ca00*/  @!P1 IMAD.MOV R4, RZ, RZ, -R4 ;  /* 0x000000ffff049224 */ /* 0x000fe200078e0a04 */
[----:B------:R-:W-:Y:S01]  /*ca10*/  ISETP.GE.AND P1, PT, R14, RZ, PT ;  /* 0x000000ff0e00720c */ /* 0x000fe20003f26270 */
[--C-:B------:R-:W-:Y:S01]  /*ca20*/  @!P6 IMAD.IADD R18, R18, 0x1, -R12.reuse ;  /* 0x000000011212e824 */ /* 0x100fe200078e0a0c */
[C---:B------:R-:W-:Y:S01]  /*ca30*/  ISETP.GT.U32.AND P6, PT, R12.reuse, R19, PT ;  /* 0x000000130c00720c */ /* 0x040fe20003fc4070 */
[--C-:B------:R-:W-:Y:S01]  /*ca40*/  @!P5 IMAD.IADD R3, R3, 0x1, -R12.reuse ;  /* 0x000000010303d824 */ /* 0x100fe200078e0a0c */
[----:B------:R-:W-:Y:S01]  /*ca50*/  ISETP.GE.AND P5, PT, R15, RZ, PT ;  /* 0x000000ff0f00720c */ /* 0x000fe20003fa6270 */
[----:B------:R-:W-:Y:S01]  /*ca60*/  IMAD.MOV R9, RZ, RZ, -R9 ;  /* 0x000000ffff097224 */ /* 0x000fe200078e0a09 */
[----:B------:R-:W-:Y:S01]  /*ca70*/  STL [R1+0x94], R4 ;  /* 0x0000940401007387 */ /* 0x000fe20000100800 */
[----:B------:R-:W-:Y:S02]  /*ca80*/  VIADD R15, R13, 0x3e ;  /* 0x0000003e0d0f7836 */ /* 0x000fe40000000000 */
[--C-:B------:R-:W-:Y:S01]  /*ca90*/  @!P4 IMAD.IADD R11, R11, 0x1, -R12.reuse ;  /* 0x000000010b0bc824 */ /* 0x100fe200078e0a0c */
[----:B------:R0:W-:Y:S01]  /*caa0*/  STL [R1+0x90], R2 ;  /* 0x0000900201007387 */ /* 0x0001e20000100800 */
[C---:B------:R-:W-:Y:S01]  /*cab0*/  IMAD R16, R12.reuse, R9, R17 ;  /* 0x000000090c107224 */ /* 0x040fe200078e0211 */
[----:B------:R-:W-:Y:S01]  /*cac0*/  ISETP.GE.AND P4, PT, R7, RZ, PT ;  /* 0x000000ff0700720c */ /* 0x000fe20003f86270 */
[----:B------:R-:W-:Y:S01]  /*cad0*/  VIADD R7, R13, 0x3c ;  /* 0x0000003c0d077836 */ /* 0x000fe20000000000 */
[----:B------:R-:W-:Y:S01]  /*cae0*/  IABS R10, R15 ;  /* 0x0000000f000a7213 */ /* 0x000fe20000000000 */
[--C-:B------:R-:W-:Y:S01]  /*caf0*/  @!P6 IMAD.IADD R19, R19, 0x1, -R12.reuse ;  /* 0x000000011313e824 */ /* 0x100fe200078e0a0c */
[----:B------:R-:W-:Y:S01]  /*cb00*/  ISETP.GT.U32.AND P6, PT, R12, R16, PT ;  /* 0x000000100c00720c */ /* 0x000fe20003fc4070 */
[----:B------:R-:W-:Y:S01]  /*cb10*/  @!P3 IMAD.IADD R8, R8, 0x1, -R12 ;  /* 0x000000010808b824 */ /* 0x000fe200078e0a0c */
[----:B------:R-:W-:Y:S01]  /*cb20*/  IABS R22, R7 ;  /* 0x0000000700167213 */ /* 0x000fe20000000000 */
[----:B------:R-:W-:-:S03]  /*cb30*/  IMAD.HI.U32 R20, R21, R10, RZ ;  /* 0x0000000a15147227 */ /* 0x000fc600078e00ff */
[C---:B------:R-:W-:Y:S01]  /*cb40*/  ISETP.GT.U32.AND P3, PT, R12.reuse, R8, PT ;  /* 0x000000080c00720c */ /* 0x040fe20003f64070 */
[----:B0-----:R-:W-:Y:S02]  /*cb50*/  IMAD.MOV.U32 R2, RZ, RZ, R3 ;  /* 0x000000ffff027224 */ /* 0x001fe400078e0003 */
[C---:B------:R-:W-:Y:S02]  /*cb60*/  VIADD R3, R13.reuse, 0x3a ;  /* 0x0000003a0d037836 */ /* 0x040fe40000000000 */
[----:B------:R-:W-:Y:S01]  /*cb70*/  @!P2 IMAD.MOV R2, RZ, RZ, -R2 ;  /* 0x000000ffff02a224 */ /* 0x000fe200078e0a02 */
[----:B------:R-:W-:Y:S01]  /*cb80*/  ISETP.GT.U32.AND P2, PT, R12, R18, PT ;  /* 0x000000120c00720c */ /* 0x000fe20003f44070 */
[----:B------:R-:W-:Y:S01]  /*cb90*/  VIADD R17, R13, 0x38 ;  /* 0x000000380d117836 */ /* 0x000fe20000000000 */
[----:B------:R-:W-:Y:S01]  /*cba0*/  IABS R9, R3 ;  /* 0x0000000300097213 */ /* 0x000fe20000000000 */
[----:B------:R-:W-:Y:S01]  /*cbb0*/  IMAD.MOV R20, RZ, RZ, -R20 ;  /* 0x000000ffff147224 */ /* 0x000fe200078e0a14 */
[----:B------:R0:W-:Y:S01]  /*cbc0*/  STL [R1+0x8c], R2 ;  /* 0x00008c0201007387 */ /* 0x0001e20000100800 */
[----:B------:R-:W-:Y:S01]  /*cbd0*/  IMAD.HI.U32 R23, R21, R22, RZ ;  /* 0x0000001615177227 */ /* 0x000fe200078e00ff */
[----:B------:R-:W-:-:S03]  /*cbe0*/  IABS R14, R17 ;  /* 0x00000011000e7213 */ /* 0x000fc60000000000 */
[----:B------:R-:W-:Y:S02]  /*cbf0*/  IMAD.MOV.U32 R4, RZ, RZ, R11 ;  /* 0x000000ffff047224 */ /* 0x000fe400078e000b */
[----:B------:R-:W-:Y:S02]  /*cc00*/  IMAD R10, R12, R20, R10 ;  /* 0x000000140c0a7224 */ /* 0x000fe400078e020a */
[----:B------:R-:W-:-:S04]  /*cc10*/  IMAD.HI.U32 R20, R21, R9, RZ ;  /* 0x0000000915147227 */ /* 0x000fc800078e00ff */
[----:B------:R-:W-:Y:S02]  /*cc20*/  IMAD.MOV R23, RZ, RZ, -R23 ;  /* 0x000000ffff177224 */ /* 0x000fe400078e0a17 */
[----:B------:R-:W-:Y:S01]  /*cc30*/  @!P6 IMAD.IADD R16, R16, 0x1, -R12 ;  /* 0x000000011010e824 */ /* 0x000fe200078e0a0c */
[----:B------:R-:W-:Y:S01]  /*cc40*/  ISETP.GE.AND P6, PT, R15, RZ, PT ;  /* 0x000000ff0f00720c */ /* 0x000fe20003fc6270 */
[----:B------:R-:W-:Y:S02]  /*cc50*/  @!P0 IMAD.MOV R4, RZ, RZ, -R4 ;  /* 0x000000ffff048224 */ /* 0x000fe400078e0a04 */
[----:B------:R-:W-:Y:S01]  /*cc60*/  @!P2 IMAD.IADD R18, R18, 0x1, -R12 ;  /* 0x000000011212a824 */ /* 0x000fe200078e0a0c */
[----:B------:R-:W-:Y:S01]  /*cc70*/  ISETP.GE.AND P2, PT, R6, RZ, PT ;  /* 0x000000ff0600720c */ /* 0x000fe20003f46270 */
[----:B------:R-:W-:Y:S01]  /*cc80*/  IMAD.MOV R20, RZ, RZ, -R20 ;  /* 0x000000ffff147224 */ /* 0x000fe200078e0a14 */
[----:B------:R1:W-:Y:S01]  /*cc90*/  STL [R1+0x44], R4 ;  /* 0x0000440401007387 */ /* 0x0003e20000100800 */
[C---:B------:R-:W-:Y:S01]  /*cca0*/  IMAD R15, R12.reuse, R23, R22 ;  /* 0x000000170c0f7224 */ /* 0x040fe200078e0216 */
[----:B------:R-:W-:Y:S01]  /*ccb0*/  ISETP.GT.U32.AND P0, PT, R12, R16, PT ;  /* 0x000000100c00720c */ /* 0x000fe20003f04070 */
[----:B0-----:R-:W-:-:S02]  /*ccc0*/  IMAD.MOV.U32 R2, RZ, RZ, R19 ;  /* 0x000000ffff027224 */ /* 0x001fc400078e0013 */
[----:B------:R-:W-:-:S04]  /*ccd0*/  IMAD.HI.U32 R6, R21, R14, RZ ;  /* 0x0000000e15067227 */ /* 0x000fc800078e00ff */
[----:B------:R-:W-:Y:S01]  /*cce0*/  @!P3 IMAD.IADD R8, R8, 0x1, -R12 ;  /* 0x000000010808b824 */ /* 0x000fe200078e0a0c */
[C---:B------:R-:W-:Y:S01]  /*ccf0*/  ISETP.GT.U32.AND P3, PT, R12.reuse, R10, PT ;  /* 0x0000000a0c00720c */ /* 0x040fe20003f64070 */
[C---:B------:R-:W-:Y:S02]  /*cd00*/  IMAD R9, R12.reuse, R20, R9 ;  /* 0x000000140c097224 */ /* 0x040fe400078e0209 */
[----:B------:R-:W-:Y:S01]  /*cd10*/  @!P1 IMAD.MOV R2, RZ, RZ, -R2 ;  /* 0x000000ffff029224 */ /* 0x000fe200078e0a02 */
[C---:B------:R-:W-:Y:S01]  /*cd20*/  ISETP.GT.U32.AND P1, PT, R12.reuse, R15, PT ;  /* 0x0000000f0c00720c */ /* 0x040fe20003f24070 */
[----:B-1----:R-:W-:Y:S02]  /*cd30*/  IMAD.MOV.U32 R4, RZ, RZ, R18 ;  /* 0x000000ffff047224 */ /* 0x002fe400078e0012 */
[----:B------:R-:W-:Y:S01]  /*cd40*/  IMAD.MOV R6, RZ, RZ, -R6 ;  /* 0x000000ffff067224 */ /* 0x000fe200078e0a06 */
[----:B------:R0:W-:Y:S01]  /*cd50*/  STL [R1+0x3c], R2 ;  /* 0x00003c0201007387 */ /* 0x0001e20000100800 */
[----:B------:R-:W-:Y:S01]  /*cd60*/  @!P5 IMAD.MOV R4, RZ, RZ, -R4 ;  /* 0x000000ffff04d224 */ /* 0x000fe200078e0a04 */
[C---:B------:R-:W-:Y:S01]  /*cd70*/  ISETP.GT.U32.AND P5, PT, R12.reuse, R9, PT ;  /* 0x000000090c00720c */ /* 0x040fe20003fa4070 */
[----:B------:R-:W-:-:S02]  /*cd80*/  IMAD R14, R12, R6, R14 ;  /* 0x000000060c0e7224 */ /* 0x000fc400078e020e */
[----:B------:R-:W-:Y:S01]  /*cd90*/  VIADD R6, R13, 0x36 ;  /* 0x000000360d067836 */ /* 0x000fe20000000000 */
[----:B------:R1:W-:Y:S01]  /*cda0*/  STL [R1+0x64], R4 ;  /* 0x0000640401007387 */ /* 0x0003e20000100800 */
[--C-:B------:R-:W-:Y:S02]  /*cdb0*/  @!P3 IMAD.IADD R10, R10, 0x1, -R12.reuse ;  /* 0x000000010a0ab824 */ /* 0x100fe400078e0a0c */
[----:B------:R-:W-:Y:S01]  /*cdc0*/  @!P1 IMAD.IADD R15, R15, 0x1, -R12 ;  /* 0x000000010f0f9824 */ /* 0x000fe200078e0a0c */
[----:B------:R-:W-:Y:S01]  /*cdd0*/  ISETP.GE.AND P1, PT, R17, RZ, PT ;  /* 0x000000ff1100720c */ /* 0x000fe20003f26270 */
[----:B0-----:R-:W-:Y:S01]  /*cde0*/  IMAD.MOV.U32 R2, RZ, RZ, R8 ;  /* 0x000000ffff027224 */ /* 0x001fe200078e0008 */
[----:B------:R-:W-:Y:S01]  /*cdf0*/  IABS R8, R6 ;  /* 0x0000000600087213 */ /* 0x000fe20000000000 */
[----:B------:R-:W-:Y:S01]  /*ce00*/  @!P0 IMAD.IADD R16, R16, 0x1, -R12 ;  /* 0x0000000110108824 */ /* 0x000fe200078e0a0c */
[C---:B------:R-:W-:Y:S01]  /*ce10*/  ISETP.GT.U32.AND P3, PT, R12.reuse, R10, PT ;  /* 0x0000000a0c00720c */ /* 0x040fe20003f64070 */
[----:B------:R-:W-:Y:S01]  /*ce20*/  @!P4 IMAD.MOV R2, RZ, RZ, -R2 ;  /* 0x000000ffff02c224 */ /* 0x000fe200078e0a02 */
[----:B------:R-:W-:Y:S01]  /*ce30*/  ISETP.GE.AND P4, PT, R7, RZ, PT ;  /* 0x000000ff0700720c */ /* 0x000fe20003f86270 */
[----:B------:R-:W-:Y:S01]  /*ce40*/  IMAD.MOV.U32 R7, RZ, RZ, R8 ;  /* 0x000000ffff077224 */ /* 0x000fe200078e0008 */
[C---:B------:R-:W-:Y:S01]  /*ce50*/  ISETP.GT.U32.AND P0, PT, R12.reuse, R14, PT ;  /* 0x0000000e0c00720c */ /* 0x040fe20003f04070 */
[----:B------:R-:W-:Y:S01]  /*ce60*/  @!P5 IMAD.IADD R9, R9, 0x1, -R12 ;  /* 0x000000010909d824 */ /* 0x000fe200078e0a0c */
[----:B------:R-:W-:Y:S01]  /*ce70*/  ISETP.GT.U32.AND P5, PT, R12, R15, PT ;  /* 0x0000000f0c00720c */ /* 0x000fe20003fa4070 */
[----:B------:R-:W-:Y:S01]  /*ce80*/  IMAD.HI.U32 R17, R21, R7, RZ ;  /* 0x0000000715117227 */ /* 0x000fe200078e00ff */
[----:B------:R0:W-:Y:S03]  /*ce90*/  STL [R1+0x68], R2 ;  /* 0x0000680201007387 */ /* 0x0001e60000100800 */
[----:B------:R-:W-:-:S02]  /*cea0*/  IMAD.MOV R17, RZ, RZ, -R17 ;  /* 0x000000ffff117224 */ /* 0x000fc400078e0a11 */
[----:B------:R-:W-:Y:S01]  /*ceb0*/  @!P3 IMAD.IADD R10, R10, 0x1, -R12 ;  /* 0x000000010a0ab824 */ /* 0x000fe200078e0a0c */
[----:B------:R-:W-:Y:S01]  /*cec0*/  ISETP.GE.AND P3, PT, R3, RZ, PT ;  /* 0x000000ff0300720c */ /* 0x000fe20003f66270 */
[C---:B------:R-:W-:Y:S02]  /*ced0*/  IMAD R7, R12.reuse, R17, R7 ;  /* 0x000000110c077224 */ /* 0x040fe400078e0207 */
[----:B-1----:R-:W-:Y:S02]  /*cee0*/  IMAD.MOV.U32 R4, RZ, RZ, R16 ;  /* 0x000000ffff047224 */ /* 0x002fe400078e0010 */
[----:B------:R-:W-:Y:S01]  /*cef0*/  @!P5 IMAD.IADD R15, R15, 0x1, -R12 ;  /* 0x000000010f0fd824 */ /* 0x000fe200078e0a0c */
[----:B------:R-:W-:Y:S01]  /*cf00*/  ISETP.GT.U32.AND P5, PT, R12, R7, PT ;  /* 0x000000070c00720c */ /* 0x000fe20003fa4070 */
[----:B0-----:R-:W-:Y:S02]  /*cf10*/  IMAD.MOV.U32 R2, RZ, RZ, R10 ;  /* 0x000000ffff027224 */ /* 0x001fe400078e000a */
[----:B------:R-:W-:Y:S01]  /*cf20*/  @!P0 IMAD.IADD R14, R14, 0x1, -R12 ;  /* 0x000000010e0e8824 */ /* 0x000fe200078e0a0c */
[----:B------:R-:W-:Y:S01]  /*cf30*/  ISETP.GT.U32.AND P0, PT, R12, R9, PT ;  /* 0x000000090c00720c */ /* 0x000fe20003f04070 */
[----:B------:R-:W-:-:S02]  /*cf40*/  @!P2 IMAD.MOV R4, RZ, RZ, -R4 ;  /* 0x000000ffff04a224 */ /* 0x000fc400078e0a04 */
[----:B------:R-:W-:Y:S01]  /*cf50*/  @!P6 IMAD.MOV R2, RZ, RZ, -R2 ;  /* 0x000000ffff02e224 */ /* 0x000fe200078e0a02 */
[----:B------:R-:W-:Y:S01]  /*cf60*/  ISETP.GT.U32.AND P2, PT, R12, R14, PT ;  /* 0x0000000e0c00720c */ /* 0x000fe20003f44070 */
[C---:B------:R-:W-:Y:S01]  /*cf70*/  VIADD R11, R13.reuse, 0x34 ;  /* 0x000000340d0b7836 */ /* 0x040fe20000000000 */
[----:B------:R0:W-:Y:S01]  /*cf80*/  STL [R1+0x80], R4 ;  /* 0x0000800401007387 */ /* 0x0001e20000100800 */
[----:B------:R-:W-:Y:S01]  /*cf90*/  ISETP.GE.AND P6, PT, R6, RZ, PT ;  /* 0x000000ff0600720c */ /* 0x000fe20003fc6270 */
[----:B------:R-:W-:Y:S02]  /*cfa0*/  VIADD R17, R13, 0x32 ;  /* 0x000000320d117836 */ /* 0x000fe40000000000 */
[----:B------:R1:W-:Y:S01]  /*cfb0*/  STL [R1+0x84], R2 ;  /* 0x0000840201007387 */ /* 0x0003e20000100800 */
[--C-:B------:R-:W-:Y:S01]  /*cfc0*/  @!P5 IMAD.IADD R7, R7, 0x1, -R12.reuse ;  /* 0x000000010707d824 */ /* 0x100fe200078e0a0c */
[----:B------:R-:W-:Y:S01]  /*cfd0*/  IABS R18, R11 ;  /* 0x0000000b00127213 */ /* 0x000fe20000000000 */
[----:B------:R-:W-:Y:S01]  /*cfe0*/  @!P0 IMAD.IADD R9, R9, 0x1, -R12 ;  /* 0x0000000109098824 */ /* 0x000fe200078e0a0c */
[----:B------:R-:W-:Y:S01]  /*cff0*/  ISETP.GE.AND P5, PT, R17, RZ, PT ;  /* 0x000000ff1100720c */ /* 0x000fe20003fa6270 */
[----:B------:R-:W-:-:S02]  /*d000*/  VIADD R10, R13, 0x30 ;  /* 0x000000300d0a7836 */ /* 0x000fc40000000000 */
[----:B------:R-:W-:Y:S01]  /*d010*/  @!P2 IMAD.IADD R14, R14, 0x1, -R12 ;  /* 0x000000010e0ea824 */ /* 0x000fe200078e0a0c */
[----:B------:R-:W-:Y:S01]  /*d020*/  ISETP.GE.AND P2, PT, R11, RZ, PT ;  /* 0x000000ff0b00720c */ /* 0x000fe20003f46270 */
[----:B0-----:R-:W-:Y:S01]  /*d030*/  IMAD.MOV.U32 R4, RZ, RZ, R9 ;  /* 0x000000ffff047224 */ /* 0x001fe200078e0009 */
[----:B------:R-:W-:Y:S01]  /*d040*/  IABS R16, R10 ;  /* 0x0000000a00107213 */ /* 0x000fe20000000000 */
[----:B-1----:R-:W-:Y:S02]  /*d050*/  IMAD.MOV.U32 R2, RZ, RZ, R15 ;  /* 0x000000ffff027224 */ /* 0x002fe400078e000f */
[----:B------:R-:W-:Y:S01]  /*d060*/  @!P3 IMAD.MOV R4, RZ, RZ, -R4 ;  /* 0x000000ffff04b224 */ /* 0x000fe200078e0a04 */
[----:B------:R-:W-:Y:S01]  /*d070*/  ISETP.GE.AND P3, PT, R10, RZ, PT ;  /* 0x000000ff0a00720c */ /* 0x000fe20003f66270 */
[----:B------:R-:W-:Y:S01]  /*d080*/  @!P4 IMAD.MOV R2, RZ, RZ, -R2 ;  /* 0x000000ffff02c224 */ /* 0x000fe200078e0a02 */
[----:B------:R-:W-:Y:S01]  /*d090*/  ISETP.GT.U32.AND P4, PT, R12, R7, PT ;  /* 0x000000070c00720c */ /* 0x000fe20003f84070 */
[----:B------:R-:W-:-:S02]  /*d0a0*/  IMAD.MOV.U32 R8, RZ, RZ, R18 ;  /* 0x000000ffff087224 */ /* 0x000fc400078e0012 */
[----:B------:R-:W-:Y:S01]  /*d0b0*/  VIADD R6, R13, 0x2e ;  /* 0x0000002e0d067836 */ /* 0x000fe20000000000 */
[----:B------:R0:W-:Y:S01]  /*d0c0*/  STL [R1+0x6c], R2 ;  /* 0x00006c0201007387 */ /* 0x0001e20000100800 */
[----:B------:R-:W-:-:S03]  /*d0d0*/  IMAD.HI.U32 R3, R21, R8, RZ ;  /* 0x0000000815037227 */ /* 0x000fc600078e00ff */
[----:B------:R-:W-:Y:S01]  /*d0e0*/  STL [R1+0x70], R4 ;  /* 0x0000700401007387 */ /* 0x000fe20000100800 */
[----:B------:R-:W-:Y:S01]  /*d0f0*/  IMAD.MOV R3, RZ, RZ, -R3 ;  /* 0x000000ffff037224 */ /* 0x000fe200078e0a03 */
[----:B------:R-:W-:Y:S01]  /*d100*/  IABS R23, R6 ;  /* 0x0000000600177213 */ /* 0x000fe20000000000 */
[----:B------:R-:W-:Y:S02]  /*d110*/  VIADD R22, R13, 0x2c ;  /* 0x0000002c0d167836 */ /* 0x000fe40000000000 */
[----:B------:R-:W-:Y:S01]  /*d120*/  @!P4 IMAD.IADD R7, R7, 0x1, -R12 ;  /* 0x000000010707c824 */ /* 0x000fe200078e0a0c */
[----:B------:R-:W-:Y:S01]  /*d130*/  ISETP.GE.AND P4, PT, R6, RZ, PT ;  /* 0x000000ff0600720c */ /* 0x000fe20003f86270 */
[----:B0-----:R-:W-:Y:S02]  /*d140*/  IMAD.MOV.U32 R2, RZ, RZ, R14 ;  /* 0x000000ffff027224 */ /* 0x001fe400078e000e */
[----:B------:R-:W-:Y:S01]  /*d150*/  IMAD R8, R12, R3, R8 ;  /* 0x000000030c087224 */ /* 0x000fe200078e0208 */
[----:B------:R-:W-:Y:S01]  /*d160*/  IABS R3, R17 ;  /* 0x0000001100037213 */ /* 0x000fe20000000000 */
[----:B------:R-:W-:-:S02]  /*d170*/  @!P1 IMAD.MOV R2, RZ, RZ, -R2 ;  /* 0x000000ffff029224 */ /* 0x000fc400078e0a02 */
[C---:B------:R-:W-:Y:S01]  /*d180*/  IMAD.HI.U32 R9, R21.reuse, R23, RZ ;  /* 0x0000001715097227 */ /* 0x040fe200078e00ff */
[----:B------:R-:W-:Y:S02]  /*d190*/  ISETP.GT.U32.AND P0, PT, R12, R8, PT ;  /* 0x000000080c00720c */ /* 0x000fe40003f04070 */
[----:B------:R0:W-:Y:S01]  /*d1a0*/  STL [R1+0x74], R2 ;  /* 0x0000740201007387 */ /* 0x0001e20000100800 */
[----:B------:R-:W-:-:S04]  /*d1b0*/  IMAD.HI.U32 R11, R21, R3, RZ ;  /* 0x00000003150b7227 */ /* 0x000fc800078e00ff */
[----:B------:R-:W-:Y:S02]  /*d1c0*/  IMAD.MOV R15, RZ, RZ, -R11 ;  /* 0x000000ffff0f7224 */ /* 0x000fe400078e0a0b */
[----:B------:R-:W-:-:S04]  /*d1d0*/  IMAD.HI.U32 R11, R21, R16, RZ ;  /* 0x00000010150b7227 */ /* 0x000fc800078e00ff */
[----:B0-----:R-:W-:Y:S02]  /*d1e0*/  IMAD.MOV.U32 R2, RZ, RZ, R7 ;  /* 0x000000ffff027224 */ /* 0x001fe400078e0007 */
[----:B------:R-:W-:Y:S02]  /*d1f0*/  @!P0 IMAD.IADD R8, R8, 0x1, -R12 ;  /* 0x0000000108088824 */ /* 0x000fe400078e0a0c */
[----:B------:R-:W-:Y:S02]  /*d200*/  @!P6 IMAD.MOV R2, RZ, RZ, -R2 ;  /* 0x000000ffff02e224 */ /* 0x000fe400078e0a02 */
[----:B------:R-:W-:Y:S01]  /*d210*/  IMAD.MOV R11, RZ, RZ, -R11 ;  /* 0x000000ffff0b7224 */ /* 0x000fe200078e0a0b */
[C---:B------:R-:W-:Y:S01]  /*d220*/  ISETP.GT.U32.AND P0, PT, R12.reuse, R8, PT ;  /* 0x000000080c00720c */ /* 0x040fe20003f04070 */
[C---:B------:R-:W-:Y:S01]  /*d230*/  IMAD R3, R12.reuse, R15, R3 ;  /* 0x0000000f0c037224 */ /* 0x040fe200078e0203 */
[----:B------:R0:W-:Y:S01]  /*d240*/  STL [R1+0x7c], R2 ;  /* 0x00007c0201007387 */ /* 0x0001e20000100800 */
[C---:B------:R-:W-:Y:S01]  /*d250*/  IMAD R16, R12.reuse, R11, R16 ;  /* 0x0000000b0c107224 */ /* 0x040fe200078e0210 */
[----:B------:R-:W-:Y:S01]  /*d260*/  IABS R11, R24 ;  /* 0x00000018000b7213 */ /* 0x000fe20000000000 */
[----:B------:R-:W-:Y:S01]  /*d270*/  IMAD.MOV R9, RZ, RZ, -R9 ;  /* 0x000000ffff097224 */ /* 0x000fe200078e0a09 */
[----:B------:R-:W2:Y:S01]  /*d280*/  LDL R25, [R1+0x162c] ;  /* 0x00162c0001197983 */ /* 0x000ea20000100800 */
[C---:B------:R-:W-:Y:S01]  /*d290*/  ISETP.GT.U32.AND P1, PT, R12.reuse, R3, PT ;  /* 0x000000030c00720c */ /* 0x040fe20003f24070 */
[----:B------:R-:W1:Y:S01]  /*d2a0*/  I2F.RP R17, R11 ;  /* 0x0000000b00117306 */ /* 0x000e620000209400 */
[----:B------:R-:W-:-:S02]  /*d2b0*/  IMAD R23, R12, R9, R23 ;  /* 0x000000090c177224 */ /* 0x000fc400078e0217 */
[C---:B------:R-:W-:Y:S02]  /*d2c0*/  VIADD R6, R13.reuse, 0x2a ;  /* 0x0000002a0d067836 */ /* 0x040fe40000000000 */
[----:B------:R-:W-:Y:S01]  /*d2d0*/  @!P0 IMAD.IADD R8, R8, 0x1, -R12 ;  /* 0x0000000108088824 */ /* 0x000fe200078e0a0c */
[----:B------:R-:W-:Y:S01]  /*d2e0*/  ISETP.GT.U32.AND P0, PT, R12, R16, PT ;  /* 0x000000100c00720c */ /* 0x000fe20003f04070 */
[----:B------:R-:W-:Y:S02]  /*d2f0*/  VIADD R7, R13, 0x28 ;  /* 0x000000280d077836 */ /* 0x000fe40000000000 */
[----:B0-----:R-:W-:-:S03]  /*d300*/  IMAD.MOV.U32 R2, RZ, RZ, R8 ;  /* 0x000000ffff027224 */ /* 0x001fc600078e0008 */
[----:B------:R-:W-:Y:S01]  /*d310*/  @!P1 IMAD.IADD R3, R3, 0x1, -R12 ;  /* 0x0000000103039824 */ /* 0x000fe200078e0a0c */
[----:B------:R-:W-:Y:S01]  /*d320*/  ISETP.GE.AND P1, PT, R22, RZ, PT ;  /* 0x000000ff1600720c */ /* 0x000fe20003f26270 */
[----:B------:R-:W-:Y:S01]  /*d330*/  @!P2 IMAD.MOV R2, RZ, RZ, -R2 ;  /* 0x000000ffff02a224 */ /* 0x000fe200078e0a02 */
[----:B------:R-:W-:Y:S02]  /*d340*/  IABS R22, R22 ;  /* 0x0000001600167213 */ /* 0x000fe40000000000 */
[----:B------:R-:W-:Y:S02]  /*d350*/  ISETP.GT.U32.AND P6, PT, R12, R3, PT ;  /* 0x000000030c00720c */ /* 0x000fe40003fc4070 */
[----:B------:R-:W-:-:S05]  /*d360*/  @!P0 IMAD.IADD R16, R16, 0x1, -R12 ;  /* 0x0000000110108824 */ /* 0x000fca00078e0a0c */
[----:B------:R-:W-:Y:S01]  /*d370*/  ISETP.GT.U32.AND P2, PT, R12, R16, PT ;  /* 0x000000100c00720c */ /* 0x000fe20003f44070 */
[----:B------:R-:W-:-:S04]  /*d380*/  IMAD.HI.U32 R14, R21, R22, RZ ;  /* 0x00000016150e7227 */ /* 0x000fc800078e00ff */
[----:B------:R-:W-:-:S08]  /*d390*/  IMAD.MOV R14, RZ, RZ, -R14 ;  /* 0x000000ffff0e7224 */ /* 0x000fd000078e0a0e */
[----:B------:R-:W-:Y:S01]  /*d3a0*/  @!P2 IMAD.IADD R16, R16, 0x1, -R12 ;  /* 0x000000011010a824 */ /* 0x000fe200078e0a0c */
[C---:B------:R-:W-:Y:S01]  /*d3b0*/  ISETP.GT.U32.AND P2, PT, R12.reuse, R23, PT ;  /* 0x000000170c00720c */ /* 0x040fe20003f44070 */
[----:B------:R-:W-:Y:S01]  /*d3c0*/  IMAD R22, R12, R14, R22 ;  /* 0x0000000e0c167224 */ /* 0x000fe200078e0216 */
[----:B------:R-:W-:Y:S01]  /*d3d0*/  ISETP.GE.AND P0, PT, R6, RZ, PT ;  /* 0x000000ff0600720c */ /* 0x000fe20003f06270 */
[--C-:B------:R-:W-:Y:S01]  /*d3e0*/  @!P6 IMAD.IADD R3, R3, 0x1, -R12.reuse ;  /* 0x000000010303e824 */ /* 0x100fe200078e0a0c */
[----:B------:R-:W-:Y:S01]  /*d3f0*/  IABS R6, R6 ;  /* 0x0000000600067213 */ /* 0x000fe20000000000 */
[----:B------:R0:W-:Y:S01]  /*d400*/  STL [R1+0x78], R2 ;  /* 0x0000780201007387 */ /* 0x0001e20000100800 */
[----:B-1----:R-:W1:Y:S07]  /*d410*/  MUFU.RCP R17, R17 ;  /* 0x0000001100117308 */ /* 0x002e6e0000001000 */
[----:B------:R-:W-:Y:S01]  /*d420*/  @!P2 IMAD.IADD R23, R23, 0x1, -R12 ;  /* 0x000000011717a824 */ /* 0x000fe200078e0a0c */
[----:B------:R-:W-:Y:S01]  /*d430*/  ISETP.GT.U32.AND P2, PT, R12, R22, PT ;  /* 0x000000160c00720c */ /* 0x000fe20003f44070 */
[----:B0-----:R-:W-:-:S02]  /*d440*/  IMAD.MOV.U32 R2, RZ, RZ, R3 ;  /* 0x000000ffff027224 */ /* 0x001fc400078e0003 */
[----:B------:R-:W-:Y:S01]  /*d450*/  IMAD.HI.U32 R10, R21, R6, RZ ;  /* 0x00000006150a7227 */ /* 0x000fe200078e00ff */
[----:B------:R-:W-:-:S03]  /*d460*/  ISETP.GE.AND P6, PT, R7, RZ, PT ;  /* 0x000000ff0700720c */ /* 0x000fc60003fc6270 */
[----:B------:R-:W-:Y:S01]  /*d470*/  @!P5 IMAD.MOV R2, RZ, RZ, -R2 ;  /* 0x000000ffff02d224 */ /* 0x000fe200078e0a02 */
[----:B------:R-:W-:Y:S01]  /*d480*/  IABS R7, R7 ;  /* 0x0000000700077213 */ /* 0x000fe20000000000 */
[C---:B------:R-:W-:Y:S02]  /*d490*/  VIADD R15, R13.reuse, 0x26 ;  /* 0x000000260d0f7836 */ /* 0x040fe40000000000 */
[----:B------:R-:W-:Y:S02]  /*d4a0*/  VIADD R19, R13, 0x24 ;  /* 0x000000240d137836 */ /* 0x000fe40000000000 */
[----:B------:R-:W-:Y:S01]  /*d4b0*/  IMAD.MOV R10, RZ, RZ, -R10 ;  /* 0x000000ffff0a7224 */ /* 0x000fe200078e0a0a */
[----:B------:R0:W-:Y:S01]  /*d4c0*/  STL [R1+0x34], R2 ;  /* 0x0000340201007387 */ /* 0x0001e20000100800 */
[----:B------:R-:W-:Y:S01]  /*d4d0*/  @!P2 IMAD.IADD R22, R22, 0x1, -R12 ;  /* 0x000000011616a824 */ /* 0x000fe200078e0a0c */
[----:B------:R-:W-:Y:S01]  /*d4e0*/  IABS R8, R15 ;  /* 0x0000000f00087213 */ /* 0x000fe20000000000 */
[C---:B------:R-:W-:Y:S01]  /*d4f0*/  IMAD R6, R12.reuse, R10, R6 ;  /* 0x0000000a0c067224 */ /* 0x040fe200078e0206 */
[----:B------:R-:W-:Y:S01]  /*d500*/  ISETP.GT.U32.AND P5, PT, R12, R23, PT ;  /* 0x000000170c00720c */ /* 0x000fe20003fa4070 */
[----:B------:R-:W-:Y:S01]  /*d510*/  IMAD.HI.U32 R14, R21, R7, RZ ;  /* 0x00000007150e7227 */ /* 0x000fe200078e00ff */
[----:B------:R-:W-:-:S03]  /*d520*/  IABS R9, R19 ;  /* 0x0000001300097213 */ /* 0x000fc60000000000 */
[----:B0-----:R-:W-:Y:S01]  /*d530*/  IMAD.MOV.U32 R2, RZ, RZ, R16 ;  /* 0x000000ffff027224 */ /* 0x001fe200078e0010 */
[----:B------:R-:W-:Y:S01]  /*d540*/  ISETP.GT.U32.AND P2, PT, R12, R22, PT ;  /* 0x000000160c00720c */ /* 0x000fe20003f44070 */
[----:B------:R-:W-:-:S04]  /*d550*/  IMAD.HI.U32 R10, R21, R8, RZ ;  /* 0x00000008150a7227 */ /* 0x000fc800078e00ff */
[----:B------:R-:W-:Y:S01]  /*d560*/  @!P3 IMAD.MOV R2, RZ, RZ, -R2 ;  /* 0x000000ffff02b224 */ /* 0x000fe200078e0a02 */
[----:B------:R-:W-:Y:S01]  /*d570*/  ISETP.GT.U32.AND P3, PT, R12, R6, PT ;  /* 0x000000060c00720c */ /* 0x000fe20003f64070 */
[----:B------:R-:W-:Y:S02]  /*d580*/  IMAD.MOV R14, RZ, RZ, -R14 ;  /* 0x000000ffff0e7224 */ /* 0x000fe400078e0a0e */
[----:B------:R-:W-:-:S04]  /*d590*/  IMAD.HI.U32 R20, R21, R9, RZ ;  /* 0x0000000915147227 */ /* 0x000fc800078e00ff */
[----:B-1----:R-:W-:Y:S02]  /*d5a0*/  VIADD R17, R17, 0xffffffe ;  /* 0x0ffffffe11117836 */ /* 0x002fe40000000000 */
[----:B------:R-:W-:Y:S02]  /*d5b0*/  IMAD.MOV R10, RZ, RZ, -R10 ;  /* 0x000000ffff0a7224 */ /* 0x000fe400078e0a0a */
[C---:B------:R-:W-:Y:S02]  /*d5c0*/  IMAD R7, R12.reuse, R14, R7 ;  /* 0x0000000e0c077224 */ /* 0x040fe400078e0207 */
[----:B------:R-:W-:Y:S01]  /*d5d0*/  IMAD.MOV R20, RZ, RZ, -R20 ;  /* 0x000000ffff147224 */ /* 0x000fe200078e0a14 */
[----:B------:R-:W0:Y:S01]  /*d5e0*/  F2I.FTZ.U32.TRUNC.NTZ R17, R17 ;  /* 0x0000001100117305 */ /* 0x000e22000021f000 */
[C---:B------:R-:W-:Y:S02]  /*d5f0*/  IMAD R8, R12.reuse, R10, R8 ;  /* 0x0000000a0c087224 */ /* 0x040fe400078e0208 */
[----:B------:R-:W-:Y:S01]  /*d600*/  @!P5 IMAD.IADD R23, R23, 0x1, -R12 ;  /* 0x000000011717d824 */ /* 0x000fe200078e0a0c */
[C---:B------:R-:W-:Y:S01]  /*d610*/  ISETP.GT.U32.AND P5, PT, R12.reuse, R7, PT ;  /* 0x000000070c00720c */ /* 0x040fe20003fa4070 */
[----:B------:R-:W-:-:S02]  /*d620*/  IMAD R9, R12, R20, R9 ;  /* 0x000000140c097224 */ /* 0x000fc400078e0209 */
[--C-:B------:R-:W-:Y:S01]  /*d630*/  @!P2 IMAD.IADD R22, R22, 0x1, -R12.reuse ;  /* 0x000000011616a824 */ /* 0x100fe200078e0a0c */
[----:B------:R-:W-:Y:S01]  /*d640*/  ISETP.GT.U32.AND P2, PT, R12, R8, PT ;  /* 0x000000080c00720c */ /* 0x000fe20003f44070 */
[----:B------:R-:W-:Y:S01]  /*d650*/  @!P3 IMAD.IADD R6, R6, 0x1, -R12 ;  /* 0x000000010606b824 */ /* 0x000fe200078e0a0c */
[----:B------:R-:W-:Y:S01]  /*d660*/  ISETP.GT.U32.AND P3, PT, R12, R9, PT ;  /* 0x000000090c00720c */ /* 0x000fe20003f64070 */
[----:B------:R-:W-:Y:S02]  /*d670*/  VIADD R14, R13, 0x20 ;  /* 0x000000200d0e7836 */ /* 0x000fe40000000000 */
[----:B0-----:R-:W-:-:S03]  /*d680*/  IMAD.MOV R29, RZ, RZ, -R17 ;  /* 0x000000ffff1d7224 */ /* 0x001fc600078e0a11 */
[----:B------:R-:W-:Y:S01]  /*d690*/  IABS R3, R14 ;  /* 0x0000000e00037213 */ /* 0x000fe20000000000 */
[--C-:B------:R-:W-:Y:S01]  /*d6a0*/  @!P5 IMAD.IADD R7, R7, 0x1, -R12.reuse ;  /* 0x000000010707d824 */ /* 0x100fe200078e0a0c */
[----:B------:R-:W-:Y:S01]  /*d6b0*/  IABS R20, R13 ;  /* 0x0000000d00147213 */ /* 0x000fe20000000000 */
[----:B------:R-:W-:Y:S02]  /*d6c0*/  VIADD R18, R13, 0x22 ;  /* 0x000000220d127836 */ /* 0x000fe40000000000 */
[--C-:B------:R-:W-:Y:S01]  /*d6d0*/  @!P2 IMAD.IADD R8, R8, 0x1, -R12.reuse ;  /* 0x000000010808a824 */ /* 0x100fe200078e0a0c */
[----:B------:R-:W-:Y:S01]  /*d6e0*/  ISETP.GT.U32.AND P2, PT, R12, R7, PT ;  /* 0x000000070c00720c */ /* 0x000fe20003f44070 */
[----:B------:R-:W-:Y:S02]  /*d6f0*/  @!P3 IMAD.IADD R9, R9, 0x1, -R12 ;  /* 0x000000010909b824 */ /* 0x000fe400078e0a0c */
[----:B------:R-:W-:-:S04]  /*d700*/  IMAD.HI.U32 R27, R21, R3, RZ ;  /* 0x00000003151b7227 */ /* 0x000fc800078e00ff */
[----:B------:R-:W-:Y:S02]  /*d710*/  IMAD R29, R29, R11, RZ ;  /* 0x0000000b1d1d7224 */ /* 0x000fe400078e02ff */
[----:B------:R-:W-:Y:S01]  /*d720*/  IMAD.MOV.U32 R16, RZ, RZ, RZ ;  /* 0x000000ffff107224 */ /* 0x000fe200078e00ff */
[C---:B------:R-:W-:Y:S01]  /*d730*/  ISETP.GT.U32.AND P3, PT, R12.reuse, R9, PT ;  /* 0x000000090c00720c */ /* 0x040fe20003f64070 */
[----:B------:R-:W-:Y:S01]  /*d740*/  IMAD.MOV R27, RZ, RZ, -R27 ;  /* 0x000000ffff1b7224 */ /* 0x000fe200078e0a1b */
[----:B------:R-:W-:Y:S01]  /*d750*/  IABS R10, R18 ;  /* 0x00000012000a7213 */ /* 0x000fe20000000000 */
[----:B------:R-:W-:Y:S01]  /*d760*/  IMAD.HI.U32 R16, R17, R29, R16 ;  /* 0x0000001d11107227 */ /* 0x000fe200078e0010 */
[----:B------:R0:W-:Y:S01]  /*d770*/  STL [R1+0x4c], R2 ;  /* 0x00004c0201007387 */ /* 0x0001e20000100800 */
[----:B------:R-:W-:Y:S02]  /*d780*/  ISETP.GT.U32.AND P5, PT, R12, R6, PT ;  /* 0x000000060c00720c */ /* 0x000fe40003fa4070 */
[----:B------:R-:W-:-:S04]  /*d790*/  IMAD.HI.U32 R17, R21, R20, RZ ;  /* 0x0000001415117227 */ /* 0x000fc800078e00ff */
[----:B------:R-:W-:Y:S02]  /*d7a0*/  IMAD R3, R12, R27, R3 ;  /* 0x0000001b0c037224 */ /* 0x000fe400078e0203 */
[----:B------:R-:W-:Y:S02]  /*d7b0*/  IMAD.MOV R17, RZ, RZ, -R17 ;  /* 0x000000ffff117224 */ /* 0x000fe400078e0a11 */
[----:B0-----:R-:W-:Y:S02]  /*d7c0*/  IMAD.MOV.U32 R2, RZ, RZ, R23 ;  /* 0x000000ffff027224 */ /* 0x001fe400078e0017 */
[----:B------:R-:W-:-:S04]  /*d7d0*/  IMAD.HI.U32 R28, R21, R10, RZ ;  /* 0x0000000a151c7227 */ /* 0x000fc800078e00ff */
[----:B------:R-:W-:Y:S02]  /*d7e0*/  @!P4 IMAD.MOV R2, RZ, RZ, -R2 ;  /* 0x000000ffff02c224 */ /* 0x000fe400078e0a02 */
[----:B------:R-:W-:Y:S01]  /*d7f0*/  @!P2 IMAD.IADD R7, R7, 0x1, -R12 ;  /* 0x000000010707a824 */ /* 0x000fe200078e0a0c */
[C---:B------:R-:W-:Y:S01]  /*d800*/  ISETP.GT.U32.AND P2, PT, R12.reuse, R3, PT ;  /* 0x000000030c00720c */ /* 0x040fe20003f44070 */
[C---:B------:R-:W-:Y:S02]  /*d810*/  IMAD R20, R12.reuse, R17, R20 ;  /* 0x000000110c147224 */ /* 0x040fe400078e0214 */
[----:B------:R-:W-:Y:S01]  /*d820*/  IMAD.MOV R28, RZ, RZ, -R28 ;  /* 0x000000ffff1c7224 */ /* 0x000fe200078e0a1c */
[----:B------:R0:W-:Y:S01]  /*d830*/  STL [R1+0x10], R2 ;  /* 0x0000100201007387 */ /* 0x0001e20000100800 */
[----:B------:R-:W-:Y:S01]  /*d840*/  @!P3 IMAD.IADD R9, R9, 0x1, -R12 ;  /* 0x000000010909b824 */ /* 0x000fe200078e0a0c */
[C---:B------:R-:W-:Y:S01]  /*d850*/  ISETP.GT.U32.AND P3, PT, R12.reuse, R20, PT ;  /* 0x000000140c00720c */ /* 0x040fe20003f64070 */
[----:B------:R-:W-:-:S02]  /*d860*/  IMAD R10, R12, R28, R10 ;  /* 0x0000001c0c0a7224 */ /* 0x000fc400078e020a */
[----:B------:R-:W-:Y:S01]  /*d870*/  @!P5 IMAD.IADD R6, R6, 0x1, -R12 ;  /* 0x000000010606d824 */ /* 0x000fe200078e0a0c */
[----:B------:R-:W-:Y:S01]  /*d880*/  ISETP.GE.AND P5, PT, R15, RZ, PT ;  /* 0x000000ff0f00720c */ /* 0x000fe20003fa6270 */
[----:B0-----:R-:W-:-:S04]  /*d890*/  IMAD.MOV.U32 R2, RZ, RZ, R22 ;  /* 0x000000ffff027224 */ /* 0x001fc800078e0016 */
[----:B------:R-:W-:Y:S01]  /*d8a0*/  @!P1 IMAD.MOV R2, RZ, RZ, -R2 ;  /* 0x000000ffff029224 */ /* 0x000fe200078e0a02 */
[C---:B------:R-:W-:Y:S01]  /*d8b0*/  ISETP.GT.U32.AND P1, PT, R12.reuse, R10, PT ;  /* 0x0000000a0c00720c */ /* 0x040fe20003f24070 */
[--C-:B------:R-:W-:Y:S01]  /*d8c0*/  @!P2 IMAD.IADD R3, R3, 0x1, -R12.reuse ;  /* 0x000000010303a824 */ /* 0x100fe200078e0a0c */
[----:B------:R-:W-:Y:S01]  /*d8d0*/  ISETP.GT.U32.AND P4, PT, R12, R8, PT ;  /* 0x000000080c00720c */ /* 0x000fe20003f84070 */
[----:B------:R-:W-:Y:S02]  /*d8e0*/  @!P3 IMAD.IADD R20, R20, 0x1, -R12 ;  /* 0x000000011414b824 */ /* 0x000fe400078e0a0c */
[----:B------:R-:W-:Y:S02]  /*d8f0*/  VIADD R17, R13, 0x1e ;  /* 0x0000001e0d117836 */ /* 0x000fe40000000000 */
[----:B------:R-:W-:Y:S01]  /*d900*/  @!P6 IMAD.MOV R7, RZ, RZ, -R7 ;  /* 0x000000ffff07e224 */ /* 0x000fe200078e0a07 */
[----:B------:R-:W-:-:S05]  /*d910*/  ISETP.GT.U32.AND P6, PT, R12, R20, PT ;  /* 0x000000140c00720c */ /* 0x000fca0003fc4070 */
[--C-:B------:R-:W-:Y:S01]  /*d920*/  @!P1 IMAD.IADD R10, R10, 0x1, -R12.reuse ;  /* 0x000000010a0a9824 */ /* 0x100fe200078e0a0c */
[----:B------:R-:W-:Y:S02]  /*d930*/  ISETP.GE.AND P1, PT, R18, RZ, PT ;  /* 0x000000ff1200720c */ /* 0x000fe40003f26270 */
[----:B------:R-:W-:Y:S01]  /*d940*/  IABS R18, R17 ;  /* 0x0000001100127213 */ /* 0x000fe20000000000 */
[----:B------:R-:W-:Y:S01]  /*d950*/  @!P4 IMAD.IADD R8, R8, 0x1, -R12 ;  /* 0x000000010808c824 */ /* 0x000fe200078e0a0c */
[----:B------:R-:W-:Y:S01]  /*d960*/  ISETP.GE.AND P4, PT, R19, RZ, PT ;  /* 0x000000ff1300720c */ /* 0x000fe20003f86270 */
[----:B------:R-:W-:Y:S01]  /*d970*/  @!P0 IMAD.MOV R6, RZ, RZ, -R6 ;  /* 0x000000ffff068224 */ /* 0x000fe200078e0a06 */
[C---:B------:R-:W-:Y:S01]  /*d980*/  ISETP.GT.U32.AND P0, PT, R12.reuse, R10, PT ;  /* 0x0000000a0c00720c */ /* 0x040fe20003f04070 */
[----:B------:R-:W-:Y:S01]  /*d990*/  IMAD.HI.U32 R22, R21, R18, RZ ;  /* 0x0000001215167227 */ /* 0x000fe200078e00ff */
[----:B------:R-:W-:-:S03]  /*d9a0*/  ISETP.GT.U32.AND P3, PT, R12, R3, PT ;  /* 0x000000030c00720c */ /* 0x000fc60003f64070 */
[----:B------:R-:W-:Y:S02]  /*d9b0*/  @!P5 IMAD.MOV R8, RZ, RZ, -R8 ;  /* 0x000000ffff08d224 */ /* 0x000fe400078e0a08 */
[----:B------:R-:W-:Y:S02]  /*d9c0*/  IMAD.MOV R22, RZ, RZ, -R22 ;  /* 0x000000ffff167224 */ /* 0x000fe400078e0a16 */
[----:B------:R-:W-:Y:S01]  /*d9d0*/  @!P6 IMAD.IADD R20, R20, 0x1, -R12 ;  /* 0x000000011414e824 */ /* 0x000fe200078e0a0c */
[----:B------:R-:W-:Y:S01]  /*d9e0*/  ISETP.GE.AND P6, PT, R13, RZ, PT ;  /* 0x000000ff0d00720c */ /* 0x000fe20003fc6270 */
[----:B------:R-:W-:Y:S02]  /*d9f0*/  IMAD R18, R12, R22, R18 ;  /* 0x000000160c127224 */ /* 0x000fe400078e0212 */
[--C-:B------:R-:W-:Y:S02]  /*da00*/  @!P0 IMAD.IADD R10, R10, 0x1, -R12.reuse ;  /* 0x000000010a0a8824 */ /* 0x100fe400078e0a0c */
[----:B------:R-:W-:Y:S01]  /*da10*/  @!P4 IMAD.MOV R9, RZ, RZ, -R9 ;  /* 0x000000ffff09c224 */ /* 0x000fe200078e0a09 */
[----:B------:R-:W-:Y:S01]  /*da20*/  ISETP.GT.U32.AND P4, PT, R12, R18, PT ;  /* 0x000000120c00720c */ /* 0x000fe20003f84070 */
[----:B------:R-:W-:-:S02]  /*da30*/  @!P3 IMAD.IADD R3, R3, 0x1, -R12 ;  /* 0x000000010303b824 */ /* 0x000fc400078e0a0c */
[----:B------:R-:W-:Y:S01]  /*da40*/  @!P1 IMAD.MOV R10, RZ, RZ, -R10 ;  /* 0x000000ffff0a9224 */ /* 0x000fe200078e0a0a */
[----:B------:R-:W-:Y:S01]  /*da50*/  ISETP.GE.AND P0, PT, R17, RZ, PT ;  /* 0x000000ff1100720c */ /* 0x000fe20003f06270 */
[----:B------:R0:W-:Y:S01]  /*da60*/  STL [R1+0xc], R2 ;  /* 0x00000c0201007387 */ /* 0x0001e20000100800 */
[----:B------:R-:W-:-:S07]  /*da70*/  VIADD R17, R13, 0x16 ;  /* 0x000000160d117836 */ /* 0x000fce0000000000 */
[----:B------:R-:W-:Y:S01]  /*da80*/  @!P4 IMAD.IADD R18, R18, 0x1, -R12 ;  /* 0x000000011212c824 */ /* 0x000fe200078e0a0c */
[----:B------:R-:W-:Y:S02]  /*da90*/  IABS R22, R17 ;  /* 0x0000001100167213 */ /* 0x000fe40000000000 */
[----:B--2---:R-:W-:-:S05]  /*daa0*/  IABS R26, R25 ;  /* 0x00000019001a7213 */ /* 0x004fca0000000000 */
[----:B------:R-:W-:-:S04]  /*dab0*/  IMAD.HI.U32 R16, R16, R26, RZ ;  /* 0x0000001a10107227 */ /* 0x000fc800078e00ff */
[----:B------:R-:W-:-:S04]  /*dac0*/  IMAD.MOV R16, RZ, RZ, -R16 ;  /* 0x000000ffff107224 */ /* 0x000fc800078e0a10 */
[----:B------:R-:W-:-:S05]  /*dad0*/  IMAD R15, R11, R16, R26 ;  /* 0x000000100b0f7224 */ /* 0x000fca00078e021a */
[----:B------:R-:W-:Y:S01]  /*dae0*/  ISETP.GT.U32.AND P2, PT, R11, R15, PT ;  /* 0x0000000f0b00720c */ /* 0x000fe20003f44070 */
[----:B------:R-:W-:-:S05]  /*daf0*/  VIADD R16, R13, 0x1c ;  /* 0x0000001c0d107836 */ /* 0x000fca0000000000 */
[----:B------:R-:W-:-:S07]  /*db00*/  IABS R19, R16 ;  /* 0x0000001000137213 */ /* 0x000fce0000000000 */
[----:B------:R-:W-:-:S05]  /*db10*/  @!P2 IMAD.IADD R15, R15, 0x1, -R11 ;  /* 0x000000010f0fa824 */ /* 0x000fca00078e0a0b */
[----:B------:R-:W-:Y:S02]  /*db20*/  ISETP.GT.U32.AND P5, PT, R11, R15, PT ;  /* 0x0000000f0b00720c */ /* 0x000fe40003fa4070 */
[----:B------:R-:W-:Y:S01]  /*db30*/  ISETP.GE.AND P2, PT, R14, RZ, PT ;  /* 0x000000ff0e00720c */ /* 0x000fe20003f46270 */
[----:B------:R-:W-:Y:S01]  /*db40*/  IMAD.HI.U32 R14, R21, R19, RZ ;  /* 0x00000013150e7227 */ /* 0x000fe200078e00ff */
[----:B------:R-:W-:-:S03]  /*db50*/  ISETP.GE.AND P3, PT, R16, RZ, PT ;  /* 0x000000ff1000720c */ /* 0x000fc60003f66270 */
[----:B------:R-:W-:Y:S01]  /*db60*/  IMAD.MOV R14, RZ, RZ, -R14 ;  /* 0x000000ffff0e7224 */ /* 0x000fe200078e0a0e */
[----:B------:R-:W-:-:S03]  /*db70*/  ISETP.GE.AND P1, PT, R25, RZ, PT ;  /* 0x000000ff1900720c */ /* 0x000fc60003f26270 */
[----:B------:R-:W-:Y:S02]  /*db80*/  IMAD R16, R12, R14, R19 ;  /* 0x0000000e0c107224 */ /* 0x000fe400078e0213 */
[----:B------:R-:W-:Y:S02]  /*db90*/  @!P5 IMAD.IADD R15, R15, 0x1, -R11 ;  /* 0x000000010f0fd824 */ /* 0x000fe400078e0a0b */
[----:B------:R-:W-:-:S04]  /*dba0*/  IMAD.MOV.U32 R11, RZ, RZ, R20 ;  /* 0x000000ffff0b7224 */ /* 0x000fc800078e0014 */
[----:B------:R-:W-:Y:S01]  /*dbb0*/  @!P6 IMAD.MOV R11, RZ, RZ, -R11 ;  /* 0x000000ffff0be224 */ /* 0x000fe200078e0a0b */
[----:B------:R-:W-:Y:S01]  /*dbc0*/  ISETP.GT.U32.AND P6, PT, R12, R16, PT ;  /* 0x000000100c00720c */ /* 0x000fe20003fc4070 */
[C---:B------:R-:W-:Y:S02]  /*dbd0*/  VIADD R14, R13.reuse, 0x1a ;  /* 0x0000001a0d0e7836 */ /* 0x040fe40000000000 */
[----:B0-----:R-:W-:Y:S01]  /*dbe0*/  IMAD.MOV.U32 R2, RZ, RZ, R15 ;  /* 0x000000ffff027224 */ /* 0x001fe200078e000f */
[----:B------:R-:W-:Y:S02]  /*dbf0*/  ISETP.NE.AND P5, PT, R24, RZ, PT ;  /* 0x000000ff1800720c */ /* 0x000fe40003fa5270 */
[----:B------:R-:W-:Y:S01]  /*dc00*/  IABS R20, R14 ;  /* 0x0000000e00147213 */ /* 0x000fe20000000000 */
[----:B------:R-:W-:Y:S01]  /*dc10*/  @!P1 IMAD.MOV R2, RZ, RZ, -R2 ;  /* 0x000000ffff029224 */ /* 0x000fe200078e0a02 */
[----:B------:R-:W-:Y:S01]  /*dc20*/  ISETP.GT.U32.AND P1, PT, R12, R18, PT ;  /* 0x000000120c00720c */ /* 0x000fe20003f24070 */
[----:B------:R-:W-:-:S02]  /*dc30*/  VIADD R19, R13, 0x18 ;  /* 0x000000180d137836 */ /* 0x000fc40000000000 */
[----:B------:R-:W-:Y:S02]  /*dc40*/  IMAD.MOV.U32 R15, RZ, RZ, R22 ;  /* 0x000000ffff0f7224 */ /* 0x000fe400078e0016 */
[----:B------:R-:W-:Y:S02]  /*dc50*/  @!P6 IMAD.IADD R16, R16, 0x1, -R12 ;  /* 0x000000011010e824 */ /* 0x000fe400078e0a0c */
[C---:B------:R-:W-:Y:S01]  /*dc60*/  IMAD.HI.U32 R22, R21.reuse, R20, RZ ;  /* 0x0000001415167227 */ /* 0x040fe200078e00ff */
[----:B------:R-:W-:Y:S02]  /*dc70*/  IABS R28, R19 ;  /* 0x00000013001c7213 */ /* 0x000fe40000000000 */
[----:B------:R-:W-:Y:S01]  /*dc80*/  ISETP.GT.U32.AND P6, PT, R12, R16, PT ;  /* 0x000000100c00720c */ /* 0x000fe20003fc4070 */
[----:B------:R-:W-:Y:S02]  /*dc90*/  IMAD.MOV R22, RZ, RZ, -R22 ;  /* 0x000000ffff167224 */ /* 0x000fe400078e0a16 */
[----:B------:R-:W-:Y:S01]  /*dca0*/  IMAD.HI.U32 R23, R21, R28, RZ ;  /* 0x0000001c15177227 */ /* 0x000fe200078e00ff */
[----:B------:R-:W-:-:S03]  /*dcb0*/  @!P5 LOP3.LUT R2, RZ, R24, RZ, 0x33, !PT ;  /* 0x00000018ff02d212 */ /* 0x000fc600078e33ff */
[----:B------:R-:W-:Y:S02]  /*dcc0*/  @!P1 IMAD.IADD R18, R18, 0x1, -R12 ;  /* 0x0000000112129824 */ /* 0x000fe400078e0a0c */
[C---:B------:R-:W-:Y:S01]  /*dcd0*/  IMAD R20, R12.reuse, R22, R20 ;  /* 0x000000160c147224 */ /* 0x040fe200078e0214 */
[----:B------:R-:W-:Y:S01]  /*dce0*/  ISETP.GE.AND P5, PT, R19, RZ, PT ;  /* 0x000000ff1300720c */ /* 0x000fe20003fa6270 */
[----:B------:R-:W-:Y:S02]  /*dcf0*/  IMAD.MOV R19, RZ, RZ, -R23 ;  /* 0x000000ffff137224 */ /* 0x000fe400078e0a17 */
[----:B------:R-:W-:Y:S01]  /*dd00*/  @!P0 IMAD.MOV R18, RZ, RZ, -R18 ;  /* 0x000000ffff128224 */ /* 0x000fe200078e0a12 */
[C---:B------:R-:W-:Y:S01]  /*dd10*/  ISETP.GT.U32.AND P0, PT, R12.reuse, R20, PT ;  /* 0x000000140c00720c */ /* 0x040fe20003f04070 */
[----:B------:R-:W-:Y:S02]  /*dd20*/  IMAD R28, R12, R19, R28 ;  /* 0x000000130c1c7224 */ /* 0x000fe400078e021c */
[----:B------:R-:W-:Y:S01]  /*dd30*/  @!P6 IMAD.IADD R16, R16, 0x1, -R12 ;  /* 0x000000011010e824 */ /* 0x000fe200078e0a0c */
[----:B------:R-:W-:Y:S01]  /*dd40*/  ISETP.GE.AND P4, PT, R14, RZ, PT ;  /* 0x000000ff0e00720c */ /* 0x000fe20003f86270 */
[----:B------:R-:W-:-:S04]  /*dd50*/  IMAD.HI.U32 R14, R21, R15, RZ ;  /* 0x0000000f150e7227 */ /* 0x000fc800078e00ff */
[----:B------:R-:W-:Y:S01]  /*dd60*/  @!P3 IMAD.MOV R16, RZ, RZ, -R16 ;  /* 0x000000ffff10b224 */ /* 0x000fe200078e0a10 */
[----:B------:R-:W-:Y:S01]  /*dd70*/  ISETP.GT.U32.AND P3, PT, R12, R28, PT ;  /* 0x0000001c0c00720c */ /* 0x000fe20003f64070 */
[----:B------:R-:W-:Y:S02]  /*dd80*/  IMAD.MOV R14, RZ, RZ, -R14 ;  /* 0x000000ffff0e7224 */ /* 0x000fe400078e0a0e */
[--C-:B------:R-:W-:Y:S02]  /*dd90*/  @!P0 IMAD.IADD R20, R20, 0x1, -R12.reuse ;  /* 0x0000000114148824 */ /* 0x100fe400078e0a0c */
[C---:B------:R-:W-:Y:S02]  /*dda0*/  IMAD R15, R12.reuse, R14, R15 ;  /* 0x0000000e0c0f7224 */ /* 0x040fe400078e020f */
[C---:B------:R-:W-:Y:S01]  /*ddb0*/  VIADD R14, R13.reuse, 0x14 ;  /* 0x000000140d0e7836 */ /* 0x040fe20000000000 */
[----:B------:R-:W-:Y:S01]  /*ddc0*/  ISETP.GT.U32.AND P0, PT, R12, R20, PT ;  /* 0x000000140c00720c */ /* 0x000fe20003f04070 */
[----:B------:R-:W-:Y:S01]  /*ddd0*/  VIADD R4, R13, 0x12 ;  /* 0x000000120d047836 */ /* 0x000fe20000000000 */
[----:B------:R-:W-:Y:S02]  /*dde0*/  STL [R1+0x16c8], R6 ;  /* 0x0016c80601007387 */ /* 0x000fe40000100800 */
[----:B------:R-:W-:Y:S01]  /*ddf0*/  ISETP.GE.AND P6, PT, R14, RZ, PT ;  /* 0x000000ff0e00720c */ /* 0x000fe20003fc6270 */
[----:B------:R-:W-:Y:S01]  /*de00*/  @!P3 IMAD.IADD R28, R28, 0x1, -R12 ;  /* 0x000000011c1cb824 */ /* 0x000fe200078e0a0c */
[----:B------:R-:W-:-:S02]  /*de10*/  IABS R14, R14 ;  /* 0x0000000e000e7213 */ /* 0x000fc40000000000 */
[----:B------:R-:W-:Y:S01]  /*de20*/  IABS R24, R4 ;  /* 0x0000000400187213 */ /* 0x000fe20000000000 */
[----:B------:R-:W-:Y:S01]  /*de30*/  STL [R1+0x16cc], R7 ;  /* 0x0016cc0701007387 */ /* 0x000fe20000100800 */
[----:B------:R-:W-:Y:S01]  /*de40*/  ISETP.GT.U32.AND P3, PT, R12, R28, PT ;  /* 0x0000001c0c00720c */ /* 0x000fe20003f64070 */
[C---:B------:R-:W-:Y:S02]  /*de50*/  IMAD.HI.U32 R23, R21.reuse, R14, RZ ;  /* 0x0000000e15177227 */ /* 0x040fe400078e00ff */
[----:B------:R-:W-:Y:S02]  /*de60*/  STL [R1+0x16d0], R8 ;  /* 0x0016d00801007387 */ /* 0x000fe40000100800 */
[----:B------:R-:W-:Y:S02]  /*de70*/  IMAD.HI.U32 R22, R21, R24, RZ ;  /* 0x0000001815167227 */ /* 0x000fe400078e00ff */
[----:B------:R-:W-:Y:S04]  /*de80*/  STL [R1+0x16d4], R9 ;  /* 0x0016d40901007387 */ /* 0x000fe80000100800 */
[----:B------:R-:W-:Y:S01]  /*de90*/  STL [R1+0x16d8], R10 ;  /* 0x0016d80a01007387 */ /* 0x000fe20000100800 */
[----:B------:R-:W-:-:S03]  /*dea0*/  IMAD.MOV R23, RZ, RZ, -R23 ;  /* 0x000000ffff177224 */ /* 0x000fc600078e0a17 */
[----:B------:R0:W-:Y:S01]  /*deb0*/  STL [R1+0x16dc], R11 ;  /* 0x0016dc0b01007387 */ /* 0x0001e20000100800 */
[----:B------:R-:W-:-:S03]  /*dec0*/  IMAD.MOV R22, RZ, RZ, -R22 ;  /* 0x000000ffff167224 */ /* 0x000fc600078e0a16 */
[----:B------:R-:W-:Y:S01]  /*ded0*/  STL [R1+0x166c], R2 ;  /* 0x00166c0201007387 */ /* 0x000fe20000100800 */
[----:B------:R-:W-:Y:S01]  /*dee0*/  @!P0 IMAD.IADD R20, R20, 0x1, -R12 ;  /* 0x0000000114148824 */ /* 0x000fe200078e0a0c */
[C---:B------:R-:W-:Y:S02]  /*def0*/  ISETP.GT.U32.AND P0, PT, R12.reuse, R15, PT ;  /* 0x0000000f0c00720c */ /* 0x040fe40003f04070 */
[----:B------:R1:W-:Y:S01]  /*df00*/  STL [R1+0x16e0], R18 ;  /* 0x0016e01201007387 */ /* 0x0003e20000100800 */
[C---:B0-----:R-:W-:Y:S02]  /*df10*/  VIADD R11, R13.reuse, 0xe ;  /* 0x0000000e0d0b7836 */ /* 0x041fe40000000000 */
[C---:B------:R-:W-:Y:S02]  /*df20*/  IMAD R23, R12.reuse, R23, R14 ;  /* 0x000000170c177224 */ /* 0x040fe400078e020e */
[----:B------:R-:W-:Y:S02]  /*df30*/  IMAD R24, R12, R22, R24 ;  /* 0x000000160c187224 */ /* 0x000fe400078e0218 */
[C---:B-1----:R-:W-:Y:S01]  /*df40*/  VIADD R18, R13.reuse, 0xc ;  /* 0x0000000c0d127836 */ /* 0x042fe20000000000 */
[----:B------:R-:W-:Y:S01]  /*df50*/  IABS R27, R11 ;  /* 0x0000000b001b7213 */ /* 0x000fe20000000000 */
[----:B------:R-:W-:-:S03]  /*df60*/  VIADD R25, R13, 0x10 ;  /* 0x000000100d197836 */ /* 0x000fc60000000000 */
[----:B------:R-:W-:Y:S01]  /*df70*/  IABS R29, R18 ;  /* 0x00000012001d7213 */ /* 0x000fe20000000000 */
[----:B------:R-:W-:Y:S01]  /*df80*/  @!P4 IMAD.MOV R20, RZ, RZ, -R20 ;  /* 0x000000ffff14c224 */ /* 0x000fe200078e0a14 */
[----:B------:R-:W-:Y:S01]  /*df90*/  ISETP.GE.AND P1, PT, R17, RZ, PT ;  /* 0x000000ff1100720c */ /* 0x000fe20003f26270 */
[----:B------:R-:W-:Y:S01]  /*dfa0*/  @!P3 IMAD.IADD R28, R28, 0x1, -R12 ;  /* 0x000000011c1cb824 */ /* 0x000fe200078e0a0c */
[C---:B------:R-:W-:Y:S01]  /*dfb0*/  ISETP.GT.U32.AND P4, PT, R12.reuse, R23, PT ;  /* 0x000000170c00720c */ /* 0x040fe20003f84070 */
[----:B------:R-:W-:Y:S01]  /*dfc0*/  IMAD.HI.U32 R17, R21, R27, RZ ;  /* 0x0000001b15117227 */ /* 0x000fe200078e00ff */
[----:B------:R-:W-:-:S03]  /*dfd0*/  ISETP.GT.U32.AND P3, PT, R12, R24, PT ;  /* 0x000000180c00720c */ /* 0x000fc60003f64070 */
[----:B------:R-:W-:Y:S01]  /*dfe0*/  IMAD.HI.U32 R6, R21, R29, RZ ;  /* 0x0000001d15067227 */ /* 0x000fe200078e00ff */
[----:B------:R-:W-:-:S03]  /*dff0*/  IABS R26, R25 ;  /* 0x00000019001a7213 */ /* 0x000fc60000000000 */
[C---:B------:R-:W-:Y:S02]  /*e000*/  VIADD R7, R13.reuse, 0x4 ;  /* 0x000000040d077836 */ /* 0x040fe40000000000 */
[----:B------:R-:W-:Y:S02]  /*e010*/  IMAD.MOV R17, RZ, RZ, -R17 ;  /* 0x000000ffff117224 */ /* 0x000fe400078e0a11 */
[----:B------:R-:W-:Y:S02]  /*e020*/  VIADD R9, R13, 0x8 ;  /* 0x000000080d097836 */ /* 0x000fe40000000000 */
[----:B------:R-:W-:Y:S02]  /*e030*/  IMAD.MOV R14, RZ, RZ, -R6 ;  /* 0x000000ffff0e7224 */ /* 0x000fe400078e0a06 */
[----:B------:R-:W-:Y:S02]  /*e040*/  @!P0 IMAD.IADD R15, R15, 0x1, -R12 ;  /* 0x000000010f0f8824 */ /* 0x000fe400078e0a0c */
[----:B------:R-:W-:-:S02]  /*e050*/  VIADD R10, R13, 0xa ;  /* 0x0000000a0d0a7836 */ /* 0x000fc40000000000 */
[C---:B------:R-:W-:Y:S02]  /*e060*/  VIADD R8, R13.reuse, 0x6 ;  /* 0x000000060d087836 */ /* 0x040fe40000000000 */
[----:B------:R-:W-:Y:S01]  /*e070*/  VIADD R2, R13, 0x2 ;  /* 0x000000020d027836 */ /* 0x000fe20000000000 */
[----:B------:R-:W-:Y:S01]  /*e080*/  IABS R13, R7 ;  /* 0x00000007000d7213 */ /* 0x000fe20000000000 */
[C---:B------:R-:W-:Y:S01]  /*e090*/  IMAD R27, R12.reuse, R17, R27 ;  /* 0x000000110c1b7224 */ /* 0x040fe200078e021b */
[----:B------:R-:W-:Y:S01]  /*e0a0*/  IABS R17, R9 ;  /* 0x0000000900117213 */ /* 0x000fe20000000000 */
[----:B------:R-:W-:Y:S01]  /*e0b0*/  IMAD.HI.U32 R19, R21, R26, RZ ;  /* 0x0000001a15137227 */ /* 0x000fe200078e00ff */
[C---:B------:R-:W-:Y:S01]  /*e0c0*/  ISETP.GT.U32.AND P0, PT, R12.reuse, R15, PT ;  /* 0x0000000f0c00720c */ /* 0x040fe20003f04070 */
[----:B------:R-:W-:Y:S02]  /*e0d0*/  STL [R1+0x16e4], R16 ;  /* 0x0016e41001007387 */ /* 0x000fe40000100800 */
[----:B------:R-:W-:Y:S01]  /*e0e0*/  IMAD R29, R12, R14, R29 ;  /* 0x0000000e0c1d7224 */ /* 0x000fe200078e021d */
[----:B------:R-:W-:Y:S01]  /*e0f0*/  IABS R14, R10 ;  /* 0x0000000a000e7213 */ /* 0x000fe20000000000 */
[----:B------:R0:W-:Y:S01]  /*e100*/  STL [R1+0x16e8], R20 ;  /* 0x0016e81401007387 */ /* 0x0001e20000100800 */
[----:B------:R-:W-:-:S02]  /*e110*/  IMAD.MOV R19, RZ, RZ, -R19 ;  /* 0x000000ffff137224 */ /* 0x000fc400078e0a13 */
[--C-:B------:R-:W-:Y:S01]  /*e120*/  @!P4 IMAD.IADD R23, R23, 0x1, -R12.reuse ;  /* 0x000000011717c824 */ /* 0x100fe200078e0a0c */
[----:B------:R-:W-:Y:S01]  /*e130*/  ISETP.GT.U32.AND P4, PT, R12, R27, PT ;  /* 0x0000001b0c00720c */ /* 0x000fe20003f84070 */
[----:B------:R-:W-:Y:S01]  /*e140*/  @!P3 IMAD.IADD R24, R24, 0x1, -R12 ;  /* 0x000000011818b824 */ /* 0x000fe200078e0a0c */
[----:B------:R-:W-:Y:S01]  /*e150*/  ISETP.GT.U32.AND P3, PT, R12, R29, PT ;  /* 0x0000001d0c00720c */ /* 0x000fe20003f64070 */
[----:B0-----:R-:W-:Y:S02]  /*e160*/  IMAD.MOV.U32 R20, RZ, RZ, R13 ;  /* 0x000000ffff147224 */ /* 0x001fe400078e000d */
[----:B------:R-:W-:-:S04]  /*e170*/  IMAD.HI.U32 R13, R21, R17, RZ ;  /* 0x00000011150d7227 */ /* 0x000fc800078e00ff */
[----:B------:R-:W-:Y:S01]  /*e180*/  IMAD R26, R12, R19, R26 ;  /* 0x000000130c1a7224 */ /* 0x000fe200078e021a */
[----:B------:R-:W-:Y:S01]  /*e190*/  IABS R19, R8 ;  /* 0x0000000800137213 */ /* 0x000fe20000000000 */
[----:B------:R-:W-:Y:S01]  /*e1a0*/  IMAD.HI.U32 R22, R21, R14, RZ ;  /* 0x0000000e15167227 */ /* 0x000fe200078e00ff */
[----:B------:R-:W-:-:S03]  /*e1b0*/  IABS R6, R2 ;  /* 0x0000000200067213 */ /* 0x000fc60000000000 */
[----:B------:R-:W-:Y:S02]  /*e1c0*/  IMAD.MOV R13, RZ, RZ, -R13 ;  /* 0x000000ffff0d7224 */ /* 0x000fe400078e0a0d */
[----:B------:R-:W-:Y:S02]  /*e1d0*/  IMAD.MOV R22, RZ, RZ, -R22 ;  /* 0x000000ffff167224 */ /* 0x000fe400078e0a16 */
[C---:B------:R-:W-:Y:S02]  /*e1e0*/  IMAD R17, R12.reuse, R13, R17 ;  /* 0x0000000d0c117224 */ /* 0x040fe400078e0211 */
[----:B------:R-:W-:Y:S01]  /*e1f0*/  @!P0 IMAD.IADD R15, R15, 0x1, -R12 ;  /* 0x000000010f0f8824 */ /* 0x000fe200078e0a0c */
[----:B------:R-:W-:Y:S01]  /*e200*/  ISETP.GT.U32.AND P0, PT, R12, R26, PT ;  /* 0x0000001a0c00720c */ /* 0x000fe20003f04070 */
[----:B------:R-:W-:-:S04]  /*e210*/  IMAD.HI.U32 R13, R21, R19, RZ ;  /* 0x00000013150d7227 */ /* 0x000fc800078e00ff */
[----:B------:R-:W-:Y:S02]  /*e220*/  IMAD R22, R12, R22, R14 ;  /* 0x000000160c167224 */ /* 0x000fe400078e020e */
[----:B------:R-:W-:-:S04]  /*e230*/  IMAD.HI.U32 R14, R21, R20, RZ ;  /* 0x00000014150e7227 */ /* 0x000fc800078e00ff */
[----:B------:R-:W-:-:S04]  /*e240*/  IMAD.HI.U32 R16, R21, R6, RZ ;  /* 0x0000000615107227 */ /* 0x000fc800078e00ff */
[----:B------:R-:W-:Y:S01]  /*e250*/  @!P4 IMAD.IADD R27, R27, 0x1, -R12 ;  /* 0x000000011b1bc824 */ /* 0x000fe200078e0a0c */
[C---:B------:R-:W-:Y:S01]  /*e260*/  ISETP.GT.U32.AND P4, PT, R12.reuse, R24, PT ;  /* 0x000000180c00720c */ /* 0x040fe20003f84070 */
[----:B------:R-:W-:Y:S02]  /*e270*/  IMAD.MOV.U32 R21, RZ, RZ, R28 ;  /* 0x000000ffff157224 */ /* 0x000fe400078e001c */
[----:B------:R-:W-:Y:S02]  /*e280*/  @!P3 IMAD.IADD R29, R29, 0x1, -R12 ;  /* 0x000000011d1db824 */ /* 0x000fe400078e0a0c */
[----:B------:R-:W-:Y:S02]  /*e290*/  IMAD.MOV R13, RZ, RZ, -R13 ;  /* 0x000000ffff0d7224 */ /* 0x000fe400078e0a0d */
[----:B------:R-:W-:Y:S01]  /*e2a0*/  @!P5 IMAD.MOV R21, RZ, RZ, -R21 ;  /* 0x000000ffff15d224 */ /* 0x000fe200078e0a15 */
[C---:B------:R-:W-:Y:S01]  /*e2b0*/  ISETP.GT.U32.AND P5, PT, R12.reuse, R29, PT ;  /* 0x0000001d0c00720c */ /* 0x040fe20003fa4070 */
[----:B------:R-:W-:-:S02]  /*e2c0*/  IMAD R19, R12, R13, R19 ;  /* 0x0000000d0c137224 */ /* 0x000fc400078e0213 */
[----:B------:R-:W-:Y:S02]  /*e2d0*/  IMAD.MOV R13, RZ, RZ, -R16 ;  /* 0x000000ffff0d7224 */ /* 0x000fe400078e0a10 */
[----:B------:R-:W-:Y:S02]  /*e2e0*/  @!P0 IMAD.IADD R26, R26, 0x1, -R12 ;  /* 0x000000011a1a8824 */ /* 0x000fe400078e0a0c */
[C---:B------:R-:W-:Y:S01]  /*e2f0*/  IMAD R13, R12.reuse, R13, R6 ;  /* 0x0000000d0c0d7224 */ /* 0x040fe200078e0206 */
[----:B------:R-:W-:Y:S01]  /*e300*/  ISETP.GT.U32.AND P0, PT, R12, R23, PT ;  /* 0x000000170c00720c */ /* 0x000fe20003f04070 */
[----:B------:R-:W-:Y:S01]  /*e310*/  IMAD.MOV R14, RZ, RZ, -R14 ;  /* 0x000000ffff0e7224 */ /* 0x000fe200078e0a0e */
[----:B------:R-:W0:Y:S01]  /*e320*/  S2R R6, SR_TID.X ;  /* 0x0000000000067919 */ /* 0x000e220000002100 */
[----:B------:R-:W-:Y:S01]  /*e330*/  @!P4 IMAD.IADD R24, R24, 0x1, -R12 ;  /* 0x000000011818c824 */ /* 0x000fe200078e0a0c */
[C---:B------:R-:W-:Y:S01]  /*e340*/  ISETP.GT.U32.AND P4, PT, R12.reuse, R17, PT ;  /* 0x000000110c00720c */ /* 0x040fe20003f84070 */
[C---:B------:R-:W-:Y:S01]  /*e350*/  IMAD R14, R12.reuse, R14, R20 ;  /* 0x0000000e0c0e7224 */ /* 0x040fe200078e0214 */
[----:B------:R-:W-:Y:S01]  /*e360*/  ISETP.GT.U32.AND P3, PT, R12, R26, PT ;  /* 0x0000001a0c00720c */ /* 0x000fe20003f64070 */
[----:B------:R-:W-:-:S03]  /*e370*/  @!P5 IMAD.IADD R29, R29, 0x1, -R12 ;  /* 0x000000011d1dd824 */ /* 0x000fc600078e0a0c */
[----:B------:R-:W-:-:S03]  /*e380*/  ISETP.GT.U32.AND P5, PT, R12, R14, PT ;  /* 0x0000000e0c00720c */ /* 0x000fc60003fa4070 */
[--C-:B------:R-:W-:Y:S01]  /*e390*/  @!P0 IMAD.IADD R23, R23, 0x1, -R12.reuse ;  /* 0x0000000117178824 */ /* 0x100fe200078e0a0c */
[C---:B------:R-:W-:Y:S01]  /*e3a0*/  ISETP.GT.U32.AND P0, PT, R12.reuse, R22, PT ;  /* 0x000000160c00720c */ /* 0x040fe20003f04070 */
[----:B------:R-:W-:Y:S01]  /*e3b0*/  @!P1 IMAD.MOV R15, RZ, RZ, -R15 ;  /* 0x000000ffff0f9224 */ /* 0x000fe200078e0a0f */
[C---:B------:R-:W-:Y:S01]  /*e3c0*/  ISETP.GT.U32.AND P1, PT, R12.reuse, R27, PT ;  /* 0x0000001b0c00720c */ /* 0x040fe20003f24070 */
[--C-:B------:R-:W-:Y:S01]  /*e3d0*/  @!P4 IMAD.IADD R17, R17, 0x1, -R12.reuse ;  /* 0x000000011111c824 */ /* 0x100fe200078e0a0c */
[----:B------:R-:W-:Y:S01]  /*e3e0*/  ISETP.GT.U32.AND P4, PT, R12, R13, PT ;  /* 0x0000000d0c00720c */ /* 0x000fe20003f84070 */
[----:B------:R-:W-:Y:S01]  /*e3f0*/  @!P3 IMAD.IADD R26, R26, 0x1, -R12 ;  /* 0x000000011a1ab824 */ /* 0x000fe200078e0a0c */
[----:B------:R-:W-:-:S03]  /*e400*/  ISETP.GT.U32.AND P3, PT, R12, R19, PT ;  /* 0x000000130c00720c */ /* 0x000fc60003f64070 */
[----:B------:R-:W-:Y:S01]  /*e410*/  @!P5 IMAD.IADD R14, R14, 0x1, -R12 ;  /* 0x000000010e0ed824 */ /* 0x000fe200078e0a0c */
[----:B------:R-:W-:-:S03]  /*e420*/  ISETP.GE.AND P5, PT, R18, RZ, PT ;  /* 0x000000ff1200720c */ /* 0x000fc60003fa6270 */
[--C-:B------:R-:W-:Y:S02]  /*e430*/  @!P0 IMAD.IADD R22, R22, 0x1, -R12.reuse ;  /* 0x0000000116168824 */ /* 0x100fe400078e0a0c */
[--C-:B------:R-:W-:Y:S01]  /*e440*/  @!P1 IMAD.IADD R27, R27, 0x1, -R12.reuse ;  /* 0x000000011b1b9824 */ /* 0x100fe200078e0a0c */
[----:B------:R-:W-:Y:S01]  /*e450*/  ISETP.GE.AND P1, PT, R4, RZ, PT ;  /* 0x000000ff0400720c */ /* 0x000fe20003f26270 */
[--C-:B------:R-:W-:Y:S01]  /*e460*/  @!P4 IMAD.IADD R13, R13, 0x1, -R12.reuse ;  /* 0x000000010d0dc824 */ /* 0x100fe200078e0a0c */
[----:B------:R-:W-:Y:S01]  /*e470*/  ISETP.GE.AND P0, PT, R25, RZ, PT ;  /* 0x000000ff1900720c */ /* 0x000fe20003f06270 */
[----:B------:R-:W-:Y:S01]  /*e480*/  @!P3 IMAD.IADD R19, R19, 0x1, -R12 ;  /* 0x000000011313b824 */ /* 0x000fe200078e0a0c */
[----:B------:R-:W-:Y:S01]  /*e490*/  ISETP.GT.U32.AND P4, PT, R12, R22, PT ;  /* 0x000000160c00720c */ /* 0x000fe20003f84070 */
[----:B0-----:R-:W-:Y:S01]  /*e4a0*/  IMAD.SHL.U32 R28, R6, 0x8, RZ ;  /* 0x00000008061c7824 */ /* 0x001fe200078e00ff */
[----:B------:R-:W-:Y:S01]  /*e4b0*/  ISETP.GE.AND P3, PT, R11, RZ, PT ;  /* 0x000000ff0b00720c */ /* 0x000fe20003f66270 */
[----:B------:R-:W-:Y:S01]  /*e4c0*/  STL [R1+0x16ec], R21 ;  /* 0x0016ec1501007387 */ /* 0x000fe20000100800 */
[----:B------:R-:W-:Y:S01]  /*e4d0*/  @!P5 IMAD.MOV R29, RZ, RZ, -R29 ;  /* 0x000000ffff1dd224 */ /* 0x000fe200078e0a1d */
[----:B------:R-:W-:-:S02]  /*e4e0*/  ISETP.GE.AND P5, PT, R10, RZ, PT ;  /* 0x000000ff0a00720c */ /* 0x000fc40003fa6270 */
[----:B------:R0:W-:Y:S01]  /*e4f0*/  STL [R1+0x16f0], R15 ;  /* 0x0016f00f01007387 */ /* 0x0001e20000100800 */
[----:B------:R-:W-:Y:S01]  /*e500*/  LOP3.LUT R28, R28, 0x30, RZ, 0xc0, !PT ;  /* 0x000000301c1c7812 */ /* 0x000fe200078ec0ff */
[C---:B------:R-:W-:Y:S02]  /*e510*/  IMAD.SHL.U32 R11, R6.reuse, 0x2, RZ ;  /* 0x00000002060b7824 */ /* 0x040fe400078e00ff */
[----:B------:R-:W2:Y:S01]  /*e520*/  LDL.LU R4, [R1+0x1784] ;  /* 0x0017840001047983 */ /* 0x000ea20000300800 */
[----:B------:R-:W-:Y:S02]  /*e530*/  @!P6 IMAD.MOV R23, RZ, RZ, -R23 ;  /* 0x000000ffff17e224 */ /* 0x000fe400078e0a17 */
[----:B------:R-:W-:Y:S01]  /*e540*/  @!P1 IMAD.MOV R24, RZ, RZ, -R24 ;  /* 0x000000ffff189224 */ /* 0x000fe200078e0a18 */
[----:B------:R-:W3:Y:S01]  /*e550*/  LDL.LU R25, [R1+0x1780] ;  /* 0x0017800001197983 */ /* 0x000ee20000300800 */
[----:B0-----:R-:W-:Y:S01]  /*e560*/  LOP3.LUT R15, R6, 0x7, RZ, 0xc0, !PT ;  /* 0x00000007060f7812 */ /* 0x001fe200078ec0ff */
[----:B------:R-:W-:-:S04]  /*e570*/  @!P0 IMAD.MOV R26, RZ, RZ, -R26 ;  /* 0x000000ffff1a8224 */ /* 0x000fc800078e0a1a */
[C---:B------:R-:W-:Y:S02]  /*e580*/  IMAD R28, R15.reuse, 0x40, R28 ;  /* 0x000000400f1c7824 */ /* 0x040fe400078e021c */
[----:B------:R-:W-:Y:S02]  /*e590*/  IMAD R15, R15, 0x90, RZ ;  /* 0x000000900f0f7824 */ /* 0x000fe400078e02ff */
[----:B------:R-:W-:Y:S01]  /*e5a0*/  @!P4 IMAD.IADD R22, R22, 0x1, -R12 ;  /* 0x000000011616c824 */ /* 0x000fe200078e0a0c */
[----:B------:R-:W-:Y:S01]  /*e5b0*/  ISETP.GT.U32.AND P6, PT, R12, R14, PT ;  /* 0x0000000e0c00720c */ /* 0x000fe20003fc4070 */
[----:B------:R-:W-:Y:S01]  /*e5c0*/  IMAD.SHL.U32 R16, R6, 0x40, RZ ;  /* 0x0000004006107824 */ /* 0x000fe200078e00ff */
[----:B------:R-:W-:Y:S01]  /*e5d0*/  LOP3.LUT R15, R15, 0x10, R11, 0x78, !PT ;  /* 0x000000100f0f7812 */ /* 0x000fe200078e780b */
[----:B------:R-:W-:Y:S01]  /*e5e0*/  @!P3 IMAD.MOV R27, RZ, RZ, -R27 ;  /* 0x000000ffff1bb224 */ /* 0x000fe200078e0a1b */
[----:B------:R-:W-:Y:S01]  /*e5f0*/  LOP3.LUT R28, R28, 0x30, R11, 0x78, !PT ;  /* 0x000000301c1c7812 */ /* 0x000fe200078e780b */
[----:B------:R-:W-:Y:S01]  /*e600*/  STL [R1+0x16f4], R23 ;  /* 0x0016f41701007387 */ /* 0x000fe20000100800 */
[----:B------:R-:W-:Y:S01]  /*e610*/  @!P5 IMAD.MOV R22, RZ, RZ, -R22 ;  /* 0x000000ffff16d224 */ /* 0x000fe200078e0a16 */
[----:B------:R-:W-:-:S02]  /*e620*/  LOP3.LUT R15, R15, 0x400, R16, 0xf8, !PT ;  /* 0x000004000f0f7812 */ /* 0x000fc400078ef810 */
[----:B------:R0:W-:Y:S01]  /*e630*/  STL [R1+0x16f8], R24 ;  /* 0x0016f81801007387 */ /* 0x0001e20000100800 */
[----:B------:R-:W-:-:S03]  /*e640*/  ISETP.GT.U32.AND P1, PT, R12, R17, PT ;  /* 0x000000110c00720c */ /* 0x000fc60003f24070 */
[----:B------:R-:W-:Y:S01]  /*e650*/  STL [R1+0x16fc], R26 ;  /* 0x0016fc1a01007387 */ /* 0x000fe20000100800 */
[----:B------:R-:W-:-:S03]  /*e660*/  ISETP.GT.U32.AND P0, PT, R12, R19, PT ;  /* 0x000000130c00720c */ /* 0x000fc60003f04070 */
[----:B------:R-:W-:Y:S01]  /*e670*/  STL [R1+0x1700], R27 ;  /* 0x0017001b01007387 */ /* 0x000fe20000100800 */
[----:B------:R-:W-:-:S03]  /*e680*/  ISETP.GT.U32.AND P3, PT, R12, R13, PT ;  /* 0x0000000d0c00720c */ /* 0x000fc60003f64070 */
[----:B------:R-:W-:Y:S04]  /*e690*/  STL [R1+0x1640], R28 ;  /* 0x0016401c01007387 */ /* 0x000fe80000100800 */
[----:B------:R-:W-:Y:S01]  /*e6a0*/  STL [R1+0x1704], R29 ;  /* 0x0017041d01007387 */ /* 0x000fe20000100800 */
[----:B------:R-:W-:-:S03]  /*e6b0*/  LOP3.LUT R6, R6, 0x1f, RZ, 0xc0, !PT ;  /* 0x0000001f06067812 */ /* 0x000fc600078ec0ff */
[----:B------:R-:W-:Y:S04]  /*e6c0*/  STL [R1+0x1708], R22 ;  /* 0x0017081601007387 */ /* 0x000fe80000100800 */
[----:B0-----:R-:W4:Y:S04]  /*e6d0*/  LDL.LU R24, [R1+0x14] ;  /* 0x0000140001187983 */ /* 0x001f280000300800 */
[----:B------:R-:W4:Y:S01]  /*e6e0*/  LDL.LU R23, [R1+0x50] ;  /* 0x0000500001177983 */ /* 0x000f220000300800 */
[----:B------:R-:W-:-:S03]  /*e6f0*/  @!P6 IMAD.IADD R14, R14, 0x1, -R12 ;  /* 0x000000010e0ee824 */ /* 0x000fc600078e0a0c */
[----:B------:R-:W4:Y:S01]  /*e700*/  LDL.LU R15, [R1+0x58] ;  /* 0x00005800010f7983 */ /* 0x000f220000300800 */
[----:B------:R-:W-:Y:S01]  /*e710*/  ISETP.GE.AND P6, PT, R2, RZ, PT ;  /* 0x000000ff0200720c */ /* 0x000fe20003fc6270 */
[----:B------:R-:W-:Y:S02]  /*e720*/  IMAD R2, R6, UR6, RZ ;  /* 0x0000000606027c24 */ /* 0x000fe4000f8e02ff */
[----:B------:R-:W4:Y:S04]  /*e730*/  LDL.LU R21, [R1+0xa0] ;  /* 0x0000a00001157983 */ /* 0x000f280000300800 */
[----:B------:R-:W4:Y:S01]  /*e740*/  LDL.LU R20, [R1+0xa8] ;  /* 0x0000a80001147983 */ /* 0x000f220000300800 */
[----:B------:R-:W-:-:S03]  /*e750*/  @!P1 IMAD.IADD R17, R17, 0x1, -R12 ;  /* 0x0000000111119824 */ /* 0x000fc600078e0a0c */
[----:B------:R-:W4:Y:S01]  /*e760*/  LDL.LU R16, [R1+0xac] ;  /* 0x0000ac0001107983 */ /* 0x000f220000300800 */
[--C-:B------:R-:W-:Y:S02]  /*e770*/  @!P0 IMAD.IADD R19, R19, 0x1, -R12.reuse ;  /* 0x0000000113138824 */ /* 0x100fe400078e0a0c */
[----:B------:R-:W-:Y:S01]  /*e780*/  @!P3 IMAD.IADD R13, R13, 0x1, -R12 ;  /* 0x000000010d0db824 */ /* 0x000fe200078e0a0c */
[----:B------:R-:W-:Y:S01]  /*e790*/  LEA R12, P5, R2, UR10, 0x1 ;  /* 0x0000000a020c7c11 */ /* 0x000fe2000f8a08ff */
[----:B------:R-:W4:Y:S01]  /*e7a0*/  LDL.LU R18, [R1+0xb0] ;  /* 0x0000b00001127983 */ /* 0x000f220000300800 */
[----:B------:R-:W-:Y:S02]  /*e7b0*/  ISETP.GE.AND P4, PT, R9, RZ, PT ;  /* 0x000000ff0900720c */ /* 0x000fe40003f86270 */
[----:B------:R-:W-:Y:S01]  /*e7c0*/  ISETP.GE.AND P1, PT, R8, RZ, PT ;  /* 0x000000ff0800720c */ /* 0x000fe20003f26270 */
[----:B------:R-:W4:Y:S01]  /*e7d0*/  LDL.LU R2, [R1+0xb4] ;  /* 0x0000b40001027983 */ /* 0x000f220000300800 */
[----:B------:R-:W-:Y:S01]  /*e7e0*/  ISETP.GE.AND P0, PT, R7, RZ, PT ;  /* 0x000000ff0700720c */ /* 0x000fe20003f06270 */
[----:B------:R-:W-:Y:S01]  /*e7f0*/  @!P6 IMAD.MOV R13, RZ, RZ, -R13 ;  /* 0x000000ffff0de224 */ /* 0x000fe200078e0a0d */
[----:B------:R-:W-:Y:S01]  /*e800*/  ULDC UR10, c[0x0][0x234] ;  /* 0x00008d00000a7ab9 */ /* 0x000fe20000000800 */
[----:B------:R-:W4:Y:S04]  /*e810*/  LDL.LU R11, [R1+0x2e8] ;  /* 0x0002e800010b7983 */ /* 0x000f280000300800 */
[----:B------:R-:W4:Y:S04]  /*e820*/  LDL.LU R10, [R1+0x3bc] ;  /* 0x0003bc00010a7983 */ /* 0x000f280000300800 */
[----:B------:R-:W4:Y:S04]  /*e830*/  LDL.LU R9, [R1+0x3c4] ;  /* 0x0003c40001097983 */ /* 0x000f280000300800 */
[----:B------:R-:W4:Y:S01]  /*e840*/  LDL.LU R8, [R1+0x3c8] ;  /* 0x0003c80001087983 */ /* 0x000f220000300800 */
[----:B------:R-:W-:-:S02]  /*e850*/  @!P4 IMAD.MOV R17, RZ, RZ, -R17 ;  /* 0x000000ffff11c224 */ /* 0x000fc400078e0a11 */
[----:B------:R-:W-:Y:S01]  /*e860*/  @!P1 IMAD.MOV R19, RZ, RZ, -R19 ;  /* 0x000000ffff139224 */ /* 0x000fe200078e0a13 */
[----:B------:R-:W4:Y:S01]  /*e870*/  LDL.LU R7, [R1+0x3cc] ;  /* 0x0003cc0001077983 */ /* 0x000f220000300800 */
[----:B------:R-:W-:Y:S02]  /*e880*/  @!P0 IMAD.MOV R14, RZ, RZ, -R14 ;  /* 0x000000ffff0e8224 */ /* 0x000fe400078e0a0e */
[----:B------:R-:W-:Y:S01]  /*e890*/  @!P2 IMAD.MOV R3, RZ, RZ, -R3 ;  /* 0x000000ffff03a224 */ /* 0x000fe200078e0a03 */
[----:B------:R-:W4:Y:S04]  /*e8a0*/  LDL.LU R6, [R1+0x3c0] ;  /* 0x0003c00001067983 */ /* 0x000f280000300800 */
[----:B------:R-:W-:Y:S04]  /*e8b0*/  STL [R1+0x1654], R12 ;  /* 0x0016540c01007387 */ /* 0x000fe80000100800 */
[----:B------:R-:W-:Y:S04]  /*e8c0*/  STL [R1+0x170c], R17 ;  /* 0x00170c1101007387 */ /* 0x000fe80000100800 */
[----:B------:R-:W-:Y:S04]  /*e8d0*/  STL [R1+0x1710], R19 ;  /* 0x0017101301007387 */ /* 0x000fe80000100800 */
[----:B------:R-:W-:Y:S04]  /*e8e0*/  STL [R1+0x1714], R14 ;  /* 0x0017140e01007387 */ /* 0x000fe80000100800 */
[----:B------:R-:W-:Y:S04]  /*e8f0*/  STL [R1+0x1718], R13 ;  /* 0x0017180d01007387 */ /* 0x000fe80000100800 */
[----:B------:R4:W-:Y:S01]  /*e900*/  STL [R1+0x171c], R3 ;  /* 0x00171c0301007387 */ /* 0x0009e20000100800 */
[----:B---3--:R-:W-:-:S02]  /*e910*/  ISETP.NE.AND P3, PT, R25, RZ, PT ;  /* 0x000000ff1900720c */ /* 0x008fc40003f65270 */
[----:B------:R-:W-:-:S04]  /*e920*/  LOP3.LUT R25, RZ, R25, RZ, 0x33, !PT ;  /* 0x00000019ff197212 */ /* 0x000fc800078e33ff */
[C---:B--2---:R-:W-:Y:S02]  /*e930*/  SEL R4, R25.reuse, R4, !P3 ;  /* 0x0000000419047207 */ /* 0x044fe40005800000 */
[C---:B------:R-:W-:Y:S02]  /*e940*/  SEL R5, R25.reuse, R5, !P3 ;  /* 0x0000000519057207 */ /* 0x040fe40005800000 */
[C---:B------:R-:W-:Y:S01]  /*e950*/  SEL R0, R25.reuse, R0, !P3 ;  /* 0x0000000019007207 */ /* 0x040fe20005800000 */
[----:B------:R0:W-:Y:S04]  /*e960*/  STL [R1+0x1720], R4 ;  /* 0x0017200401007387 */ /* 0x0001e80000100800 */
[----:B------:R-:W-:Y:S04]  /*e970*/  STL [R1+0x1724], R5 ;  /* 0x0017240501007387 */ /* 0x000fe80000100800 */
[----:B------:R1:W-:Y:S01]  /*e980*/  STL [R1+0x1728], R0 ;  /* 0x0017280001007387 */ /* 0x0003e20000100800 */
[----:B----4-:R-:W-:-:S02]  /*e990*/  SEL R3, R25, R24, !P3 ;  /* 0x0000001819037207 */ /* 0x010fc40005800000 */
[----:B0-----:R-:W-:-:S03]  /*e9a0*/  SEL R4, R25, R23, !P3 ;  /* 0x0000001719047207 */ /* 0x001fc60005800000 */
[----:B------:R0:W-:Y:S01]  /*e9b0*/  STL [R1+0x14], R3 ;  /* 0x0000140301007387 */ /* 0x0001e20000100800 */
[----:B-1----:R-:W-:-:S03]  /*e9c0*/  SEL R0, R25, R15, !P3 ;  /* 0x0000000f19007207 */ /* 0x002fc60005800000 */
[----:B------:R1:W-:Y:S04]  /*e9d0*/  STL [R1+0x1c], R4 ;  /* 0x00001c0401007387 */ /* 0x0003e80000100800 */
[----:B------:R2:W-:Y:S01]  /*e9e0*/  STL [R1+0x20], R0 ;  /* 0x0000200001007387 */ /* 0x0005e20000100800 */
[C---:B0-----:R-:W-:Y:S02]  /*e9f0*/  SEL R3, R25.reuse, R21, !P3 ;  /* 0x0000001519037207 */ /* 0x041fe40005800000 */
[----:B-1----:R-:W-:-:S03]  /*ea00*/  SEL R4, R25, R20, !P3 ;  /* 0x0000001419047207 */ /* 0x002fc60005800000 */
[----:B------:R0:W-:Y:S01]  /*ea10*/  STL [R1+0x28], R3 ;  /* 0x0000280301007387 */ /* 0x0001e20000100800 */
[----:B--2---:R-:W-:-:S03]  /*ea20*/  SEL R0, R25, R16, !P3 ;  /* 0x0000001019007207 */ /* 0x004fc60005800000 */
[----:B------:R-:W-:Y:S04]  /*ea30*/  STL [R1+0x30], R4 ;  /* 0x0000300401007387 */ /* 0x000fe80000100800 */
[----:B------:R1:W-:Y:S01]  /*ea40*/  STL [R1+0x38], R0 ;  /* 0x0000380001007387 */ /* 0x0003e20000100800 */
[C---:B------:R-:W-:Y:S02]  /*ea50*/  SEL R2, R25.reuse, R2, !P3 ;  /* 0x0000000219027207 */ /* 0x040fe40005800000 */
[C---:B0-----:R-:W-:Y:S02]  /*ea60*/  SEL R3, R25.reuse, R18, !P3 ;  /* 0x0000001219037207 */ /* 0x041fe40005800000 */
[----:B-1----:R-:W-:-:S03]  /*ea70*/  SEL R0, R25, R11, !P3 ;  /* 0x0000000b19007207 */ /* 0x002fc60005800000 */
[----:B------:R0:W-:Y:S04]  /*ea80*/  STL [R1+0x40], R3 ;  /* 0x0000400301007387 */ /* 0x0001e80000100800 */
[----:B------:R1:W-:Y:S04]  /*ea90*/  STL [R1+0x48], R2 ;  /* 0x0000480201007387 */ /* 0x0003e80000100800 */
[----:B------:R2:W-:Y:S01]  /*eaa0*/  STL [R1+0x50], R0 ;  /* 0x0000500001007387 */ /* 0x0005e20000100800 */
[C---:B0-----:R-:W-:Y:S02]  /*eab0*/  SEL R3, R25.reuse, R10, !P3 ;  /* 0x0000000a19037207 */ /* 0x041fe40005800000 */
[----:B-1----:R-:W-:-:S03]  /*eac0*/  SEL R2, R25, R9, !P3 ;  /* 0x0000000919027207 */ /* 0x002fc60005800000 */
[----:B------:R-:W-:Y:S01]  /*ead0*/  STL [R1+0x58], R3 ;  /* 0x0000580301007387 */ /* 0x000fe20000100800 */
[----:B--2---:R-:W-:-:S03]  /*eae0*/  SEL R0, R25, R8, !P3 ;  /* 0x0000000819007207 */ /* 0x004fc60005800000 */
[----:B------:R-:W-:Y:S04]  /*eaf0*/  STL [R1+0xa0], R2 ;  /* 0x0000a00201007387 */ /* 0x000fe80000100800 */
[----:B------:R0:W-:Y:S04]  /*eb00*/  STL [R1+0xa8], R0 ;  /* 0x0000a80001007387 */ /* 0x0001e80000100800 */
[----:B0-----:R-:W2:Y:S01]  /*eb10*/  LDL.LU R0, [R1+0x12c] ;  /* 0x00012c0001007983 */ /* 0x001ea20000300800 */
[C---:B------:R-:W-:Y:S02]  /*eb20*/  SEL R3, R25.reuse, R7, !P3 ;  /* 0x0000000719037207 */ /* 0x040fe40005800000 */
[----:B------:R-:W-:-:S03]  /*eb30*/  SEL R2, R25, R6, !P3 ;  /* 0x0000000619027207 */ /* 0x000fc60005800000 */
[----:B------:R-:W-:Y:S04]  /*eb40*/  STL [R1+0xac], R3 ;  /* 0x0000ac0301007387 */ /* 0x000fe80000100800 */
[----:B--2---:R0:W-:Y:S04]  /*eb50*/  STL [R1+0x1774], R0 ;  /* 0x0017740001007387 */ /* 0x0041e80000100800 */
[----:B------:R-:W-:Y:S04]  /*eb60*/  STL [R1+0xb0], R2 ;  /* 0x0000b00201007387 */ /* 0x000fe80000100800 */
[----:B0-----:R-:W2:Y:S04]  /*eb70*/  LDL.LU R0, [R1+0x124] ;  /* 0x0001240001007983 */ /* 0x001ea80000300800 */
[----:B--2---:R0:W-:Y:S04]  /*eb80*/  STL [R1+0x1778], R0 ;  /* 0x0017780001007387 */ /* 0x0041e80000100800 */
[----:B0-----:R-:W2:Y:S04]  /*eb90*/  LDL.LU R0, [R1+0xb8] ;  /* 0x0000b80001007983 */ /* 0x001ea80000300800 */
[----:B--2---:R0:W-:Y:S04]  /*eba0*/  STL [R1+0x177c], R0 ;  /* 0x00177c0001007387 */ /* 0x0041e80000100800 */
[----:B0-----:R-:W2:Y:S04]  /*ebb0*/  LDL.LU R0, [R1+0x3b4] ;  /* 0x0003b40001007983 */ /* 0x001ea80000300800 */
[----:B------:R-:W3:Y:S04]  /*ebc0*/  LDL.LU R5, [R1+0x130] ;  /* 0x0001300001057983 */ /* 0x000ee80000300800 */
[----:B------:R-:W4:Y:S04]  /*ebd0*/  LDL.LU R4, [R1+0x134] ;  /* 0x0001340001047983 */ /* 0x000f280000300800 */
        /* <DEDUP_REMOVED lines=18> */
[----:B------:R-:W3:Y:S04]  /*ed00*/  LDL.LU R2, [R1+0x19c] ;  /* 0x00019c0001027983 */ /* 0x000ee80000300800 */
[----:B------:R-:W4:Y:S04]  /*ed10*/  LDL.LU R11, [R1+0x1a0] ;  /* 0x0001a000010b7983 */ /* 0x000f280000300800 */
[----:B------:R-:W4:Y:S04]  /*ed20*/  LDL.LU R10, [R1+0x1a4] ;  /* 0x0001a400010a7983 */ /* 0x000f280000300800 */
[----:B------:R-:W4:Y:S04]  /*ed30*/  LDL.LU R9, [R1+0x1c0] ;  /* 0x0001c00001097983 */ /* 0x000f280000300800 */
[----:B------:R-:W4:Y:S04]  /*ed40*/  LDL.LU R8, [R1+0x1e8] ;  /* 0x0001e80001087983 */ /* 0x000f280000300800 */
[----:B------:R-:W4:Y:S04]  /*ed50*/  LDL.LU R7, [R1+0x1ec] ;  /* 0x0001ec0001077983 */ /* 0x000f280000300800 */
[----:B------:R-:W4:Y:S01]  /*ed60*/  LDL.LU R6, [R1+0x1f0] ;  /* 0x0001f00001067983 */ /* 0x000f220000300800 */
[----:B--2---:R-:W-:-:S05]  /*ed70*/  SEL R0, R25, R0, !P3 ;  /* 0x0000000019007207 */ /* 0x004fca0005800000 */
[----:B------:R0:W-:Y:S04]  /*ed80*/  STL [R1+0xb4], R0 ;  /* 0x0000b40001007387 */ /* 0x0001e80000100800 */
[----:B0-----:R-:W2:Y:S02]  /*ed90*/  LDL.LU R0, [R1+0x177c] ;  /* 0x00177c0001007983 */ /* 0x001ea40000300800 */
[----:B--2---:R-:W-:-:S05]  /*eda0*/  SEL R0, R25, R0, !P3 ;  /* 0x0000000019007207 */ /* 0x004fca0005800000 */
[----:B------:R0:W-:Y:S04]  /*edb0*/  STL [R1+0xb8], R0 ;  /* 0x0000b80001007387 */ /* 0x0001e80000100800 */
[----:B0-----:R-:W2:Y:S02]  /*edc0*/  LDL.LU R0, [R1+0x1778] ;  /* 0x0017780001007983 */ /* 0x001ea40000300800 */
[----:B--2---:R-:W-:-:S05]  /*edd0*/  SEL R0, R25, R0, !P3 ;  /* 0x0000000019007207 */ /* 0x004fca0005800000 */
[----:B------:R0:W-:Y:S04]  /*ede0*/  STL [R1+0x124], R0 ;  /* 0x0001240001007387 */ /* 0x0001e80000100800 */
[----:B0-----:R-:W2:Y:S01]  /*edf0*/  LDL.LU R0, [R1+0x1774] ;  /* 0x0017740001007983 */ /* 0x001ea20000300800 */
[C---:B---3--:R-:W-:Y:S02]  /*ee00*/  SEL R2, R25.reuse, R2, !P3 ;  /* 0x0000000219027207 */ /* 0x048fe40005800000 */
[----:B--2---:R-:W-:-:S05]  /*ee10*/  SEL R0, R25, R0, !P3 ;  /* 0x0000000019007207 */ /* 0x004fca0005800000 */
[----:B------:R0:W-:Y:S02]  /*ee20*/  STL [R1+0x12c], R0 ;  /* 0x00012c0001007387 */ /* 0x0001e40000100800 */
[C---:B0-----:R-:W-:Y:S02]  /*ee30*/  SEL R0, R25.reuse, R5, !P3 ;  /* 0x0000000519007207 */ /* 0x041fe40005800000 */
[C---:B----4-:R-:W-:Y:S02]  /*ee40*/  SEL R5, R25.reuse, R4, !P3 ;  /* 0x0000000419057207 */ /* 0x050fe40005800000 */
[C---:B------:R-:W-:Y:S01]  /*ee50*/  SEL R4, R25.reuse, R3, !P3 ;  /* 0x0000000319047207 */ /* 0x040fe20005800000 */
[----:B------:R0:W-:Y:S01]  /*ee60*/  STL [R1+0x130], R0 ;  /* 0x0001300001007387 */ /* 0x0001e20000100800 */
[----:B------:R-:W-:-:S03]  /*ee70*/  SEL R3, R25, R14, !P3 ;  /* 0x0000000e19037207 */ /* 0x000fc60005800000 */
[----:B------:R-:W-:Y:S01]  /*ee80*/  STL [R1+0x134], R5 ;  /* 0x0001340501007387 */ /* 0x000fe20000100800 */
[----:B0-----:R-:W-:-:S03]  /*ee90*/  SEL R0, R25, R13, !P3 ;  /* 0x0000000d19007207 */ /* 0x001fc60005800000 */
[----:B------:R0:W-:Y:S04]  /*eea0*/  STL [R1+0x138], R4 ;  /* 0x0001380401007387 */ /* 0x0001e80000100800 */
[----:B------:R1:W-:Y:S01]  /*eeb0*/  STL [R1+0x13c], R0 ;  /* 0x00013c0001007387 */ /* 0x0003e20000100800 */
        /* <DEDUP_REMOVED lines=29> */
[----:B0-----:R-:W-:-:S05]  /*f090*/  SEL R3, R25, R18, !P3 ;  /* 0x0000001219037207 */ /* 0x001fca0005800000 */
[----:B------:R0:W-:Y:S01]  /*f0a0*/  STL [R1+0x198], R3 ;  /* 0x0001980301007387 */ /* 0x0001e20000100800 */
[----:B-1----:R-:W-:-:S03]  /*f0b0*/  SEL R0, R25, R11, !P3 ;  /* 0x0000000b19007207 */ /* 0x002fc60005800000 */
        /* <DEDUP_REMOVED lines=551> */
[C---:B----4-:R-:W-:Y:S02]  /*11330*/  SEL R4, R25.reuse, R4, !P3 ;  /* 0x0000000419047207 */ /* 0x050fe40005800000 */
[C---:B------:R-:W-:Y:S02]  /*11340*/  SEL R3, R25.reuse, R3, !P3 ;  /* 0x0000000319037207 */ /* 0x040fe40005800000 */
[----:B------:R-:W-:-:S02]  /*11350*/  SEL R13, R25, R13, !P3 ;  /* 0x0000000d190d7207 */ /* 0x000fc40005800000 */
[C---:B------:R-:W-:Y:S02]  /*11360*/  SEL R14, R25.reuse, R14, !P3 ;  /* 0x0000000e190e7207 */ /* 0x040fe40005800000 */
[C---:B------:R-:W-:Y:S02]  /*11370*/  SEL R19, R25.reuse, R19, !P3 ;  /* 0x0000001319137207 */ /* 0x040fe40005800000 */
[C---:B------:R-:W-:Y:S02]  /*11380*/  SEL R17, R25.reuse, R17, !P3 ;  /* 0x0000001119117207 */ /* 0x040fe40005800000 */
[C---:B------:R-:W-:Y:S02]  /*11390*/  SEL R22, R25.reuse, R22, !P3 ;  /* 0x0000001619167207 */ /* 0x040fe40005800000 */
        /* <DEDUP_REMOVED lines=16> */
[----:B--2---:R-:W-:-:S05]  /*114a0*/  SEL R0, R25, R0, !P3 ;  /* 0x0000000019007207 */ /* 0x004fca0005800000 */
[----:B------:R0:W-:Y:S04]  /*114b0*/  STL [R1+0xec], R0 ;  /* 0x0000ec0001007387 */ /* 0x0001e80000100800 */
[----:B0-----:R-:W2:Y:S04]  /*114c0*/  LDL.LU R0, [R1+0x1728] ;  /* 0x0017280001007983 */ /* 0x001ea80000300800 */
[----:B------:R0:W-:Y:S04]  /*114d0*/  STL [R1+0xe8], R5 ;  /* 0x0000e80501007387 */ /* 0x0001e80000100800 */
[----:B0-----:R-:W3:Y:S04]  /*114e0*/  LDL.LU R5, [R1+0x1724] ;  /* 0x0017240001057983 */ /* 0x001ee80000300800 */
[----:B------:R0:W-:Y:S04]  /*114f0*/  STL [R1+0xe4], R4 ;  /* 0x0000e40401007387 */ /* 0x0001e80000100800 */
[----:B0-----:R-:W4:Y:S04]  /*11500*/  LDL.LU R4, [R1+0x1720] ;  /* 0x0017200001047983 */ /* 0x001f280000300800 */
        /* <DEDUP_REMOVED lines=43> */
[----:B0-----:R-:W2:Y:S01]  /*117c0*/  LDL.LU R6, [R1+0x16c8] ;  /* 0x0016c80001067983 */ /* 0x001ea20000300800 */
[----:B------:R-:W-:-:S02]  /*117d0*/  SEL R12, R25, R12, !P3 ;  /* 0x0000000c190c7207 */ /* 0x000fc40005800000 */
[C---:B------:R-:W-:Y:S02]  /*117e0*/  SEL R28, R25.reuse, R28, !P3 ;  /* 0x0000001c191c7207 */ /* 0x040fe40005800000 */
[C---:B------:R-:W-:Y:S01]  /*117f0*/  SEL R2, R25.reuse, R2, !P3 ;  /* 0x0000000219027207 */ /* 0x040fe20005800000 */
[----:B------:R-:W-:Y:S04]  /*11800*/  STL [R1+0x70], R12 ;  /* 0x0000700c01007387 */ /* 0x000fe80000100800 */
[----:B------:R0:W-:Y:S04]  /*11810*/  STL [R1+0x6c], R28 ;  /* 0x00006c1c01007387 */ /* 0x0001e80000100800 */
[----:B------:R1:W-:Y:S01]  /*11820*/  STL [R1+0x68], R2 ;  /* 0x0000680201007387 */ /* 0x0003e20000100800 */
[----:B---3--:R-:W-:-:S02]  /*11830*/  SEL R13, R25, R13, !P3 ;  /* 0x0000000d190d7207 */ /* 0x008fc40005800000 */
[C---:B----4-:R-:W-:Y:S02]  /*11840*/  SEL R14, R25.reuse, R14, !P3 ;  /* 0x0000000e190e7207 */ /* 0x050fe40005800000 */
[C---:B--2---:R-:W-:Y:S02]  /*11850*/  SEL R19, R25.reuse, R19, !P3 ;  /* 0x0000001319137207 */ /* 0x044fe40005800000 */
[C---:B------:R-:W-:Y:S02]  /*11860*/  SEL R17, R25.reuse, R17, !P3 ;  /* 0x0000001119117207 */ /* 0x040fe40005800000 */
[C---:B------:R-:W-:Y:S02]  /*11870*/  SEL R22, R25.reuse, R22, !P3 ;  /* 0x0000001619167207 */ /* 0x040fe40005800000 */
[C---:B------:R-:W-:Y:S02]  /*11880*/  SEL R29, R25.reuse, R29, !P3 ;  /* 0x0000001d191d7207 */ /* 0x040fe40005800000 */
[----:B0-----:R-:W-:-:S02]  /*11890*/  SEL R28, R25, R27, !P3 ;  /* 0x0000001b191c7207 */ /* 0x001fc40005800000 */
[C---:B-1----:R-:W-:Y:S02]  /*118a0*/  SEL R2, R25.reuse, R8, !P3 ;  /* 0x0000000819027207 */ /* 0x042fe40005800000 */
[C---:B------:R-:W-:Y:S02]  /*118b0*/  SEL R12, R25.reuse, R6, !P3 ;  /* 0x00000006190c7207 */ /* 0x040fe40005800000 */
[C---:B------:R-:W-:Y:S02]  /*118c0*/  SEL R6, R25.reuse, R7, !P3 ;  /* 0x0000000719067207 */ /* 0x040fe40005800000 */
[C---:B------:R-:W-:Y:S02]  /*118d0*/  SEL R7, R25.reuse, R9, !P3 ;  /* 0x0000000919077207 */ /* 0x040fe40005800000 */
[----:B------:R-:W0:Y:S01]  /*118e0*/  S2R R9, SR_TID.X ;  /* 0x0000000000097919 */ /* 0x000e220000002100 */
[----:B------:R-:W-:Y:S04]  /*118f0*/  STL [R1+0x64], R12 ;  /* 0x0000640c01007387 */ /* 0x000fe80000100800 */
[----:B------:R1:W-:Y:S04]  /*11900*/  STL [R1+0x60], R6 ;  /* 0x0000600601007387 */ /* 0x0003e80000100800 */
[----:B------:R2:W-:Y:S01]  /*11910*/  STL [R1+0x5c], R2 ;  /* 0x00005c0201007387 */ /* 0x0005e20000100800 */
[----:B-1----:R-:W-:-:S02]  /*11920*/  SEL R6, R25, R10, !P3 ;  /* 0x0000000a19067207 */ /* 0x002fc40005800000 */
[C---:B--2---:R-:W-:Y:S01]  /*11930*/  SEL R2, R25.reuse, R11, !P3 ;  /* 0x0000000b19027207 */ /* 0x044fe20005800000 */
[----:B------:R1:W-:Y:S04]  /*11940*/  STL [R1+0x54], R7 ;  /* 0x0000540701007387 */ /* 0x0003e80000100800 */
[----:B------:R2:W-:Y:S04]  /*11950*/  STL [R1+0x1670], R2 ;  /* 0x0016700201007387 */ /* 0x0005e80000100800 */
[----:B------:R3:W-:Y:S01]  /*11960*/  STL [R1+0x4c], R6 ;  /* 0x00004c0601007387 */ /* 0x0007e20000100800 */
[----:B-1----:R-:W-:-:S02]  /*11970*/  SEL R7, R25, R20, !P3 ;  /* 0x0000001419077207 */ /* 0x002fc40005800000 */
[C---:B--2---:R-:W-:Y:S02]  /*11980*/  SEL R2, R25.reuse, R18, !P3 ;  /* 0x0000001219027207 */ /* 0x044fe40005800000 */
[----:B---3--:R-:W-:-:S03]  /*11990*/  SEL R6, R25, R16, !P3 ;  /* 0x0000001019067207 */ /* 0x008fc60005800000 */
[----:B------:R1:W-:Y:S04]  /*119a0*/  STL [R1+0x3c], R2 ;  /* 0x00003c0201007387 */ /* 0x0003e80000100800 */
[----:B------:R2:W-:Y:S01]  /*119b0*/  STL [R1+0x34], R6 ;  /* 0x0000340601007387 */ /* 0x0005e20000100800 */
[----:B-1----:R-:W-:-:S03]  /*119c0*/  SEL R2, R25, R21, !P3 ;  /* 0x0000001519027207 */ /* 0x002fc60005800000 */
[----:B------:R1:W-:Y:S01]  /*119d0*/  STL [R1+0x2c], R7 ;  /* 0x00002c0701007387 */ /* 0x0003e20000100800 */
[----:B--2---:R-:W-:-:S03]  /*119e0*/  SEL R6, R25, R15, !P3 ;  /* 0x0000000f19067207 */ /* 0x004fc60005800000 */
[----:B------:R2:W-:Y:S04]  /*119f0*/  STL [R1+0x24], R2 ;  /* 0x0000240201007387 */ /* 0x0005e80000100800 */
[----:B------:R3:W-:Y:S01]  /*11a00*/  STL [R1+0x10], R6 ;  /* 0x0000100601007387 */ /* 0x0007e20000100800 */
[C---:B-1----:R-:W-:Y:S02]  /*11a10*/  SEL R7, R25.reuse, R23, !P3 ;  /* 0x0000001719077207 */ /* 0x042fe40005800000 */
[C---:B------:R-:W-:Y:S02]  /*11a20*/  SEL R12, R25.reuse, R26, !P3 ;  /* 0x0000001a190c7207 */ /* 0x040fe40005800000 */
[----:B--2---:R-:W-:Y:S01]  /*11a30*/  SEL R2, R25, R24, !P3 ;  /* 0x0000001819027207 */ /* 0x004fe20005800000 */
[----:B---3--:R-:W2:Y:S04]  /*11a40*/  LDL.LU R6, [R1+0x14] ;  /* 0x0000140001067983 */ /* 0x008ea80000300800 */
[----:B------:R1:W-:Y:S01]  /*11a50*/  STL [R1+0xc], R7 ;  /* 0x00000c0701007387 */ /* 0x0003e20000100800 */
[----:B0-----:R-:W-:-:S03]  /*11a60*/  LOP3.LUT R9, R9, 0x1f, RZ, 0xc0, !PT ;  /* 0x0000001f09097812 */ /* 0x001fc600078ec0ff */
[----:B-1----:R-:W3:Y:S04]  /*11a70*/  LDL.LU R7, [R1+0x1c] ;  /* 0x00001c0001077983 */ /* 0x002ee80000300800 */
[----:B------:R-:W-:Y:S04]  /*11a80*/  STL [R1+0x8], R2 ;  /* 0x0000080201007387 */ /* 0x000fe80000100800 */
[----:B------:R-:W4:Y:S01]  /*11a90*/  LDL.LU R8, [R1+0x20] ;  /* 0x0000200001087983 */ /* 0x000f220000300800 */
[----:B------:R-:W-:-:S03]  /*11aa0*/  IMAD R9, R9, UR6, RZ ;  /* 0x0000000609097c24 */ /* 0x000fc6000f8e02ff */
[----:B------:R-:W-:Y:S01]  /*11ab0*/  STL [R1+0x1658], R12 ;  /* 0x0016580c01007387 */ /* 0x000fe20000100800 */
[----:B------:R-:W-:-:S03]  /*11ac0*/  SEL R25, R25, R3, !P3 ;  /* 0x0000000319197207 */ /* 0x000fc60005800000 */
[----:B------:R-:W-:Y:S04]  /*11ad0*/  STL [R1+0x165c], R28 ;  /* 0x00165c1c01007387 */ /* 0x000fe80000100800 */
[----:B------:R-:W-:Y:S04]  /*11ae0*/  STL [R1+0x1660], R29 ;  /* 0x0016601d01007387 */ /* 0x000fe80000100800 */
[----:B------:R0:W-:Y:S04]  /*11af0*/  STL [R1+0x1664], R22 ;  /* 0x0016641601007387 */ /* 0x0001e80000100800 */
[----:B------:R-:W-:Y:S01]  /*11b00*/  STL [R1+0x1668], R17 ;  /* 0x0016681101007387 */ /* 0x000fe20000100800 */
[----:B------:R-:W-:-:S03]  /*11b10*/  LEA.HI.X.SX32 R3, R9, UR11, 0x1, P5 ;  /* 0x0000000b09037c11 */ /* 0x000fc6000a8f0eff */
[----:B------:R-:W-:Y:S04]  /*11b20*/  STL [R1+0x1674], R19 ;  /* 0x0016741301007387 */ /* 0x000fe80000100800 */
[----:B------:R-:W-:Y:S04]  /*11b30*/  STL [R1+0x1678], R14 ;  /* 0x0016780e01007387 */ /* 0x000fe80000100800 */
[----:B------:R1:W-:Y:S04]  /*11b40*/  STL [R1+0x167c], R13 ;  /* 0x00167c0d01007387 */ /* 0x0003e80000100800 */
[----:B------:R-:W-:Y:S04]  /*11b50*/  STL [R1+0x1680], R25 ;  /* 0x0016801901007387 */ /* 0x000fe80000100800 */
[----:B------:R-:W4:Y:S01]  /*11b60*/  LDL.LU R9, [R1+0x28] ;  /* 0x0000280001097983 */ /* 0x000f220000300800 */
[----:B------:R-:W-:-:S02]  /*11b70*/  IMAD R4, R4, UR7, RZ ;  /* 0x0000000704047c24 */ /* 0x000fc4000f8e02ff */
[----:B------:R-:W-:Y:S01]  /*11b80*/  IMAD R5, R5, UR7, RZ ;  /* 0x0000000705057c24 */ /* 0x000fe2000f8e02ff */
[----:B------:R-:W4:Y:S01]  /*11b90*/  LDL.LU R10, [R1+0x30] ;  /* 0x00003000010a7983 */ /* 0x000f220000300800 */
[----:B------:R-:W-:-:S03]  /*11ba0*/  IMAD R0, R0, UR7, RZ ;  /* 0x0000000700007c24 */ /* 0x000fc6000f8e02ff */
[----:B------:R-:W4:Y:S04]  /*11bb0*/  LDL.LU R11, [R1+0x38] ;  /* 0x00003800010b7983 */ /* 0x000f280000300800 */
[----:B------:R-:W4:Y:S04]  /*11bc0*/  LDL.LU R15, [R1+0x40] ;  /* 0x00004000010f7983 */ /* 0x000f280000300800 */
[----:B------:R-:W4:Y:S04]  /*11bd0*/  LDL.LU R16, [R1+0x48] ;  /* 0x0000480001107983 */ /* 0x000f280000300800 */
[----:B------:R-:W-:Y:S04]  /*11be0*/  STL [R1+0x1684], R3 ;  /* 0x0016840301007387 */ /* 0x000fe80000100800 */
[----:B------:R-:W-:Y:S04]  /*11bf0*/  STL [R1+0x1688], R4 ;  /* 0x0016880401007387 */ /* 0x000fe80000100800 */
[----:B------:R-:W-:Y:S04]  /*11c00*/  STL [R1+0x168c], R5 ;  /* 0x00168c0501007387 */ /* 0x000fe80000100800 */
[----:B------:R1:W-:Y:S04]  /*11c10*/  STL [R1+0x1690], R0 ;  /* 0x0016900001007387 */ /* 0x0003e80000100800 */
[----:B------:R-:W4:Y:S04]  /*11c20*/  LDL.LU R18, [R1+0x50] ;  /* 0x0000500001127983 */ /* 0x000f280000300800 */
[----:B------:R-:W4:Y:S01]  /*11c30*/  LDL.LU R20, [R1+0x58] ;  /* 0x0000580001147983 */ /* 0x000f220000300800 */
[----:B--2---:R-:W-:-:S05]  /*11c40*/  IMAD R6, R6, UR7, RZ ;  /* 0x0000000706067c24 */ /* 0x004fca000f8e02ff */
[----:B------:R-:W-:Y:S04]  /*11c50*/  STL [R1+0x1694], R6 ;  /* 0x0016940601007387 */ /* 0x000fe80000100800 */
[----:B------:R-:W2:Y:S04]  /*11c60*/  LDL.LU R21, [R1+0xa0] ;  /* 0x0000a00001157983 */ /* 0x000ea80000300800 */
[----:B------:R-:W2:Y:S01]  /*11c70*/  LDL.LU R23, [R1+0xa8] ;  /* 0x0000a80001177983 */ /* 0x000ea20000300800 */
[----:B---3--:R-:W-:-:S05]  /*11c80*/  IMAD R7, R7, UR7, RZ ;  /* 0x0000000707077c24 */ /* 0x008fca000f8e02ff */
[----:B------:R-:W-:Y:S04]  /*11c90*/  STL [R1+0x1698], R7 ;  /* 0x0016980701007387 */ /* 0x000fe80000100800 */
[----:B------:R-:W3:Y:S04]  /*11ca0*/  LDL.LU R24, [R1+0xac] ;  /* 0x0000ac0001187983 */ /* 0x000ee80000300800 */
[----:B------:R-:W3:Y:S04]  /*11cb0*/  LDL.LU R26, [R1+0xb0] ;  /* 0x0000b000011a7983 */ /* 0x000ee80000300800 */
[----:B------:R-:W3:Y:S04]  /*11cc0*/  LDL.LU R27, [R1+0xb4] ;  /* 0x0000b400011b7983 */ /* 0x000ee80000300800 */
[----:B0-----:R-:W3:Y:S04]  /*11cd0*/  LDL.LU R22, [R1+0xb8] ;  /* 0x0000b80001167983 */ /* 0x001ee80000300800 */
[----:B------:R-:W3:Y:S01]  /*11ce0*/  LDL.LU R29, [R1+0x124] ;  /* 0x00012400011d7983 */ /* 0x000ee20000300800 */
[----:B----4-:R-:W-:-:S03]  /*11cf0*/  IMAD R8, R8, UR7, RZ ;  /* 0x0000000708087c24 */ /* 0x010fc6000f8e02ff */
[----:B------:R-:W4:Y:S04]  /*11d00*/  LDL.LU R28, [R1+0x12c] ;  /* 0x00012c00011c7983 */ /* 0x000f280000300800 */
[----:B------:R-:W4:Y:S04]  /*11d10*/  LDL.LU R12, [R1+0x130] ;  /* 0x00013000010c7983 */ /* 0x000f280000300800 */
[----:B------:R-:W-:Y:S01]  /*11d20*/  STL [R1+0x169c], R8 ;  /* 0x00169c0801007387 */ /* 0x000fe20000100800 */
[----:B------:R-:W-:-:S05]  /*11d30*/  IMAD R9, R9, UR7, RZ ;  /* 0x0000000709097c24 */ /* 0x000fca000f8e02ff */
[----:B------:R-:W-:Y:S04]  /*11d40*/  STL [R1+0x16a0], R9 ;  /* 0x0016a00901007387 */ /* 0x000fe80000100800 */
[----:B-1----:R-:W4:Y:S04]  /*11d50*/  LDL.LU R13, [R1+0x134] ;  /* 0x00013400010d7983 */ /* 0x002f280000300800 */
[----:B------:R-:W4:Y:S04]  /*11d60*/  LDL.LU R14, [R1+0x138] ;  /* 0x00013800010e7983 */ /* 0x000f280000300800 */
[----:B------:R-:W4:Y:S04]  /*11d70*/  LDL.LU R19, [R1+0x13c] ;  /* 0x00013c0001137983 */ /* 0x000f280000300800 */
[----:B------:R-:W4:Y:S04]  /*11d80*/  LDL.LU R17, [R1+0x140] ;  /* 0x0001400001117983 */ /* 0x000f280000300800 */
[----:B------:R-:W4:Y:S01]  /*11d90*/  LDL.LU R2, [R1+0x144] ;  /* 0x0001440001027983 */ /* 0x000f220000300800 */
[----:B------:R-:W-:-:S02]  /*11da0*/  IMAD R10, R10, UR7, RZ ;  /* 0x000000070a0a7c24 */ /* 0x000fc4000f8e02ff */
[----:B------:R-:W-:Y:S02]  /*11db0*/  IMAD R11, R11, UR7, RZ ;  /* 0x000000070b0b7c24 */ /* 0x000fe4000f8e02ff */
[----:B------:R-:W-:Y:S02]  /*11dc0*/  IMAD R15, R15, UR7, RZ ;  /* 0x000000070f0f7c24 */ /* 0x000fe4000f8e02ff */
[----:B------:R-:W-:Y:S01]  /*11dd0*/  IMAD R16, R16, UR7, RZ ;  /* 0x0000000710107c24 */ /* 0x000fe2000f8e02ff */
[----:B------:R-:W-:Y:S01]  /*11de0*/  STL [R1+0x16a4], R10 ;  /* 0x0016a40a01007387 */ /* 0x000fe20000100800 */
[----:B------:R-:W-:-:S03]  /*11df0*/  IMAD R18, R18, UR7, RZ ;  /* 0x0000000712127c24 */ /* 0x000fc6000f8e02ff */
[----:B------:R-:W-:Y:S01]  /*11e00*/  STL [R1+0x16a8], R11 ;  /* 0x0016a80b01007387 */ /* 0x000fe20000100800 */
[----:B------:R-:W-:-:S03]  /*11e10*/  IMAD R20, R20, UR7, RZ ;  /* 0x0000000714147c24 */ /* 0x000fc6000f8e02ff */
[----:B------:R-:W-:Y:S04]  /*11e20*/  STL [R1+0x16ac], R15 ;  /* 0x0016ac0f01007387 */ /* 0x000fe80000100800 */
[----:B------:R-:W-:Y:S04]  /*11e30*/  STL [R1+0x16b0], R16 ;  /* 0x0016b01001007387 */ /* 0x000fe80000100800 */
[----:B------:R-:W-:Y:S04]  /*11e40*/  STL [R1+0x16b4], R18 ;  /* 0x0016b41201007387 */ /* 0x000fe80000100800 */
[----:B------:R-:W-:Y:S01]  /*11e50*/  STL [R1+0x16b8], R20 ;  /* 0x0016b81401007387 */ /* 0x000fe20000100800 */
[----:B--2---:R-:W-:-:S02]  /*11e60*/  IMAD R21, R21, UR7, RZ ;  /* 0x0000000715157c24 */ /* 0x004fc4000f8e02ff */
[----:B------:R-:W-:-:S03]  /*11e70*/  IMAD R23, R23, UR7, RZ ;  /* 0x0000000717177c24 */ /* 0x000fc6000f8e02ff */
[----:B------:R-:W-:Y:S04]  /*11e80*/  STL [R1+0x16bc], R21 ;  /* 0x0016bc1501007387 */ /* 0x000fe80000100800 */
[----:B------:R-:W-:Y:S01]  /*11e90*/  STL [R1+0x16c0], R23 ;  /* 0x0016c01701007387 */ /* 0x000fe20000100800 */
[----:B---3--:R-:W-:-:S05]  /*11ea0*/  IMAD R24, R24, UR7, RZ ;  /* 0x0000000718187c24 */ /* 0x008fca000f8e02ff */
[----:B------:R-:W-:Y:S01]  /*11eb0*/  STL [R1+0x16c4], R24 ;  /* 0x0016c41801007387 */ /* 0x000fe20000100800 */
[----:B------:R-:W-:Y:S02]  /*11ec0*/  IMAD R0, R22, UR7, RZ ;  /* 0x0000000716007c24 */ /* 0x000fe4000f8e02ff */
[----:B------:R-:W-:-:S03]  /*11ed0*/  IMAD R4, R29, UR7, RZ ;  /* 0x000000071d047c24 */ /* 0x000fc6000f8e02ff */
[----:B------:R0:W-:Y:S01]  /*11ee0*/  STL [R1+0x14], R0 ;  /* 0x0000140001007387 */ /* 0x0001e20000100800 */
[----:B----4-:R-:W-:-:S03]  /*11ef0*/  IMAD R3, R28, UR7, RZ ;  /* 0x000000071c037c24 */ /* 0x010fc6000f8e02ff */
[----:B------:R-:W-:Y:S04]  /*11f00*/  STL [R1+0x1c], R4 ;  /* 0x00001c0401007387 */ /* 0x000fe80000100800 */
[----:B------:R-:W2:Y:S01]  /*11f10*/  LDL.LU R22, [R1+0x148] ;  /* 0x0001480001167983 */ /* 0x000ea20000300800 */
[----:B0-----:R-:W-:-:S03]  /*11f20*/  IMAD R0, R12, UR7, RZ ;  /* 0x000000070c007c24 */ /* 0x001fc6000f8e02ff */
[----:B------:R0:W-:Y:S04]  /*11f30*/  STL [R1+0x20], R3 ;  /* 0x0000200301007387 */ /* 0x0001e80000100800 */
[----:B------:R-:W3:Y:S04]  /*11f40*/  LDL.LU R29, [R1+0x150] ;  /* 0x00015000011d7983 */ /* 0x000ee80000300800 */
[----:B------:R1:W-:Y:S04]  /*11f50*/  STL [R1+0x28], R0 ;  /* 0x0000280001007387 */ /* 0x0003e80000100800 */
[----:B------:R-:W4:Y:S04]  /*11f60*/  LDL.LU R28, [R1+0x154] ;  /* 0x00015400011c7983 */ /* 0x000f280000300800 */
[----:B------:R-:W4:Y:S01]  /*11f70*/  LDL.LU R12, [R1+0x158] ;  /* 0x00015800010c7983 */ /* 0x000f220000300800 */
[----:B0-----:R-:W-:-:S02]  /*11f80*/  IMAD R3, R13, UR7, RZ ;  /* 0x000000070d037c24 */ /* 0x001fc4000f8e02ff */
[----:B-1----:R-:W-:-:S03]  /*11f90*/  IMAD R0, R14, UR7, RZ ;  /* 0x000000070e007c24 */ /* 0x002fc6000f8e02ff */
[----:B------:R0:W-:Y:S01]  /*11fa0*/  STL [R1+0x30], R3 ;  /* 0x0000300301007387 */ /* 0x0001e20000100800 */
[----:B------:R-:W-:-:S03]  /*11fb0*/  IMAD R4, R19, UR7, RZ ;  /* 0x0000000713047c24 */ /* 0x000fc6000f8e02ff */
[----:B------:R1:W-:Y:S04]  /*11fc0*/  STL [R1+0x38], R0 ;  /* 0x0000380001007387 */ /* 0x0003e80000100800 */
[----:B------:R-:W-:Y:S01]  /*11fd0*/  STL [R1+0x40], R4 ;  /* 0x0000400401007387 */ /* 0x000fe20000100800 */
[----:B0-----:R-:W-:-:S03]  /*11fe0*/  IMAD R3, R17, UR7, RZ ;  /* 0x0000000711037c24 */ /* 0x001fc6000f8e02ff */
[----:B------:R-:W4:Y:S01]  /*11ff0*/  LDL.LU R24, [R1+0x15c] ;  /* 0x00015c0001187983 */ /* 0x000f220000300800 */
[----:B-1----:R-:W-:-:S03]  /*12000*/  IMAD R0, R2, UR7, RZ ;  /* 0x0000000702007c24 */ /* 0x002fc6000f8e02ff */
[----:B------:R-:W-:Y:S04]  /*12010*/  STL [R1+0x48], R3 ;  /* 0x0000480301007387 */ /* 0x000fe80000100800 */
[----:B------:R-:W4:Y:S04]  /*12020*/  LDL.LU R23, [R1+0x164] ;  /* 0x0001640001177983 */ /* 0x000f280000300800 */
[----:B------:R0:W-:Y:S04]  /*12030*/  STL [R1+0x50], R0 ;  /* 0x0000500001007387 */ /* 0x0001e80000100800 */
        /* <DEDUP_REMOVED lines=11> */
[----:B0-----:R-:W4:Y:S04]  /*120f0*/  LDL.LU R0, [R1+0x1c0] ;  /* 0x0001c00001007983 */ /* 0x001f280000300800 */
        /* <DEDUP_REMOVED lines=8> */
[----:B--2---:R-:W-:-:S05]  /*12180*/  IMAD R22, R22, UR7, RZ ;  /* 0x0000000716167c24 */ /* 0x004fca000f8e02ff */
[----:B------:R4:W-:Y:S01]  /*12190*/  STL [R1+0x58], R22 ;  /* 0x0000581601007387 */ /* 0x0009e20000100800 */
[----:B---3--:R-:W-:-:S05]  /*121a0*/  IMAD R13, R29, UR7, RZ ;  /* 0x000000071d0d7c24 */ /* 0x008fca000f8e02ff */
[----:B------:R0:W-:Y:S01]  /*121b0*/  STL [R1+0xa0], R13 ;  /* 0x0000a00d01007387 */ /* 0x0001e20000100800 */
[----:B----4-:R-:W-:Y:S02]  /*121c0*/  IMAD R22, R28, UR7, RZ ;  /* 0x000000071c167c24 */ /* 0x010fe4000f8e02ff */
[----:B------:R-:W-:Y:S01]  /*121d0*/  IMAD R12, R12, UR7, RZ ;  /* 0x000000070c0c7c24 */ /* 0x000fe2000f8e02ff */
[----:B0-----:R-:W2:Y:S04]  /*121e0*/  LDL.LU R13, [R1+0x20c] ;  /* 0x00020c00010d7983 */ /* 0x001ea80000300800 */
[----:B------:R0:W-:Y:S04]  /*121f0*/  STL [R1+0xa8], R22 ;  /* 0x0000a81601007387 */ /* 0x0001e80000100800 */
[----:B0-----:R-:W3:Y:S01]  /*12200*/  LDL.LU R22, [R1+0x210] ;  /* 0x0002100001167983 */ /* 0x001ee20000300800 */
[----:B------:R-:W-:-:S03]  /*12210*/  IMAD R24, R24, UR7, RZ ;  /* 0x0000000718187c24 */ /* 0x000fc6000f8e02ff */
[----:B------:R0:W-:Y:S04]  /*12220*/  STL [R1+0xac], R12 ;  /* 0x0000ac0c01007387 */ /* 0x0001e80000100800 */
[----:B------:R-:W4:Y:S04]  /*12230*/  LDL.LU R29, [R1+0x214] ;  /* 0x00021400011d7983 */ /* 0x000f280000300800 */
[----:B------:R-:W4:Y:S04]  /*12240*/  LDL.LU R28, [R1+0x218] ;  /* 0x00021800011c7983 */ /* 0x000f280000300800 */
[----:B0-----:R-:W4:Y:S04]  /*12250*/  LDL.LU R12, [R1+0x21c] ;  /* 0x00021c00010c7983 */ /* 0x001f280000300800 */
[----:B------:R0:W-:Y:S02]  /*12260*/  STL [R1+0xb0], R24 ;  /* 0x0000b01801007387 */ /* 0x0001e40000100800 */
[----:B0-----:R-:W-:-:S02]  /*12270*/  IMAD R24, R23, UR7, RZ ;  /* 0x0000000717187c24 */ /* 0x001fc4000f8e02ff */
[----:B------:R-:W-:Y:S02]  /*12280*/  IMAD R23, R21, UR7, RZ ;  /* 0x0000000715177c24 */ /* 0x000fe4000f8e02ff */
[----:B------:R-:W-:Y:S02]  /*12290*/  IMAD R21, R20, UR7, RZ ;  /* 0x0000000714157c24 */ /* 0x000fe4000f8e02ff */
[----:B------:R-:W-:Y:S01]  /*122a0*/  IMAD R20, R18, UR7, RZ ;  /* 0x0000000712147c24 */ /* 0x000fe2000f8e02ff */
[----:B------:R-:W-:Y:S01]  /*122b0*/  STL [R1+0xb4], R24 ;  /* 0x0000b41801007387 */ /* 0x000fe20000100800 */
[----:B------:R-:W-:Y:S02]  /*122c0*/  IMAD R18, R16, UR7, RZ ;  /* 0x0000000710127c24 */ /* 0x000fe4000f8e02ff */
[----:B------:R-:W-:Y:S01]  /*122d0*/  IMAD R16, R15, UR7, RZ ;  /* 0x000000070f107c24 */ /* 0x000fe2000f8e02ff */
[----:B------:R-:W-:Y:S01]  /*122e0*/  STL [R1+0xb8], R23 ;  /* 0x0000b81701007387 */ /* 0x000fe20000100800 */
[----:B------:R-:W-:-:S02]  /*122f0*/  IMAD R15, R11, UR7, RZ ;  /* 0x000000070b0f7c24 */ /* 0x000fc4000f8e02ff */
[----:B------:R-:W-:Y:S01]  /*12300*/  IMAD R11, R10, UR7, RZ ;  /* 0x000000070a0b7c24 */ /* 0x000fe2000f8e02ff */
[----:B------:R-:W-:Y:S01]  /*12310*/  STL [R1+0x124], R21 ;  /* 0x0001241501007387 */ /* 0x000fe20000100800 */
[----:B------:R-:W-:-:S03]  /*12320*/  IMAD R10, R9, UR7, RZ ;  /* 0x00000007090a7c24 */ /* 0x000fc6000f8e02ff */
        /* <DEDUP_REMOVED lines=14> */
[----:B------:R-:W-:Y:S04]  /*12410*/  STL [R1+0x148], R8 ;  /* 0x0001480801007387 */ /* 0x000fe80000100800 */
[----:B------:R-:W-:Y:S01]  /*12420*/  STL [R1+0x150], R7 ;  /* 0x0001500701007387 */ /* 0x000fe20000100800 */
[----:B------:R-:W-:-:S03]  /*12430*/  IMAD R3, R25, UR7, RZ ;  /* 0x0000000719037c24 */ /* 0x000fc6000f8e02ff */
[----:B------:R-:W-:Y:S04]  /*12440*/  STL [R1+0x154], R6 ;  /* 0x0001540601007387 */ /* 0x000fe80000100800 */
[----:B------:R-:W-:Y:S04]  /*12450*/  STL [R1+0x158], R5 ;  /* 0x0001580501007387 */ /* 0x000fe80000100800 */
[----:B------:R0:W-:Y:S04]  /*12460*/  STL [R1+0x15c], R0 ;  /* 0x00015c0001007387 */ /* 0x0001e80000100800 */
[----:B------:R1:W-:Y:S01]  /*12470*/  STL [R1+0x164], R4 ;  /* 0x0001640401007387 */ /* 0x0003e20000100800 */
[----:B0-----:R-:W-:-:S03]  /*12480*/  IMAD R0, R14, UR7, RZ ;  /* 0x000000070e007c24 */ /* 0x001fc6000f8e02ff */
[----:B------:R0:W-:Y:S01]  /*12490*/  STL [R1+0x168], R3 ;  /* 0x0001680301007387 */ /* 0x0001e20000100800 */
[----:B-1----:R-:W-:-:S03]  /*124a0*/  IMAD R4, R19, UR7, RZ ;  /* 0x0000000713047c24 */ /* 0x002fc6000f8e02ff */
[----:B------:R1:W-:Y:S04]  /*124b0*/  STL [R1+0x180], R0 ;  /* 0x0001800001007387 */ /* 0x0003e80000100800 */
[----:B------:R-:W-:Y:S01]  /*124c0*/  STL [R1+0x184], R4 ;  /* 0x0001840401007387 */ /* 0x000fe20000100800 */
[----:B0-----:R-:W-:-:S03]  /*124d0*/  IMAD R3, R17, UR7, RZ ;  /* 0x0000000711037c24 */ /* 0x001fc6000f8e02ff */
[----:B------:R-:W4:Y:S01]  /*124e0*/  LDL.LU R14, [R1+0x220] ;  /* 0x00022000010e7983 */ /* 0x000f220000300800 */
[----:B-1----:R-:W-:-:S03]  /*124f0*/  IMAD R0, R2, UR7, RZ ;  /* 0x0000000702007c24 */ /* 0x002fc6000f8e02ff */
[----:B------:R2:W-:Y:S04]  /*12500*/  STL [R1+0x188], R3 ;  /* 0x0001880301007387 */ /* 0x0005e80000100800 */
[----:B------:R-:W4:Y:S04]  /*12510*/  LDL.LU R19, [R1+0x224] ;  /* 0x0002240001137983 */ /* 0x000f280000300800 */
[----:B------:R3:W-:Y:S04]  /*12520*/  STL [R1+0x18c], R0 ;  /* 0x00018c0001007387 */ /* 0x0007e80000100800 */
[----:B------:R-:W4:Y:S04]  /*12530*/  LDL.LU R17, [R1+0x228] ;  /* 0x0002280001117983 */ /* 0x000f280000300800 */
[----:B------:R-:W4:Y:S01]  /*12540*/  LDL.LU R2, [R1+0x22c] ;  /* 0x00022c0001027983 */ /* 0x000f220000300800 */
[----:B--2---:R-:W-:-:S05]  /*12550*/  IMAD R3, R13, UR7, RZ ;  /* 0x000000070d037c24 */ /* 0x004fca000f8e02ff */
[----:B------:R0:W-:Y:S01]  /*12560*/  STL [R1+0x190], R3 ;  /* 0x0001900301007387 */ /* 0x0001e20000100800 */
[----:B---3--:R-:W-:Y:S02]  /*12570*/  IMAD R0, R22, UR7, RZ ;  /* 0x0000000716007c24 */ /* 0x008fe4000f8e02ff */
[----:B----4-:R-:W-:-:S03]  /*12580*/  IMAD R4, R29, UR7, RZ ;  /* 0x000000071d047c24 */ /* 0x010fc6000f8e02ff */
[----:B------:R1:W-:Y:S01]  /*12590*/  STL [R1+0x194], R0 ;  /* 0x0001940001007387 */ /* 0x0003e20000100800 */
[----:B0-----:R-:W-:-:S03]  /*125a0*/  IMAD R3, R28, UR7, RZ ;  /* 0x000000071c037c24 */ /* 0x001fc6000f8e02ff */
[----:B------:R-:W-:Y:S04]  /*125b0*/  STL [R1+0x198], R4 ;  /* 0x0001980401007387 */ /* 0x000fe80000100800 */
[----:B------:R-:W2:Y:S01]  /*125c0*/  LDL.LU R24, [R1+0x234] ;  /* 0x0002340001187983 */ /* 0x000ea20000300800 */
[----:B-1----:R-:W-:-:S03]  /*125d0*/  IMAD R0, R12, UR7, RZ ;  /* 0x000000070c007c24 */ /* 0x002fc6000f8e02ff */
[----:B------:R-:W-:Y:S04]  /*125e0*/  STL [R1+0x19c], R3 ;  /* 0x00019c0301007387 */ /* 0x000fe80000100800 */
[----:B------:R-:W3:Y:S04]  /*125f0*/  LDL.LU R23, [R1+0x238] ;  /* 0x0002380001177983 */ /* 0x000ee80000300800 */
        /* <DEDUP_REMOVED lines=21> */
[----:B------:R-:W-:-:S05]  /*12750*/  IMAD R14, R14, UR7, RZ ;  /* 0x000000070e0e7c24 */ /* 0x000fca000f8e02ff */
[----:B------:R0:W-:Y:S01]  /*12760*/  STL [R1+0x1a4], R14 ;  /* 0x0001a40e01007387 */ /* 0x0001e20000100800 */
[----:B------:R-:W-:-:S05]  /*12770*/  IMAD R13, R19, UR7, RZ ;  /* 0x00000007130d7c24 */ /* 0x000fca000f8e02ff */
[----:B------:R1:W-:Y:S01]  /*12780*/  STL [R1+0x1c0], R13 ;  /* 0x0001c00d01007387 */ /* 0x0003e20000100800 */
[----:B0-----:R-:W-:Y:S02]  /*12790*/  IMAD R14, R17, UR7, RZ ;  /* 0x00000007110e7c24 */ /* 0x001fe4000f8e02ff */
[----:B------:R-:W-:Y:S01]  /*127a0*/  IMAD R2, R2, UR7, RZ ;  /* 0x0000000702027c24 */ /* 0x000fe2000f8e02ff */
[----:B-1----:R-:W4:Y:S04]  /*127b0*/  LDL.LU R13, [R1+0x318] ;  /* 0x00031800010d7983 */ /* 0x002f280000300800 */
[----:B------:R0:W-:Y:S04]  /*127c0*/  STL [R1+0x1e8], R14 ;  /* 0x0001e80e01007387 */ /* 0x0001e80000100800 */
[----:B0-----:R-:W4:Y:S04]  /*127d0*/  LDL.LU R14, [R1+0x314] ;  /* 0x00031400010e7983 */ /* 0x001f280000300800 */
[----:B------:R0:W-:Y:S04]  /*127e0*/  STL [R1+0x1ec], R2 ;  /* 0x0001ec0201007387 */ /* 0x0001e80000100800 */
[----:B------:R-:W4:Y:S04]  /*127f0*/  LDL.LU R19, [R1+0x370] ;  /* 0x0003700001137983 */ /* 0x000f280000300800 */
[----:B------:R-:W4:Y:S04]  /*12800*/  LDL.LU R17, [R1+0x36c] ;  /* 0x00036c0001117983 */ /* 0x000f280000300800 */
[----:B0-----:R-:W4:Y:S01]  /*12810*/  LDL.LU R2, [R1+0x368] ;  /* 0x0003680001027983 */ /* 0x001f220000300800 */
[----:B--2---:R-:W-:-:S05]  /*12820*/  IMAD R24, R24, UR7, RZ ;  /* 0x0000000718187c24 */ /* 0x004fca000f8e02ff */
[----:B------:R3:W-:Y:S02]  /*12830*/  STL [R1+0x1f0], R24 ;  /* 0x0001f01801007387 */ /* 0x0007e40000100800 */
[----:B---3--:R-:W-:Y:S02]  /*12840*/  IMAD R24, R23, UR7, RZ ;  /* 0x0000000717187c24 */ /* 0x008fe4000f8e02ff */
[----:B----4-:R-:W-:Y:S02]  /*12850*/  IMAD R23, R21, UR7, RZ ;  /* 0x0000000715177c24 */ /* 0x010fe4000f8e02ff */
        /* <DEDUP_REMOVED lines=37> */
[----:B------:R-:W2:Y:S01]  /*12ab0*/  LDL.LU R22, [R1+0x364] ;  /* 0x0003640001167983 */ /* 0x000ea20000300800 */
[----:B-1----:R-:W-:-:S03]  /*12ac0*/  IMAD R0, R12, UR7, RZ ;  /* 0x000000070c007c24 */ /* 0x002fc6000f8e02ff */
[----:B------:R0:W-:Y:S04]  /*12ad0*/  STL [R1+0x248], R3 ;  /* 0x0002480301007387 */ /* 0x0001e80000100800 */
[----:B------:R-:W3:Y:S04]  /*12ae0*/  LDL.LU R29, [R1+0x360] ;  /* 0x00036000011d7983 */ /* 0x000ee80000300800 */
[----:B------:R1:W-:Y:S04]  /*12af0*/  STL [R1+0x24c], R0 ;  /* 0x00024c0001007387 */ /* 0x0003e80000100800 */
[----:B------:R-:W4:Y:S04]  /*12b00*/  LDL.LU R28, [R1+0x390] ;  /* 0x00039000011c7983 */ /* 0x000f280000300800 */
[----:B------:R-:W4:Y:S01]  /*12b10*/  LDL.LU R12, [R1+0x394] ;  /* 0x00039400010c7983 */ /* 0x000f220000300800 */
[----:B0-----:R-:W-:-:S05]  /*12b20*/  IMAD R3, R13, UR7, RZ ;  /* 0x000000070d037c24 */ /* 0x001fca000f8e02ff */
[----:B------:R0:W-:Y:S01]  /*12b30*/  STL [R1+0x280], R3 ;  /* 0x0002800301007387 */ /* 0x0001e20000100800 */
[----:B-1----:R-:W-:Y:S02]  /*12b40*/  IMAD R0, R14, UR7, RZ ;  /* 0x000000070e007c24 */ /* 0x002fe4000f8e02ff */
[----:B------:R-:W-:-:S03]  /*12b50*/  IMAD R4, R19, UR7, RZ ;  /* 0x0000000713047c24 */ /* 0x000fc6000f8e02ff */
[----:B------:R1:W-:Y:S01]  /*12b60*/  STL [R1+0x284], R0 ;  /* 0x0002840001007387 */ /* 0x0003e20000100800 */
[----:B0-----:R-:W-:-:S03]  /*12b70*/  IMAD R3, R17, UR7, RZ ;  /* 0x0000000711037c24 */ /* 0x001fc6000f8e02ff */
[----:B------:R-:W-:Y:S04]  /*12b80*/  STL [R1+0x288], R4 ;  /* 0x0002880401007387 */ /* 0x000fe80000100800 */
        /* <DEDUP_REMOVED lines=33> */
[----:B0-----:R-:W3:Y:S04]  /*12da0*/  LDL.LU R22, [R1+0x374] ;  /* 0x0003740001167983 */ /* 0x001ee80000300800 */
[----:B------:R0:W-:Y:S04]  /*12db0*/  STL [R1+0x2e8], R12 ;  /* 0x0002e80c01007387 */ /* 0x0001e80000100800 */
[----:B------:R-:W4:Y:S04]  /*12dc0*/  LDL.LU R29, [R1+0x35c] ;  /* 0x00035c00011d7983 */ /* 0x000f280000300800 */
[----:B------:R-:W4:Y:S01]  /*12dd0*/  LDL.LU R28, [R1+0x358] ;  /* 0x00035800011c7983 */ /* 0x000f220000300800 */
[----:B------:R-:W-:-:S03]  /*12de0*/  IMAD R24, R24, UR7, RZ ;  /* 0x0000000718187c24 */ /* 0x000fc6000f8e02ff */
[----:B0-----:R-:W4:Y:S04]  /*12df0*/  LDL.LU R12, [R1+0x354] ;  /* 0x00035400010c7983 */ /* 0x001f280000300800 */
[----:B------:R0:W-:Y:S02]  /*12e00*/  STL [R1+0x2ec], R24 ;  /* 0x0002ec1801007387 */ /* 0x0001e40000100800 */
[----:B0-----:R-:W-:Y:S02]  /*12e10*/  IMAD R24, R23, UR7, RZ ;  /* 0x0000000717187c24 */ /* 0x001fe4000f8e02ff */
[----:B------:R-:W-:Y:S02]  /*12e20*/  IMAD R23, R21, UR7, RZ ;  /* 0x0000000715177c24 */ /* 0x000fe4000f8e02ff */
        /* <DEDUP_REMOVED lines=313> */
[----:B------:R1:W-:Y:S01]  /*141c0*/  STL [R1+0xf4], R0 ;  /* 0x0000f40001007387 */ /* 0x0003e20000100800 */
[----:B0-----:R-:W-:-:S03]  /*141d0*/  IMAD R3, R28, UR7, RZ ;  /* 0x000000071c037c24 */ /* 0x001fc6000f8e02ff */
[----:B------:R-:W-:Y:S01]  /*141e0*/  STL [R1+0xf0], R4 ;  /* 0x0000f00401007387 */ /* 0x000fe20000100800 */
[----:B-1----:R-:W-:-:S03]  /*141f0*/  IMAD R0, R12, UR7, RZ ;  /* 0x000000070c007c24 */ /* 0x002fc6000f8e02ff */
[----:B------:R-:W2:Y:S04]  /*14200*/  LDL.LU R22, [R1+0xd0] ;  /* 0x0000d00001167983 */ /* 0x000ea80000300800 */
[----:B------:R0:W-:Y:S04]  /*14210*/  STL [R1+0xec], R3 ;  /* 0x0000ec0301007387 */ /* 0x0001e80000100800 */
[----:B------:R-:W3:Y:S04]  /*14220*/  LDL.LU R29, [R1+0xcc] ;  /* 0x0000cc00011d7983 */ /* 0x000ee80000300800 */
[----:B------:R1:W-:Y:S04]  /*14230*/  STL [R1+0xe8], R0 ;  /* 0x0000e80001007387 */ /* 0x0003e80000100800 */
[----:B------:R-:W4:Y:S01]  /*14240*/  LDL.LU R28, [R1+0xc8] ;  /* 0x0000c800011c7983 */ /* 0x000f220000300800 */
[----:B0-----:R-:W-:-:S03]  /*14250*/  IMAD R3, R13, UR7, RZ ;  /* 0x000000070d037c24 */ /* 0x001fc6000f8e02ff */
[----:B------:R-:W4:Y:S04]  /*14260*/  LDL.LU R12, [R1+0xc4] ;  /* 0x0000c400010c7983 */ /* 0x000f280000300800 */
[----:B------:R0:W-:Y:S01]  /*14270*/  STL [R1+0xe4], R3 ;  /* 0x0000e40301007387 */ /* 0x0001e20000100800 */
[----:B-1----:R-:W-:-:S05]  /*14280*/  IMAD R0, R14, UR7, RZ ;  /* 0x000000070e007c24 */ /* 0x002fca000f8e02ff */
[----:B------:R1:W-:Y:S01]  /*14290*/  STL [R1+0xe0], R0 ;  /* 0x0000e00001007387 */ /* 0x0003e20000100800 */
[----:B------:R-:W-:Y:S02]  /*142a0*/  IMAD R4, R19, UR7, RZ ;  /* 0x0000000713047c24 */ /* 0x000fe4000f8e02ff */
[----:B0-----:R-:W-:-:S03]  /*142b0*/  IMAD R3, R17, UR7, RZ ;  /* 0x0000000711037c24 */ /* 0x001fc6000f8e02ff */
[----:B------:R-:W-:Y:S01]  /*142c0*/  STL [R1+0xdc], R4 ;  /* 0x0000dc0401007387 */ /* 0x000fe20000100800 */
[----:B-1----:R-:W-:-:S03]  /*142d0*/  IMAD R0, R2, UR7, RZ ;  /* 0x0000000702007c24 */ /* 0x002fc6000f8e02ff */
[----:B------:R-:W4:Y:S04]  /*142e0*/  LDL.LU R24, [R1+0xc0] ;  /* 0x0000c00001187983 */ /* 0x000f280000300800 */
        /* <DEDUP_REMOVED lines=36> */
[----:B0-----:R-:W4:Y:S01]  /*14530*/  LDL.LU R12, [R1+0x10] ;  /* 0x00001000010c7983 */ /* 0x001f220000300800 */
[----:B------:R-:W-:-:S03]  /*14540*/  IMAD R23, R23, UR7, RZ ;  /* 0x0000000717177c24 */ /* 0x000fc6000f8e02ff */
[----:B------:R0:W-:Y:S01]  /*14550*/  STL [R1+0xc0], R24 ;  /* 0x0000c01801007387 */ /* 0x0001e20000100800 */
[----:B------:R-:W-:-:S03]  /*14560*/  IMAD R21, R21, UR7, RZ ;  /* 0x0000000715157c24 */ /* 0x000fc6000f8e02ff */
[----:B0-----:R-:W4:Y:S01]  /*14570*/  LDL.LU R24, [R1+0x16c4] ;  /* 0x0016c40001187983 */ /* 0x001f220000300800 */
[----:B------:R-:W-:-:S03]  /*14580*/  IMAD R20, R20, UR7, RZ ;  /* 0x0000000714147c24 */ /* 0x000fc6000f8e02ff */
[----:B------:R0:W-:Y:S01]  /*14590*/  STL [R1+0xbc], R23 ;  /* 0x0000bc1701007387 */ /* 0x0001e20000100800 */
[----:B------:R-:W-:Y:S02]  /*145a0*/  IMAD R18, R18, UR7, RZ ;  /* 0x0000000712127c24 */ /* 0x000fe4000f8e02ff */
[----:B------:R-:W-:Y:S01]  /*145b0*/  IMAD R16, R16, UR7, RZ ;  /* 0x0000000710107c24 */ /* 0x000fe2000f8e02ff */
[----:B0-----:R-:W4:Y:S01]  /*145c0*/  LDL.LU R23, [R1+0x16c0] ;  /* 0x0016c00001177983 */ /* 0x001f220000300800 */
[----:B------:R-:W-:-:S03]  /*145d0*/  IMAD R15, R15, UR7, RZ ;  /* 0x000000070f0f7c24 */ /* 0x000fc6000f8e02ff */
[----:B------:R0:W-:Y:S01]  /*145e0*/  STL [R1+0xa4], R21 ;  /* 0x0000a41501007387 */ /* 0x0001e20000100800 */
[----:B------:R-:W-:Y:S02]  /*145f0*/  IMAD R11, R11, UR7, RZ ;  /* 0x000000070b0b7c24 */ /* 0x000fe4000f8e02ff */
[----:B------:R-:W-:Y:S01]  /*14600*/  IMAD R10, R10, UR7, RZ ;  /* 0x000000070a0a7c24 */ /* 0x000fe2000f8e02ff */
[----:B0-----:R-:W4:Y:S04]  /*14610*/  LDL.LU R21, [R1+0x16bc] ;  /* 0x0016bc0001157983 */ /* 0x001f280000300800 */
[----:B------:R0:W-:Y:S01]  /*14620*/  STL [R1+0x9c], R20 ;  /* 0x00009c1401007387 */ /* 0x0001e20000100800 */
[----:B------:R-:W-:-:S03]  /*14630*/  IMAD R9, R9, UR7, RZ ;  /* 0x0000000709097c24 */ /* 0x000fc6000f8e02ff */
        /* <DEDUP_REMOVED lines=37> */
[----:B------:R0:W-:Y:S04]  /*14890*/  STL [R1+0x68], R3 ;  /* 0x0000680301007387 */ /* 0x0001e80000100800 */
        /* <DEDUP_REMOVED lines=10> */
[----:B0-----:R-:W2:Y:S02]  /*14940*/  LDL.LU R2, [R1+0x1670] ;  /* 0x0016700001027983 */ /* 0x001ea40000300800 */
[----:B--2---:R-:W-:-:S05]  /*14950*/  IMAD R2, R2, UR7, RZ ;  /* 0x0000000702027c24 */ /* 0x004fca000f8e02ff */
[----:B------:R0:W-:Y:S04]  /*14960*/  STL [R1+0x44], R2 ;  /* 0x0000440201007387 */ /* 0x0001e80000100800 */
[----:B0-----:R-:W2:Y:S01]  /*14970*/  LDL.LU R2, [R1+0x166c] ;  /* 0x00166c0001027983 */ /* 0x001ea20000300800 */
[----:B------:R-:W-:Y:S02]  /*14980*/  IMAD R17, R17, UR7, RZ ;  /* 0x0000000711117c24 */ /* 0x000fe4000f8e02ff */
[----:B--2---:R-:W-:-:S05]  /*14990*/  IMAD R2, R2, UR10, RZ ;  /* 0x0000000a02027c24 */ /* 0x004fca000f8e02ff */
[----:B------:R0:W-:Y:S04]  /*149a0*/  STL [R1+0x1644], R2 ;  /* 0x0016440201007387 */ /* 0x0001e80000100800 */
[----:B0-----:R-:W2:Y:S01]  /*149b0*/  LDL.LU R2, [R1+0xc] ;  /* 0x00000c0001027983 */ /* 0x001ea20000300800 */
[----:B---3--:R-:W-:Y:S02]  /*149c0*/  IMAD R22, R22, UR7, RZ ;  /* 0x0000000716167c24 */ /* 0x008fe4000f8e02ff */
[----:B----4-:R-:W-:Y:S01]  /*149d0*/  IMAD R29, R29, UR7, RZ ;  /* 0x000000071d1d7c24 */ /* 0x010fe2000f8e02ff */
[----:B------:R0:W-:Y:S01]  /*149e0*/  STL [R1+0x3c], R17 ;  /* 0x00003c1101007387 */ /* 0x0001e20000100800 */
[----:B------:R-:W-:Y:S02]  /*149f0*/  IMAD R28, R28, UR7, RZ ;  /* 0x000000071c1c7c24 */ /* 0x000fe4000f8e02ff */
[----:B------:R-:W-:Y:S01]  /*14a00*/  IMAD R12, R12, UR7, RZ ;  /* 0x000000070c0c7c24 */ /* 0x000fe2000f8e02ff */
[----:B0-----:R-:W3:Y:S04]  /*14a10*/  LDL.LU R17, [R1+0x1668] ;  /* 0x0016680001117983 */ /* 0x001ee80000300800 */
[----:B------:R0:W-:Y:S04]  /*14a20*/  STL [R1+0x34], R22 ;  /* 0x0000341601007387 */ /* 0x0001e80000100800 */
[----:B0-----:R-:W4:Y:S04]  /*14a30*/  LDL.LU R22, [R1+0x1664] ;  /* 0x0016640001167983 */ /* 0x001f280000300800 */
[----:B------:R0:W-:Y:S04]  /*14a40*/  STL [R1+0x2c], R29 ;  /* 0x00002c1d01007387 */ /* 0x0001e80000100800 */
[----:B0-----:R-:W3:Y:S04]  /*14a50*/  LDL.LU R29, [R1+0x1660] ;  /* 0x00166000011d7983 */ /* 0x001ee80000300800 */
[----:B------:R0:W-:Y:S04]  /*14a60*/  STL [R1+0x24], R28 ;  /* 0x0000241c01007387 */ /* 0x0001e80000100800 */
[----:B0-----:R-:W4:Y:S04]  /*14a70*/  LDL.LU R28, [R1+0x165c] ;  /* 0x00165c00011c7983 */ /* 0x001f280000300800 */
[----:B------:R0:W-:Y:S04]  /*14a80*/  STL [R1+0x10], R12 ;  /* 0x0000100c01007387 */ /* 0x0001e80000100800 */
[----:B0-----:R-:W3:Y:S01]  /*14a90*/  LDL.LU R12, [R1+0x1658] ;  /* 0x00165800010c7983 */ /* 0x001ee20000300800 */
[----:B--2---:R-:W-:-:S05]  /*14aa0*/  IMAD R2, R2, UR7, RZ ;  /* 0x0000000702027c24 */ /* 0x004fca000f8e02ff */
[----:B------:R0:W-:Y:S04]  /*14ab0*/  STL [R1+0x1648], R2 ;  /* 0x0016480201007387 */ /* 0x0001e80000100800 */
[----:B0-----:R-:W2:Y:S02]  /*14ac0*/  LDL.LU R2, [R1+0x8] ;  /* 0x0000080001027983 */ /* 0x001ea40000300800 */
[----:B--2---:R-:W-:-:S05]  /*14ad0*/  IMAD R2, R2, UR7, RZ ;  /* 0x0000000702027c24 */ /* 0x004fca000f8e02ff */
[----:B------:R3:W-:Y:S02]  /*14ae0*/  STL [R1+0x8], R2 ;  /* 0x0000080201007387 */ /* 0x0007e40000100800 */
[----:B---3--:R-:W-:Y:S02]  /*14af0*/  IMAD R2, R12, UR7, RZ ;  /* 0x000000070c027c24 */ /* 0x008fe4000f8e02ff */
[----:B------:R-:W2:Y:S01]  /*14b00*/  LDL.LU R12, [R1+0x1654] ;  /* 0x00165400010c7983 */ /* 0x000ea20000300800 */
[----:B----4-:R-:W-:Y:S02]  /*14b10*/  IMAD R28, R28, UR7, RZ ;  /* 0x000000071c1c7c24 */ /* 0x010fe4000f8e02ff */
[----:B------:R-:W-:-:S03]  /*14b20*/  IMAD R29, R29, UR7, RZ ;  /* 0x000000071d1d7c24 */ /* 0x000fc6000f8e02ff */
[----:B------:R2:W-:Y:S04]  /*14b30*/  STL [R1+0x164c], R28 ;  /* 0x00164c1c01007387 */ /* 0x0005e80000100800 */
[----:B------:R-:W-:Y:S04]  /*14b40*/  STL [R1+0x4], R2 ;  /* 0x0000040201007387 */ /* 0x000fe80000100800 */
[----:B------:R0:W-:Y:S01]  /*14b50*/  STL [R1+0x1650], R29 ;  /* 0x0016501d01007387 */ /* 0x0001e20000100800 */
[----:B------:R-:W-:Y:S02]  /*14b60*/  IMAD R26, R26, UR7, RZ ;  /* 0x000000071a1a7c24 */ /* 0x000fe4000f8e02ff */
[----:B------:R-:W-:Y:S01]  /*14b70*/  IMAD R27, R27, UR7, RZ ;  /* 0x000000071b1b7c24 */ /* 0x000fe2000f8e02ff */
[----:B--2---:R-:W-:-:S02]  /*14b80*/  LEA R28, P1, R4, R12, 0x1 ;  /* 0x0000000c041c7211 */ /* 0x004fc400078208ff */
[-C--:B0-----:R-:W-:Y:S02]  /*14b90*/  LEA R29, P2, R5, R12.reuse, 0x1 ;  /* 0x0000000c051d7211 */ /* 0x081fe400078408ff */
[-C--:B------:R-:W-:Y:S01]  /*14ba0*/  LEA R2, P3, R0, R12.reuse, 0x1 ;  /* 0x0000000c00027211 */ /* 0x080fe200078608ff */
[----:B------:R0:W-:Y:S04]  /*14bb0*/  STL [R1+0x15f0], R28 ;  /* 0x0015f01c01007387 */ /* 0x0001e80000100800 */
[----:B------:R1:W-:Y:S04]  /*14bc0*/  STL [R1+0x15f4], R29 ;  /* 0x0015f41d01007387 */ /* 0x0003e80000100800 */
[----:B------:R2:W-:Y:S01]  /*14bd0*/  STL [R1+0x15f8], R2 ;  /* 0x0015f80201007387 */ /* 0x0005e20000100800 */
[----:B0-----:R-:W-:-:S02]  /*14be0*/  LEA R28, P4, R6, R12, 0x1 ;  /* 0x0000000c061c7211 */ /* 0x001fc400078808ff */
[----:B-1----:R-:W-:-:S03]  /*14bf0*/  LEA R29, P5, R7, R12, 0x1 ;  /* 0x0000000c071d7211 */ /* 0x002fc600078a08ff */
[----:B------:R0:W-:Y:S01]  /*14c00*/  STL [R1+0x15fc], R28 ;  /* 0x0015fc1c01007387 */ /* 0x0001e20000100800 */
[----:B--2---:R-:W-:-:S03]  /*14c10*/  LEA R2, P6, R8, R12, 0x1 ;  /* 0x0000000c08027211 */ /* 0x004fc600078c08ff */
[----:B------:R-:W-:Y:S01]  /*14c20*/  STL [R1+0x1600], R29 ;  /* 0x0016001d01007387 */ /* 0x000fe20000100800 */
[----:B------:R-:W-:-:S03]  /*14c30*/  LEA.HI.X.SX32 R4, R4, R3, 0x1, P1 ;  /* 0x0000000304047211 */ /* 0x000fc600008f0eff */
[----:B------:R1:W-:Y:S01]  /*14c40*/  STL [R1+0x1604], R2 ;  /* 0x0016040201007387 */ /* 0x0003e20000100800 */
[----:B0-----:R-:W-:Y:S02]  /*14c50*/  LEA R28, P0, R9, R12, 0x1 ;  /* 0x0000000c091c7211 */ /* 0x001fe400078008ff */
[----:B------:R-:W-:-:S03]  /*14c60*/  LEA.HI.X.SX32 R5, R5, R3, 0x1, P2 ;  /* 0x0000000305057211 */ /* 0x000fc600010f0eff */
[----:B------:R-:W-:Y:S01]  /*14c70*/  STL [R1+0x1608], R28 ;  /* 0x0016081c01007387 */ /* 0x000fe20000100800 */
[----:B-1----:R-:W-:-:S03]  /*14c80*/  LEA R2, P1, R10, R12, 0x1 ;  /* 0x0000000c0a027211 */ /* 0x002fc600078208ff */
[----:B------:R0:W-:Y:S04]  /*14c90*/  STL [R1+0x15e8], R4 ;  /* 0x0015e80401007387 */ /* 0x0001e80000100800 */
[----:B------:R1:W-:Y:S01]  /*14ca0*/  STL [R1+0x15ec], R2 ;  /* 0x0015ec0201007387 */ /* 0x0003e20000100800 */
[----:B0-----:R-:W-:-:S03]  /*14cb0*/  LEA R4, P2, R11, R12, 0x1 ;  /* 0x0000000c0b047211 */ /* 0x001fc600078408ff */
[----:B------:R0:W-:Y:S01]  /*14cc0*/  STL [R1+0x15e0], R5 ;  /* 0x0015e00501007387 */ /* 0x0001e20000100800 */
[----:B-1----:R-:W-:-:S03]  /*14cd0*/  LEA.HI.X.SX32 R2, R0, R3, 0x1, P3 ;  /* 0x0000000300027211 */ /* 0x002fc600018f0eff */
[----:B------:R-:W2:Y:S04]  /*14ce0*/  LDL.LU R0, [R1+0x14] ;  /* 0x0000140001007983 */ /* 0x000ea80000300800 */
[----:B------:R1:W-:Y:S04]  /*14cf0*/  STL [R1+0x15e4], R4 ;  /* 0x0015e40401007387 */ /* 0x0003e80000100800 */
[----:B0-----:R-:W3:Y:S04]  /*14d00*/  LDL.LU R5, [R1+0x1c] ;  /* 0x00001c0001057983 */ /* 0x001ee80000300800 */
[----:B------:R0:W-:Y:S01]  /*14d10*/  STL [R1+0x15d8], R2 ;  /* 0x0015d80201007387 */ /* 0x0001e20000100800 */
[----:B------:R-:W-:-:S03]  /*14d20*/  LEA.HI.X.SX32 R6, R6, R3, 0x1, P4 ;  /* 0x0000000306067211 */ /* 0x000fc600020f0eff */
[----:B-1----:R-:W4:Y:S01]  /*14d30*/  LDL.LU R4, [R1+0x20] ;  /* 0x0000200001047983 */ /* 0x002f220000300800 */
[----:B0-----:R-:W-:Y:S02]  /*14d40*/  LEA R2, P3, R15, R12, 0x1 ;  /* 0x0000000c0f027211 */ /* 0x001fe400078608ff */
[----:B------:R-:W-:-:S03]  /*14d50*/  LEA.HI.X.SX32 R7, R7, R3, 0x1, P5 ;  /* 0x0000000307077211 */ /* 0x000fc600028f0eff */
[----:B------:R0:W-:Y:S04]  /*14d60*/  STL [R1+0x15dc], R2 ;  /* 0x0015dc0201007387 */ /* 0x0001e80000100800 */
[----:B------:R1:W-:Y:S01]  /*14d70*/  STL [R1+0x15d0], R6 ;  /* 0x0015d00601007387 */ /* 0x0003e20000100800 */
[-C--:B0-----:R-:W-:Y:S02]  /*14d80*/  LEA R2, P4, R16, R12.reuse, 0x1 ;  /* 0x0000000c10027211 */ /* 0x081fe400078808ff */
[----:B-1----:R-:W-:-:S03]  /*14d90*/  LEA R6, P5, R18, R12, 0x1 ;  /* 0x0000000c12067211 */ /* 0x002fc600078a08ff */
[----:B------:R0:W-:Y:S04]  /*14da0*/  STL [R1+0x15d4], R2 ;  /* 0x0015d40201007387 */ /* 0x0001e80000100800 */
[----:B------:R-:W-:Y:S04]  /*14db0*/  STL [R1+0x15c8], R7 ;  /* 0x0015c80701007387 */ /* 0x000fe80000100800 */
[----:B------:R-:W4:Y:S01]  /*14dc0*/  LDL.LU R29, [R1+0x30] ;  /* 0x00003000011d7983 */ /* 0x000f220000300800 */
[----:B0-----:R-:W-:-:S03]  /*14dd0*/  LEA.HI.X.SX32 R2, R8, R3, 0x1, P6 ;  /* 0x0000000308027211 */ /* 0x001fc600030f0eff */
[----:B------:R0:W-:Y:S04]  /*14de0*/  STL [R1+0x15cc], R6 ;  /* 0x0015cc0601007387 */ /* 0x0001e80000100800 */
[----:B------:R1:W-:Y:S04]  /*14df0*/  STL [R1+0x15c0], R2 ;  /* 0x0015c00201007387 */ /* 0x0003e80000100800 */
[----:B------:R-:W4:Y:S01]  /*14e00*/  LDL.LU R28, [R1+0x38] ;  /* 0x00003800011c7983 */ /* 0x000f220000300800 */
[----:B0-----:R-:W-:Y:S02]  /*14e10*/  LEA R6, P6, R20, R12, 0x1 ;  /* 0x0000000c14067211 */ /* 0x001fe400078c08ff */
[----:B-1----:R-:W-:-:S03]  /*14e20*/  LEA.HI.X.SX32 R2, R9, R3, 0x1, P0 ;  /* 0x0000000309027211 */ /* 0x002fc600000f0eff */
[----:B------:R0:W-:Y:S01]  /*14e30*/  STL [R1+0x15c4], R6 ;  /* 0x0015c40601007387 */ /* 0x0001e20000100800 */
[----:B------:R-:W-:-:S03]  /*14e40*/  LEA R7, P0, R21, R12, 0x1 ;  /* 0x0000000c15077211 */ /* 0x000fc600078008ff */
[----:B------:R1:W-:Y:S01]  /*14e50*/  STL [R1+0x15b8], R2 ;  /* 0x0015b80201007387 */ /* 0x0003e20000100800 */
[-C--:B0-----:R-:W-:Y:S02]  /*14e60*/  LEA.HI.X.SX32 R6, R10, R3.reuse, 0x1, P1 ;  /* 0x000000030a067211 */ /* 0x081fe400008f0eff */
[----:B------:R-:W-:Y:S01]  /*14e70*/  LEA R8, P1, R23, R12, 0x1 ;  /* 0x0000000c17087211 */ /* 0x000fe200078208ff */
[----:B-1----:R-:W4:Y:S04]  /*14e80*/  LDL.LU R2, [R1+0x40] ;  /* 0x0000400001027983 */ /* 0x002f280000300800 */
[----:B------:R0:W-:Y:S04]  /*14e90*/  STL [R1+0x15bc], R7 ;  /* 0x0015bc0701007387 */ /* 0x0001e80000100800 */
[----:B------:R1:W-:Y:S01]  /*14ea0*/  STL [R1+0x15b0], R6 ;  /* 0x0015b00601007387 */ /* 0x0003e20000100800 */
[----:B0-----:R-:W-:-:S03]  /*14eb0*/  LEA.HI.X.SX32 R7, R11, R3, 0x1, P2 ;  /* 0x000000030b077211 */ /* 0x001fc600010f0eff */
[----:B------:R0:W-:Y:S01]  /*14ec0*/  STL [R1+0x15b4], R8 ;  /* 0x0015b40801007387 */ /* 0x0001e20000100800 */
[----:B-1----:R-:W-:-:S03]  /*14ed0*/  LEA R6, P2, R24, R12, 0x1 ;  /* 0x0000000c18067211 */ /* 0x002fc600078408ff */
[----:B------:R1:W-:Y:S01]  /*14ee0*/  STL [R1+0x15a8], R7 ;  /* 0x0015a80701007387 */ /* 0x0003e20000100800 */
[----:B0-----:R-:W-:-:S03]  /*14ef0*/  LEA.HI.X.SX32 R8, R15, R3, 0x1, P3 ;  /* 0x000000030f087211 */ /* 0x001fc600018f0eff */
[----:B------:R0:W-:Y:S01]  /*14f00*/  STL [R1+0x15ac], R6 ;  /* 0x0015ac0601007387 */ /* 0x0001e20000100800 */
[----:B-1----:R-:W-:-:S03]  /*14f10*/  LEA R7, P3, R26, R12, 0x1 ;  /* 0x0000000c1a077211 */ /* 0x002fc600078608ff */
[----:B------:R-:W-:Y:S01]  /*14f20*/  STL [R1+0x15a0], R8 ;  /* 0x0015a00801007387 */ /* 0x000fe20000100800 */
[----:B0-----:R-:W-:-:S03]  /*14f30*/  LEA.HI.X.SX32 R6, R16, R3, 0x1, P4 ;  /* 0x0000000310067211 */ /* 0x001fc600020f0eff */
[----:B------:R-:W4:Y:S04]  /*14f40*/  LDL.LU R16, [R1+0x50] ;  /* 0x0000500001107983 */ /* 0x000f280000300800 */
[----:B------:R0:W-:Y:S04]  /*14f50*/  STL [R1+0x15a4], R7 ;  /* 0x0015a40701007387 */ /* 0x0001e80000100800 */
[----:B------:R-:W4:Y:S04]  /*14f60*/  LDL.LU R15, [R1+0x58] ;  /* 0x00005800010f7983 */ /* 0x000f280000300800 */
[----:B------:R1:W-:Y:S01]  /*14f70*/  STL [R1+0x1598], R6 ;  /* 0x0015980601007387 */ /* 0x0003e20000100800 */
[----:B0-----:R-:W-:-:S02]  /*14f80*/  LEA R7, P4, R27, R12, 0x1 ;  /* 0x0000000c1b077211 */ /* 0x001fc400078808ff */
[-C--:B-1----:R-:W-:Y:S02]  /*14f90*/  LEA.HI.X.SX32 R6, R18, R3.reuse, 0x1, P5 ;  /* 0x0000000312067211 */ /* 0x082fe400028f0eff */
[----:B------:R-:W4:Y:S04]  /*14fa0*/  LDL.LU R18, [R1+0x48] ;  /* 0x0000480001127983 */ /* 0x000f280000300800 */
[----:B------:R-:W-:Y:S04]  /*14fb0*/  STL [R1+0x159c], R7 ;  /* 0x00159c0701007387 */ /* 0x000fe80000100800 */
[----:B------:R-:W4:Y:S04]  /*14fc0*/  LDL.LU R11, [R1+0xa0] ;  /* 0x0000a000010b7983 */ /* 0x000f280000300800 */
[----:B------:R0:W-:Y:S02]  /*14fd0*/  STL [R1+0x1590], R6 ;  /* 0x0015900601007387 */ /* 0x0001e40000100800 */
[----:B0-----:R-:W-:-:S02]  /*14fe0*/  LEA.HI.X.SX32 R6, R20, R3, 0x1, P6 ;  /* 0x0000000314067211 */ /* 0x001fc400030f0eff */
[----:B------:R-:W4:Y:S01]  /*14ff0*/  LDL.LU R20, [R1+0x28] ;  /* 0x0000280001147983 */ /* 0x000f220000300800 */
[----:B--2---:R-:W-:-:S05]  /*15000*/  LEA R7, P5, R0, R12, 0x1 ;  /* 0x0000000c00077211 */ /* 0x004fca00078a08ff */
[----:B------:R3:W-:Y:S04]  /*15010*/  STL [R1+0x1594], R7 ;  /* 0x0015940701007387 */ /* 0x0007e80000100800 */
[----:B------:R-:W2:Y:S04]  /*15020*/  LDL.LU R10, [R1+0xa8] ;  /* 0x0000a800010a7983 */ /* 0x000ea80000300800 */
[----:B------:R0:W-:Y:S01]  /*15030*/  STL [R1+0x1588], R6 ;  /* 0x0015880601007387 */ /* 0x0001e20000100800 */
[----:B---3--:R-:W-:-:S03]  /*15040*/  LEA R7, P6, R5, R12, 0x1 ;  /* 0x0000000c05077211 */ /* 0x008fc600078c08ff */
[----:B------:R-:W3:Y:S01]  /*15050*/  LDL.LU R9, [R1+0xac] ;  /* 0x0000ac0001097983 */ /* 0x000ee20000300800 */
[----:B0-----:R-:W-:-:S03]  /*15060*/  LEA.HI.X.SX32 R6, R21, R3, 0x1, P0 ;  /* 0x0000000315067211 */ /* 0x001fc600000f0eff */
[----:B------:R4:W-:Y:S04]  /*15070*/  STL [R1+0x158c], R7 ;  /* 0x00158c0701007387 */ /* 0x0009e80000100800 */
[----:B------:R0:W-:Y:S04]  /*15080*/  STL [R1+0x1580], R6 ;  /* 0x0015800601007387 */ /* 0x0001e80000100800 */
[----:B------:R-:W3:Y:S01]  /*15090*/  LDL.LU R8, [R1+0xb0] ;  /* 0x0000b00001087983 */ /* 0x000ee20000300800 */
[----:B----4-:R-:W-:Y:S02]  /*150a0*/  LEA R7, P0, R4, R12, 0x1 ;  /* 0x0000000c04077211 */ /* 0x010fe400078008ff */
[----:B0-----:R-:W-:-:S03]  /*150b0*/  LEA.HI.X.SX32 R6, R23, R3, 0x1, P1 ;  /* 0x0000000317067211 */ /* 0x001fc600008f0eff */
[----:B------:R0:W-:Y:S04]  /*150c0*/  STL [R1+0x1584], R7 ;  /* 0x0015840701007387 */ /* 0x0001e80000100800 */
[----:B------:R1:W-:Y:S04]  /*150d0*/  STL [R1+0x1578], R6 ;  /* 0x0015780601007387 */ /* 0x0003e80000100800 */
[----:B0-----:R-:W4:Y:S01]  /*150e0*/  LDL.LU R7, [R1+0xb4] ;  /* 0x0000b40001077983 */ /* 0x001f220000300800 */
[----:B-1----:R-:W-:Y:S02]  /*150f0*/  LEA.HI.X.SX32 R6, R24, R3, 0x1, P2 ;  /* 0x0000000318067211 */ /* 0x002fe400010f0eff */
[----:B------:R-:W-:-:S05]  /*15100*/  LEA R21, P1, R20, R12, 0x1 ;  /* 0x0000000c14157211 */ /* 0x000fca00078208ff */
[----:B------:R0:W-:Y:S04]  /*15110*/  STL [R1+0x157c], R21 ;  /* 0x00157c1501007387 */ /* 0x0001e80000100800 */
[----:B------:R1:W-:Y:S04]  /*15120*/  STL [R1+0x1570], R6 ;  /* 0x0015700601007387 */ /* 0x0003e80000100800 */
[----:B0-----:R-:W4:Y:S01]  /*15130*/  LDL.LU R21, [R1+0xb8] ;  /* 0x0000b80001157983 */ /* 0x001f220000300800 */
[----:B------:R-:W-:Y:S02]  /*15140*/  LEA R23, P2, R29, R12, 0x1 ;  /* 0x0000000c1d177211 */ /* 0x000fe400078408ff */
[----:B-1----:R-:W-:-:S03]  /*15150*/  LEA.HI.X.SX32 R6, R26, R3, 0x1, P3 ;  /* 0x000000031a067211 */ /* 0x002fc600018f0eff */
[----:B------:R0:W-:Y:S01]  /*15160*/  STL [R1+0x1574], R23 ;  /* 0x0015741701007387 */ /* 0x0001e20000100800 */
[----:B------:R-:W-:-:S03]  /*15170*/  LEA R24, P3, R28, R12, 0x1 ;  /* 0x0000000c1c187211 */ /* 0x000fc600078608ff */
[----:B------:R1:W-:Y:S01]  /*15180*/  STL [R1+0x1568], R6 ;  /* 0x0015680601007387 */ /* 0x0003e20000100800 */
[----:B0-----:R-:W-:-:S03]  /*15190*/  LEA.HI.X.SX32 R23, R27, R3, 0x1, P4 ;  /* 0x000000031b177211 */ /* 0x001fc600020f0eff */
[----:B-1----:R-:W4:Y:S04]  /*151a0*/  LDL.LU R6, [R1+0x124] ;  /* 0x0001240001067983 */ /* 0x002f280000300800 */
[----:B------:R0:W-:Y:S04]  /*151b0*/  STL [R1+0x156c], R24 ;  /* 0x00156c1801007387 */ /* 0x0001e80000100800 */
[----:B------:R1:W-:Y:S01]  /*151c0*/  STL [R1+0xe2c], R23 ;  /* 0x000e2c1701007387 */ /* 0x0003e20000100800 */
[----:B0-----:R-:W-:Y:S02]  /*151d0*/  LEA R24, P4, R2, R12, 0x1 ;  /* 0x0000000c02187211 */ /* 0x001fe400078808ff */
[----:B-1----:R-:W-:-:S02]  /*151e0*/  LEA.HI.X.SX32 R23, R0, R3, 0x1, P5 ;  /* 0x0000000300177211 */ /* 0x002fc400028f0eff */
[----:B------:R-:W4:Y:S04]  /*151f0*/  LDL.LU R0, [R1+0x12c] ;  /* 0x00012c0001007983 */ /* 0x000f280000300800 */
        /* <DEDUP_REMOVED lines=22> */
[----:B--2---:R-:W-:Y:S02]  /*15360*/  LEA R24, P2, R10, R12, 0x1 ;  /* 0x0000000c0a187211 */ /* 0x004fe400078408ff */
[----:B0-----:R-:W-:-:S02]  /*15370*/  LEA.HI.X.SX32 R23, R28, R3, 0x1, P3 ;  /* 0x000000031c177211 */ /* 0x001fc400018f0eff */
[----:B------:R-:W2:Y:S04]  /*15380*/  LDL.LU R28, [R1+0x140] ;  /* 0x00014000011c7983 */ /* 0x000ea80000300800 */
[----:B------:R3:W-:Y:S04]  /*15390*/  STL [R1+0xe74], R24 ;  /* 0x000e741801007387 */ /* 0x0007e80000100800 */
[----:B------:R0:W-:Y:S01]  /*153a0*/  STL [R1+0xe44], R23 ;  /* 0x000e441701007387 */ /* 0x0001e20000100800 */
[----:B---3--:R-:W-:Y:S02]  /*153b0*/  LEA R24, P3, R9, R12, 0x1 ;  /* 0x0000000c09187211 */ /* 0x008fe400078608ff */
[----:B0-----:R-:W-:-:S02]  /*153c0*/  LEA.HI.X.SX32 R23, R2, R3, 0x1, P4 ;  /* 0x0000000302177211 */ /* 0x001fc400020f0eff */
[----:B------:R-:W3:Y:S04]  /*153d0*/  LDL.LU R2, [R1+0x144] ;  /* 0x0001440001027983 */ /* 0x000ee80000300800 */
[----:B------:R0:W-:Y:S04]  /*153e0*/  STL [R1+0xe7c], R24 ;  /* 0x000e7c1801007387 */ /* 0x0001e80000100800 */
[----:B------:R1:W-:Y:S01]  /*153f0*/  STL [R1+0xe48], R23 ;  /* 0x000e481701007387 */ /* 0x0003e20000100800 */
[----:B0-----:R-:W-:Y:S02]  /*15400*/  LEA R24, P4, R8, R12, 0x1 ;  /* 0x0000000c08187211 */ /* 0x001fe400078808ff */
[----:B-1----:R-:W-:-:S02]  /*15410*/  LEA.HI.X.SX32 R23, R18, R3, 0x1, P5 ;  /* 0x0000000312177211 */ /* 0x002fc400028f0eff */
[----:B------:R-:W3:Y:S04]  /*15420*/  LDL.LU R18, [R1+0x148] ;  /* 0x0001480001127983 */ /* 0x000ee80000300800 */
[----:B------:R4:W-:Y:S04]  /*15430*/  STL [R1+0xe84], R24 ;  /* 0x000e841801007387 */ /* 0x0009e80000100800 */
[----:B------:R0:W-:Y:S01]  /*15440*/  STL [R1+0xe50], R23 ;  /* 0x000e501701007387 */ /* 0x0001e20000100800 */
[----:B----4-:R-:W-:Y:S02]  /*15450*/  LEA R24, P5, R7, R12, 0x1 ;  /* 0x0000000c07187211 */ /* 0x010fe400078a08ff */
[----:B0-----:R-:W-:-:S02]  /*15460*/  LEA.HI.X.SX32 R23, R16, R3, 0x1, P6 ;  /* 0x0000000310177211 */ /* 0x001fc400030f0eff */
[----:B------:R-:W4:Y:S04]  /*15470*/  LDL.LU R16, [R1+0x150] ;  /* 0x0001500001107983 */ /* 0x000f280000300800 */
[----:B------:R-:W-:Y:S04]  /*15480*/  STL [R1+0xe8c], R24 ;  /* 0x000e8c1801007387 */ /* 0x000fe80000100800 */
[----:B------:R0:W-:Y:S02]  /*15490*/  STL [R1+0xe58], R23 ;  /* 0x000e581701007387 */ /* 0x0001e40000100800 */
[----:B0-----:R-:W-:-:S02]  /*154a0*/  LEA.HI.X.SX32 R23, R15, R3, 0x1, P0 ;  /* 0x000000030f177211 */ /* 0x001fc400000f0eff */
[----:B------:R-:W4:Y:S01]  /*154b0*/  LDL.LU R15, [R1+0x154] ;  /* 0x00015400010f7983 */ /* 0x000f220000300800 */
[----:B------:R-:W-:-:S05]  /*154c0*/  LEA R24, P6, R21, R12, 0x1 ;  /* 0x0000000c15187211 */ /* 0x000fca00078c08ff */
[----:B------:R-:W-:Y:S04]  /*154d0*/  STL [R1+0xe94], R24 ;  /* 0x000e941801007387 */ /* 0x000fe80000100800 */
[----:B------:R0:W-:Y:S02]  /*154e0*/  STL [R1+0xe60], R23 ;  /* 0x000e601701007387 */ /* 0x0001e40000100800 */
[----:B0-----:R-:W-:Y:S02]  /*154f0*/  LEA.HI.X.SX32 R23, R11, R3, 0x1, P1 ;  /* 0x000000030b177211 */ /* 0x001fe400008f0eff */
[----:B------:R-:W4:Y:S01]  /*15500*/  LDL.LU R11, [R1+0x158] ;  /* 0x00015800010b7983 */ /* 0x000f220000300800 */
[----:B------:R-:W-:-:S05]  /*15510*/  LEA R24, P0, R6, R12, 0x1 ;  /* 0x0000000c06187211 */ /* 0x000fca00078008ff */
[----:B------:R0:W-:Y:S04]  /*15520*/  STL [R1+0xe9c], R24 ;  /* 0x000e9c1801007387 */ /* 0x0001e80000100800 */
[----:B------:R1:W-:Y:S01]  /*15530*/  STL [R1+0xe68], R23 ;  /* 0x000e681701007387 */ /* 0x0003e20000100800 */
[-C--:B0-----:R-:W-:Y:S02]  /*15540*/  LEA R24, P1, R0, R12.reuse, 0x1 ;  /* 0x0000000c00187211 */ /* 0x081fe400078208ff */
[----:B-1----:R-:W-:Y:S02]  /*15550*/  LEA.HI.X.SX32 R23, R10, R3, 0x1, P2 ;  /* 0x000000030a177211 */ /* 0x002fe400010f0eff */
[----:B------:R-:W4:Y:S04]  /*15560*/  LDL.LU R10, [R1+0x15c] ;  /* 0x00015c00010a7983 */ /* 0x000f280000300800 */
[----:B------:R0:W-:Y:S04]  /*15570*/  STL [R1+0xea4], R24 ;  /* 0x000ea41801007387 */ /* 0x0001e80000100800 */
[----:B------:R1:W-:Y:S01]  /*15580*/  STL [R1+0xe70], R23 ;  /* 0x000e701701007387 */ /* 0x0003e20000100800 */
[----:B0-----:R-:W-:-:S02]  /*15590*/  LEA R24, P2, R5, R12, 0x1 ;  /* 0x0000000c05187211 */ /* 0x001fc400078408ff */
        /* <DEDUP_REMOVED lines=19> */
[----:B--2---:R-:W-:-:S02]  /*156d0*/  LEA R24, P6, R28, R12, 0x1 ;  /* 0x0000000c1c187211 */ /* 0x004fc400078c08ff */
[----:B0-----:R-:W-:Y:S02]  /*156e0*/  LEA.HI.X.SX32 R23, R6, R3, 0x1, P0 ;  /* 0x0000000306177211 */ /* 0x001fe400000f0eff */
[----:B------:R-:W2:Y:S04]  /*156f0*/  LDL.LU R6, [R1+0x188] ;  /* 0x0001880001067983 */ /* 0x000ea80000300800 */
[----:B------:R3:W-:Y:S04]  /*15700*/  STL [R1+0xecc], R24 ;  /* 0x000ecc1801007387 */ /* 0x0007e80000100800 */
[----:B------:R0:W-:Y:S01]  /*15710*/  STL [R1+0xe98], R23 ;  /* 0x000e981701007387 */ /* 0x0001e20000100800 */
[----:B---3--:R-:W-:-:S02]  /*15720*/  LEA R24, P0, R2, R12, 0x1 ;  /* 0x0000000c02187211 */ /* 0x008fc400078008ff */
[----:B0-----:R-:W-:Y:S02]  /*15730*/  LEA.HI.X.SX32 R23, R0, R3, 0x1, P1 ;  /* 0x0000000300177211 */ /* 0x001fe400008f0eff */
[----:B------:R-:W3:Y:S04]  /*15740*/  LDL.LU R0, [R1+0x18c] ;  /* 0x00018c0001007983 */ /* 0x000ee80000300800 */
[----:B------:R0:W-:Y:S04]  /*15750*/  STL [R1+0xed4], R24 ;  /* 0x000ed41801007387 */ /* 0x0001e80000100800 */
[----:B------:R1:W-:Y:S01]  /*15760*/  STL [R1+0xea0], R23 ;  /* 0x000ea01701007387 */ /* 0x0003e20000100800 */
[----:B0-----:R-:W-:-:S02]  /*15770*/  LEA R24, P1, R18, R12, 0x1 ;  /* 0x0000000c12187211 */ /* 0x001fc400078208ff */
[----:B-1----:R-:W-:Y:S02]  /*15780*/  LEA.HI.X.SX32 R23, R5, R3, 0x1, P2 ;  /* 0x0000000305177211 */ /* 0x002fe400010f0eff */
[----:B------:R-:W3:Y:S04]  /*15790*/  LDL.LU R5, [R1+0x190] ;  /* 0x0001900001057983 */ /* 0x000ee80000300800 */
[----:B------:R4:W-:Y:S04]  /*157a0*/  STL [R1+0xedc], R24 ;  /* 0x000edc1801007387 */ /* 0x0009e80000100800 */
[----:B------:R0:W-:Y:S01]  /*157b0*/  STL [R1+0xea8], R23 ;  /* 0x000ea81701007387 */ /* 0x0001e20000100800 */
[----:B----4-:R-:W-:-:S02]  /*157c0*/  LEA R24, P2, R16, R12, 0x1 ;  /* 0x0000000c10187211 */ /* 0x010fc400078408ff */
[----:B0-----:R-:W-:Y:S02]  /*157d0*/  LEA.HI.X.SX32 R23, R4, R3, 0x1, P3 ;  /* 0x0000000304177211 */ /* 0x001fe400018f0eff */
[----:B------:R-:W4:Y:S04]  /*157e0*/  LDL.LU R4, [R1+0x194] ;  /* 0x0001940001047983 */ /* 0x000f280000300800 */
[----:B------:R0:W-:Y:S04]  /*157f0*/  STL [R1+0xee4], R24 ;  /* 0x000ee41801007387 */ /* 0x0001e80000100800 */
[----:B------:R1:W-:Y:S01]  /*15800*/  STL [R1+0xeb0], R23 ;  /* 0x000eb01701007387 */ /* 0x0003e20000100800 */
[----:B0-----:R-:W-:-:S02]  /*15810*/  LEA R24, P3, R15, R12, 0x1 ;  /* 0x0000000c0f187211 */ /* 0x001fc400078608ff */
[-C--:B-1----:R-:W-:Y:S02]  /*15820*/  LEA.HI.X.SX32 R23, R20, R3.reuse, 0x1, P4 ;  /* 0x0000000314177211 */ /* 0x082fe400020f0eff */
        /* <DEDUP_REMOVED lines=11> */
[----:B------:R-:W-:Y:S04]  /*158e0*/  STL [R1+0xefc], R24 ;  /* 0x000efc1801007387 */ /* 0x000fe80000100800 */
[----:B------:R0:W-:Y:S02]  /*158f0*/  STL [R1+0xec8], R23 ;  /* 0x000ec81701007387 */ /* 0x0001e40000100800 */
[----:B0-----:R-:W-:Y:S02]  /*15900*/  LEA.HI.X.SX32 R23, R2, R3, 0x1, P0 ;  /* 0x0000000302177211 */ /* 0x001fe400000f0eff */
[-C--:B------:R-:W-:Y:S01]  /*15910*/  LEA R24, P6, R9, R12.reuse, 0x1 ;  /* 0x0000000c09187211 */ /* 0x080fe200078c08ff */
        /* <DEDUP_REMOVED lines=129> */
[-C--:B--2---:R-:W-:Y:S01]  /*16130*/  LEA R24, P4, R29, R12.reuse, 0x1 ;  /* 0x0000000c1d187211 */ /* 0x084fe200078808ff */
        /* <DEDUP_REMOVED lines=55> */
[----:B--2---:R-:W-:-:S05]  /*164b0*/  LEA R24, P1, R21, R12, 0x1 ;  /* 0x0000000c15187211 */ /* 0x004fca00078208ff */
[----:B------:R-:W-:Y:S04]  /*164c0*/  STL [R1+0x102c], R24 ;  /* 0x00102c1801007387 */ /* 0x000fe80000100800 */
[----:B------:R0:W-:Y:S02]  /*164d0*/  STL [R1+0xff8], R23 ;  /* 0x000ff81701007387 */ /* 0x0001e40000100800 */
[----:B0-----:R-:W-:Y:S02]  /*164e0*/  LEA.HI.X.SX32 R23, R11, R3, 0x1, P3 ;  /* 0x000000030b177211 */ /* 0x001fe400018f0eff */
[----:B------:R-:W2:Y:S01]  /*164f0*/  LDL.LU R11, [R1+0x2f8] ;  /* 0x0002f800010b7983 */ /* 0x000ea20000300800 */
[----:B---3--:R-:W-:-:S05]  /*16500*/  LEA R24, P2, R6, R12, 0x1 ;  /* 0x0000000c06187211 */ /* 0x008fca00078408ff */
[----:B------:R-:W-:Y:S04]  /*16510*/  STL [R1+0x1034], R24 ;  /* 0x0010341801007387 */ /* 0x000fe80000100800 */
[----:B------:R0:W-:Y:S02]  /*16520*/  STL [R1+0x1000], R23 ;  /* 0x0010001701007387 */ /* 0x0001e40000100800 */
[----:B0-----:R-:W-:Y:S02]  /*16530*/  LEA.HI.X.SX32 R23, R10, R3, 0x1, P4 ;  /* 0x000000030a177211 */ /* 0x001fe400020f0eff */
[-C--:B------:R-:W-:Y:S01]  /*16540*/  LEA R24, P3, R0, R12.reuse, 0x1 ;  /* 0x0000000c00187211 */ /* 0x080fe200078608ff */
        /* <DEDUP_REMOVED lines=59> */
[----:B------:R-:W3:Y:S01]  /*16900*/  LDL.LU R2, [R1+0x398] ;  /* 0x0003980001027983 */ /* 0x000ee20000300800 */
[----:B----4-:R-:W-:-:S05]  /*16910*/  LEA R24, P1, R9, R12, 0x1 ;  /* 0x0000000c09187211 */ /* 0x010fca00078208ff */
        /* <DEDUP_REMOVED lines=327> */
[-C--:B0-----:R-:W-:Y:S02]  /*17d90*/  LEA.HI.X.SX32 R23, R29, R3.reuse, 0x1, P5 ;  /* 0x000000031d177211 */ /* 0x081fe400028f0eff */
[----:B------:R-:W-:Y:S01]  /*17da0*/  LEA R24, P4, R11, R12, 0x1 ;  /* 0x0000000c0b187211 */ /* 0x000fe200078808ff */
        /* <DEDUP_REMOVED lines=47> */
[----:B------:R0:W-:Y:S01]  /*180a0*/  STL [R1+0x12c0], R23 ;  /* 0x0012c01701007387 */ /* 0x0001e20000100800 */
[-C--:B------:R-:W-:Y:S02]  /*180b0*/  LEA.HI.X.SX32 R21, R21, R3.reuse, 0x1, P2 ;  /* 0x0000000315157211 */ /* 0x080fe400010f0eff */
[----:B0-----:R-:W-:Y:S02]  /*180c0*/  LEA.HI.X.SX32 R23, R7, R3, 0x1, P1 ;  /* 0x0000000307177211 */ /* 0x001fe400008f0eff */
[----:B------:R-:W4:Y:S01]  /*180d0*/  LDL.LU R7, [R1+0x17c] ;  /* 0x00017c0001077983 */ /* 0x000f220000300800 */
[----:B------:R-:W-:-:S05]  /*180e0*/  LEA R24, P0, R20, R12, 0x1 ;  /* 0x0000000c14187211 */ /* 0x000fca00078008ff */
[----:B------:R-:W-:Y:S04]  /*180f0*/  STL [R1+0x12fc], R24 ;  /* 0x0012fc1801007387 */ /* 0x000fe80000100800 */
[----:B------:R0:W-:Y:S04]  /*18100*/  STL [R1+0x12c8], R23 ;  /* 0x0012c81701007387 */ /* 0x0001e80000100800 */
[----:B0-----:R-:W4:Y:S01]  /*18110*/  LDL.LU R23, [R1+0x178] ;  /* 0x0001780001177983 */ /* 0x001f220000300800 */
        /* <DEDUP_REMOVED lines=37> */
[----:B------:R0:W-:Y:S01]  /*18370*/  STL [R1+0x1308], R20 ;  /* 0x0013081401007387 */ /* 0x0001e20000100800 */
[-C--:B------:R-:W-:Y:S02]  /*18380*/  LEA.HI.X.SX32 R18, R18, R3.reuse, 0x1, P4 ;  /* 0x0000000312127211 */ /* 0x080fe400020f0eff */
[----:B0-----:R-:W-:Y:S02]  /*18390*/  LEA.HI.X.SX32 R20, R2, R3, 0x1, P3 ;  /* 0x0000000302147211 */ /* 0x001fe400018f0eff */
[----:B------:R-:W4:Y:S01]  /*183a0*/  LDL.LU R2, [R1+0x11c] ;  /* 0x00011c0001027983 */ /* 0x000f220000300800 */
[----:B------:R-:W-:-:S05]  /*183b0*/  LEA R24, P2, R9, R12, 0x1 ;  /* 0x0000000c09187211 */ /* 0x000fca00078408ff */
[----:B------:R-:W-:Y:S04]  /*183c0*/  STL [R1+0x1344], R24 ;  /* 0x0013441801007387 */ /* 0x000fe80000100800 */
[----:B------:R0:W-:Y:S01]  /*183d0*/  STL [R1+0x1310], R20 ;  /* 0x0013101401007387 */ /* 0x0001e20000100800 */
[----:B------:R-:W-:-:S03]  /*183e0*/  LEA.HI.X.SX32 R16, R16, R3, 0x1, P5 ;  /* 0x0000000310107211 */ /* 0x000fc600028f0eff */
[----:B0-----:R-:W4:Y:S01]  /*183f0*/  LDL.LU R20, [R1+0x118] ;  /* 0x0001180001147983 */ /* 0x001f220000300800 */
        /* <DEDUP_REMOVED lines=22> */
[----:B------:R0:W-:Y:S04]  /*18560*/  STL [R1+0x1338], R10 ;  /* 0x0013380a01007387 */ /* 0x0001e80000100800 */
[----:B0-----:R-:W4:Y:S01]  /*18570*/  LDL.LU R10, [R1+0x104] ;  /* 0x00010400010a7983 */ /* 0x001f220000300800 */
[----:B------:R-:W-:-:S05]  /*18580*/  LEA R24, P1, R5, R12, 0x1 ;  /* 0x0000000c05187211 */ /* 0x000fca00078208ff */
[----:B------:R-:W-:Y:S04]  /*18590*/  STL [R1+0x1374], R24 ;  /* 0x0013741801007387 */ /* 0x000fe80000100800 */
[----:B------:R0:W-:Y:S04]  /*185a0*/  STL [R1+0x1340], R9 ;  /* 0x0013400901007387 */ /* 0x0001e80000100800 */
[----:B0-----:R-:W4:Y:S01]  /*185b0*/  LDL.LU R9, [R1+0x100] ;  /* 0x0001000001097983 */ /* 0x001f220000300800 */
[----:B------:R-:W-:Y:S02]  /*185c0*/  LEA.HI.X.SX32 R8, R8, R3, 0x1, P3 ;  /* 0x0000000308087211 */ /* 0x000fe400018f0eff */
[----:B------:R-:W-:-:S05]  /*185d0*/  LEA R24, P2, R4, R12, 0x1 ;  /* 0x0000000c04187211 */ /* 0x000fca00078408ff */
[----:B------:R-:W-:Y:S01]  /*185e0*/  STL [R1+0x137c], R24 ;  /* 0x00137c1801007387 */ /* 0x000fe20000100800 */
[----:B------:R-:W-:-:S03]  /*185f0*/  LEA.HI.X.SX32 R7, R7, R3, 0x1, P4 ;  /* 0x0000000307077211 */ /* 0x000fc600020f0eff */
        /* <DEDUP_REMOVED lines=8> */
[----:B--2---:R-:W-:-:S05]  /*18680*/  LEA R24, P4, R29, R12, 0x1 ;  /* 0x0000000c1d187211 */ /* 0x004fca00078808ff */
[----:B------:R3:W-:Y:S04]  /*18690*/  STL [R1+0x138c], R24 ;  /* 0x00138c1801007387 */ /* 0x0007e80000100800 */
[----:B------:R-:W-:Y:S04]  /*186a0*/  STL [R1+0x1358], R26 ;  /* 0x0013581a01007387 */ /* 0x000fe80000100800 */
        /* <DEDUP_REMOVED lines=9> */
[-C--:B0-----:R-:W-:Y:S02]  /*18740*/  LEA.HI.X.SX32 R23, R5, R3.reuse, 0x1, P1 ;  /* 0x0000000305177211 */ /* 0x081fe400008f0eff */
[----:B------:R-:W-:Y:S01]  /*18750*/  LEA R24, P0, R20, R12, 0x1 ;  /* 0x0000000c14187211 */ /* 0x000fe200078008ff */
[----:B------:R-:W4:Y:S04]  /*18760*/  LDL.LU R5, [R1+0xec] ;  /* 0x0000ec0001057983 */ /* 0x000f280000300800 */
[----:B------:R-:W-:Y:S04]  /*18770*/  STL [R1+0x13a4], R24 ;  /* 0x0013a41801007387 */ /* 0x000fe80000100800 */
[----:B------:R0:W-:Y:S01]  /*18780*/  STL [R1+0x1370], R23 ;  /* 0x0013701701007387 */ /* 0x0001e20000100800 */
[----:B------:R-:W-:-:S02]  /*18790*/  LEA.HI.X.SX32 R21, R21, R3, 0x1, P3 ;  /* 0x0000000315157211 */ /* 0x000fc400018f0eff */
        /* <DEDUP_REMOVED lines=17> */
[----:B------:R0:W-:Y:S04]  /*188b0*/  STL [R1+0x13c4], R24 ;  /* 0x0013c41801007387 */ /* 0x0001e80000100800 */
[----:B------:R1:W-:Y:S01]  /*188c0*/  STL [R1+0x1390], R21 ;  /* 0x0013901501007387 */ /* 0x0003e20000100800 */
[----:B0-----:R-:W-:Y:S02]  /*188d0*/  LEA.HI.X.SX32 R24, R2, R3, 0x1, P6 ;  /* 0x0000000302187211 */ /* 0x001fe400030f0eff */
[----:B------:R-:W-:-:S05]  /*188e0*/  LEA R26, P5, R10, R12, 0x1 ;  /* 0x0000000c0a1a7211 */ /* 0x000fca00078a08ff */
[----:B------:R-:W-:Y:S04]  /*188f0*/  STL [R1+0x13cc], R26 ;  /* 0x0013cc1a01007387 */ /* 0x000fe80000100800 */
[----:B------:R-:W4:Y:S04]  /*18900*/  LDL.LU R2, [R1+0xd8] ;  /* 0x0000d80001027983 */ /* 0x000f280000300800 */
[----:B------:R-:W-:Y:S01]  /*18910*/  STL [R1+0x1398], R24 ;  /* 0x0013981801007387 */ /* 0x000fe20000100800 */
[----:B-1----:R-:W-:-:S05]  /*18920*/  LEA R21, P6, R9, R12, 0x1 ;  /* 0x0000000c09157211 */ /* 0x002fca00078c08ff */
[----:B------:R0:W-:Y:S04]  /*18930*/  STL [R1+0x13d4], R21 ;  /* 0x0013d41501007387 */ /* 0x0001e80000100800 */
[----:B0-----:R-:W4:Y:S01]  /*18940*/  LDL.LU R21, [R1+0xd4] ;  /* 0x0000d40001157983 */ /* 0x001f220000300800 */
[----:B------:R-:W-:-:S05]  /*18950*/  LEA.HI.X.SX32 R24, R20, R3, 0x1, P0 ;  /* 0x0000000314187211 */ /* 0x000fca00000f0eff */
[----:B------:R0:W-:Y:S01]  /*18960*/  STL [R1+0x13a0], R24 ;  /* 0x0013a01801007387 */ /* 0x0001e20000100800 */
[----:B------:R-:W-:Y:S02]  /*18970*/  LEA R20, P0, R8, R12, 0x1 ;  /* 0x0000000c08147211 */ /* 0x000fe400078008ff */
[----:B------:R-:W-:-:S03]  /*18980*/  LEA.HI.X.SX32 R16, R16, R3, 0x1, P2 ;  /* 0x0000000310107211 */ /* 0x000fc600010f0eff */
[----:B------:R1:W-:Y:S01]  /*18990*/  STL [R1+0x13dc], R20 ;  /* 0x0013dc1401007387 */ /* 0x0003e20000100800 */
[----:B0-----:R-:W-:-:S03]  /*189a0*/  LEA.HI.X.SX32 R24, R18, R3, 0x1, P1 ;  /* 0x0000000312187211 */ /* 0x001fc600008f0eff */
[----:B-1----:R-:W4:Y:S01]  /*189b0*/  LDL.LU R20, [R1+0xd0] ;  /* 0x0000d00001147983 */ /* 0x002f220000300800 */
[----:B------:R-:W-:-:S03]  /*189c0*/  LEA R18, P1, R7, R12, 0x1 ;  /* 0x0000000c07127211 */ /* 0x000fc600078208ff */
[----:B------:R-:W-:Y:S04]  /*189d0*/  STL [R1+0x13a8], R24 ;  /* 0x0013a81801007387 */ /* 0x000fe80000100800 */
[----:B------:R0:W-:Y:S01]  /*189e0*/  STL [R1+0x13e4], R18 ;  /* 0x0013e41201007387 */ /* 0x0001e20000100800 */
[-C--:B------:R-:W-:Y:S02]  /*189f0*/  LEA.HI.X.SX32 R15, R15, R3.reuse, 0x1, P3 ;  /* 0x000000030f0f7211 */ /* 0x080fe400018f0eff */
[----:B------:R-:W-:Y:S01]  /*18a00*/  LEA.HI.X.SX32 R11, R11, R3, 0x1, P4 ;  /* 0x000000030b0b7211 */ /* 0x000fe200020f0eff */
[----:B0-----:R-:W4:Y:S01]  /*18a10*/  LDL.LU R18, [R1+0xcc] ;  /* 0x0000cc0001127983 */ /* 0x001f220000300800 */
[----:B--2---:R-:W-:-:S03]  /*18a20*/  LEA R24, P2, R6, R12, 0x1 ;  /* 0x0000000c06187211 */ /* 0x004fc600078408ff */
[----:B------:R0:W-:Y:S04]  /*18a30*/  STL [R1+0x13b0], R16 ;  /* 0x0013b01001007387 */ /* 0x0001e80000100800 */
[----:B0-----:R-:W2:Y:S04]  /*18a40*/  LDL.LU R16, [R1+0xc8] ;  /* 0x0000c80001107983 */ /* 0x001ea80000300800 */
[----:B------:R-:W-:Y:S04]  /*18a50*/  STL [R1+0x13ec], R24 ;  /* 0x0013ec1801007387 */ /* 0x000fe80000100800 */
[----:B------:R0:W-:Y:S04]  /*18a60*/  STL [R1+0x13b8], R15 ;  /* 0x0013b80f01007387 */ /* 0x0001e80000100800 */
[----:B0-----:R-:W2:Y:S01]  /*18a70*/  LDL.LU R15, [R1+0xc4] ;  /* 0x0000c400010f7983 */ /* 0x001ea20000300800 */
[----:B---3--:R-:W-:-:S05]  /*18a80*/  LEA R24, P3, R0, R12, 0x1 ;  /* 0x0000000c00187211 */ /* 0x008fca00078608ff */
[----:B------:R0:W-:Y:S04]  /*18a90*/  STL [R1+0x13f4], R24 ;  /* 0x0013f41801007387 */ /* 0x0001e80000100800 */
[----:B------:R1:W-:Y:S01]  /*18aa0*/  STL [R1+0x13c0], R11 ;  /* 0x0013c00b01007387 */ /* 0x0003e20000100800 */
[----:B0-----:R-:W-:-:S03]  /*18ab0*/  LEA.HI.X.SX32 R24, R10, R3, 0x1, P5 ;  /* 0x000000030a187211 */ /* 0x001fc600028f0eff */
[----:B-1----:R-:W3:Y:S01]  /*18ac0*/  LDL.LU R11, [R1+0xc0] ;  /* 0x0000c000010b7983 */ /* 0x002ee20000300800 */
[----:B----4-:R-:W-:-:S05]  /*18ad0*/  LEA R26, P4, R5, R12, 0x1 ;  /* 0x0000000c051a7211 */ /* 0x010fca00078808ff */
[----:B------:R0:W-:Y:S04]  /*18ae0*/  STL [R1+0x13fc], R26 ;  /* 0x0013fc1a01007387 */ /* 0x0001e80000100800 */
[----:B------:R-:W4:Y:S04]  /*18af0*/  LDL.LU R10, [R1+0xbc] ;  /* 0x0000bc00010a7983 */ /* 0x000f280000300800 */
[----:B------:R1:W-:Y:S01]  /*18b00*/  STL [R1+0x13c8], R24 ;  /* 0x0013c81801007387 */ /* 0x0003e20000100800 */
[----:B0-----:R-:W-:Y:S02]  /*18b10*/  LEA R26, P5, R4, R12, 0x1 ;  /* 0x0000000c041a7211 */ /* 0x001fe400078a08ff */
[----:B-1----:R-:W-:-:S03]  /*18b20*/  LEA.HI.X.SX32 R24, R9, R3, 0x1, P6 ;  /* 0x0000000309187211 */ /* 0x002fc600030f0eff */
        /* <DEDUP_REMOVED lines=15> */
[----:B------:R-:W-:Y:S04]  /*18c20*/  STL [R1+0x141c], R26 ;  /* 0x00141c1a01007387 */ /* 0x000fe80000100800 */
[----:B------:R-:W4:Y:S04]  /*18c30*/  LDL.LU R6, [R1+0x94] ;  /* 0x0000940001067983 */ /* 0x000f280000300800 */
[----:B------:R0:W-:Y:S02]  /*18c40*/  STL [R1+0x13e8], R24 ;  /* 0x0013e81801007387 */ /* 0x0001e40000100800 */
[----:B0-----:R-:W-:-:S02]  /*18c50*/  LEA.HI.X.SX32 R24, R0, R3, 0x1, P3 ;  /* 0x0000000300187211 */ /* 0x001fc400018f0eff */
[----:B------:R-:W-:-:S05]  /*18c60*/  LEA R27, P2, R2, R12, 0x1 ;  /* 0x0000000c021b7211 */ /* 0x000fca00078408ff */
[----:B------:R-:W-:Y:S04]  /*18c70*/  STL [R1+0x1424], R27 ;  /* 0x0014241b01007387 */ /* 0x000fe80000100800 */
[----:B------:R-:W4:Y:S04]  /*18c80*/  LDL.LU R0, [R1+0x90] ;  /* 0x0000900001007983 */ /* 0x000f280000300800 */
[----:B------:R0:W-:Y:S02]  /*18c90*/  STL [R1+0x13f0], R24 ;  /* 0x0013f01801007387 */ /* 0x0001e40000100800 */
[----:B0-----:R-:W-:-:S02]  /*18ca0*/  LEA.HI.X.SX32 R24, R5, R3, 0x1, P4 ;  /* 0x0000000305187211 */ /* 0x001fc400020f0eff */
[----:B------:R-:W-:-:S05]  /*18cb0*/  LEA R26, P3, R21, R12, 0x1 ;  /* 0x0000000c151a7211 */ /* 0x000fca00078608ff */
[----:B------:R0:W-:Y:S04]  /*18cc0*/  STL [R1+0x142c], R26 ;  /* 0x00142c1a01007387 */ /* 0x0001e80000100800 */
[----:B------:R-:W4:Y:S04]  /*18cd0*/  LDL.LU R5, [R1+0x8c] ;  /* 0x00008c0001057983 */ /* 0x000f280000300800 */
[----:B------:R1:W-:Y:S01]  /*18ce0*/  STL [R1+0x13f8], R24 ;  /* 0x0013f81801007387 */ /* 0x0003e20000100800 */
[----:B0-----:R-:W-:Y:S02]  /*18cf0*/  LEA.HI.X.SX32 R26, R4, R3, 0x1, P5 ;  /* 0x00000003041a7211 */ /* 0x001fe400028f0eff */
[----:B------:R-:W-:-:S05]  /*18d00*/  LEA R27, P4, R20, R12, 0x1 ;  /* 0x0000000c141b7211 */ /* 0x000fca00078808ff */
[----:B------:R-:W-:Y:S04]  /*18d10*/  STL [R1+0x1434], R27 ;  /* 0x0014341b01007387 */ /* 0x000fe80000100800 */
[----:B------:R-:W4:Y:S04]  /*18d20*/  LDL.LU R4, [R1+0x88] ;  /* 0x0000880001047983 */ /* 0x000f280000300800 */
[----:B------:R0:W-:Y:S01]  /*18d30*/  STL [R1+0x1400], R26 ;  /* 0x0014001a01007387 */ /* 0x0001e20000100800 */
[----:B-1----:R-:W-:Y:S02]  /*18d40*/  LEA R24, P5, R18, R12, 0x1 ;  /* 0x0000000c12187211 */ /* 0x002fe400078a08ff */
[----:B0-----:R-:W-:-:S03]  /*18d50*/  LEA.HI.X.SX32 R26, R23, R3, 0x1, P6 ;  /* 0x00000003171a7211 */ /* 0x001fc600030f0eff */
[----:B------:R2:W-:Y:S01]  /*18d60*/  STL [R1+0x143c], R24 ;  /* 0x00143c1801007387 */ /* 0x0005e20000100800 */
[----:B------:R-:W-:-:S03]  /*18d70*/  LEA.HI.X.SX32 R23, R29, R3, 0x1, P0 ;  /* 0x000000031d177211 */ /* 0x000fc600000f0eff */
[----:B------:R-:W-:Y:S04]  /*18d80*/  STL [R1+0x1408], R26 ;  /* 0x0014081a01007387 */ /* 0x000fe80000100800 */
[----:B------:R-:W4:Y:S01]  /*18d90*/  LDL.LU R29, [R1+0x84] ;  /* 0x00008400011d7983 */ /* 0x000f220000300800 */
[----:B--2---:R-:W-:-:S05]  /*18da0*/  LEA R24, P6, R16, R12, 0x1 ;  /* 0x0000000c10187211 */ /* 0x004fca00078c08ff */
[----:B------:R0:W-:Y:S04]  /*18db0*/  STL [R1+0x1444], R24 ;  /* 0x0014441801007387 */ /* 0x0001e80000100800 */
[----:B------:R3:W-:Y:S01]  /*18dc0*/  STL [R1+0x1410], R23 ;  /* 0x0014101701007387 */ /* 0x0007e20000100800 */
[----:B0-----:R-:W-:Y:S02]  /*18dd0*/  LEA.HI.X.SX32 R24, R28, R3, 0x1, P1 ;  /* 0x000000031c187211 */ /* 0x001fe400008f0eff */
[----:B------:R-:W-:-:S05]  /*18de0*/  LEA R26, P0, R15, R12, 0x1 ;  /* 0x0000000c0f1a7211 */ /* 0x000fca00078008ff */
[----:B------:R-:W-:Y:S04]  /*18df0*/  STL [R1+0x144c], R26 ;  /* 0x00144c1a01007387 */ /* 0x000fe80000100800 */
[----:B------:R-:W2:Y:S04]  /*18e00*/  LDL.LU R28, [R1+0x80] ;  /* 0x00008000011c7983 */ /* 0x000ea80000300800 */
[----:B------:R0:W-:Y:S01]  /*18e10*/  STL [R1+0x1418], R24 ;  /* 0x0014181801007387 */ /* 0x0001e20000100800 */
[----:B---3--:R-:W-:Y:S02]  /*18e20*/  LEA R23, P1, R11, R12, 0x1 ;  /* 0x0000000c0b177211 */ /* 0x008fe400078208ff */
[----:B0-----:R-:W-:-:S03]  /*18e30*/  LEA.HI.X.SX32 R24, R2, R3, 0x1, P2 ;  /* 0x0000000302187211 */ /* 0x001fc600010f0eff */
[----:B------:R4:W-:Y:S01]  /*18e40*/  STL [R1+0x1454], R23 ;  /* 0x0014541701007387 */ /* 0x0009e20000100800 */
[----:B------:R-:W-:-:S03]  /*18e50*/  LEA.HI.X.SX32 R21, R21, R3, 0x1, P3 ;  /* 0x0000000315157211 */ /* 0x000fc600018f0eff */
[----:B------:R-:W3:Y:S01]  /*18e60*/  LDL.LU R2, [R1+0x7c] ;  /* 0x00007c0001027983 */ /* 0x000ee20000300800 */
[----:B----4-:R-:W-:-:S03]  /*18e70*/  LEA R23, P2, R10, R12, 0x1 ;  /* 0x0000000c0a177211 */ /* 0x010fc600078408ff */
[----:B------:R-:W-:Y:S04]  /*18e80*/  STL [R1+0x1420], R24 ;  /* 0x0014201801007387 */ /* 0x000fe80000100800 */
[----:B------:R0:W-:Y:S04]  /*18e90*/  STL [R1+0x145c], R23 ;  /* 0x00145c1701007387 */ /* 0x0001e80000100800 */
[----:B------:R-:W4:Y:S04]  /*18ea0*/  LDL.LU R27, [R1+0x78] ;  /* 0x00007800011b7983 */ /* 0x000f280000300800 */
[----:B------:R1:W-:Y:S01]  /*18eb0*/  STL [R1+0x1428], R21 ;  /* 0x0014281501007387 */ /* 0x0003e20000100800 */
[----:B0-----:R-:W-:-:S02]  /*18ec0*/  LEA R23, P3, R9, R12, 0x1 ;  /* 0x0000000c09177211 */ /* 0x001fc400078608ff */
[----:B-1----:R-:W-:-:S03]  /*18ed0*/  LEA.HI.X.SX32 R21, R20, R3, 0x1, P4 ;  /* 0x0000000314157211 */ /* 0x002fc600020f0eff */
[----:B------:R-:W-:Y:S01]  /*18ee0*/  STL [R1+0x1464], R23 ;  /* 0x0014641701007387 */ /* 0x000fe20000100800 */
[----:B------:R-:W-:-:S03]  /*18ef0*/  LEA.HI.X.SX32 R18, R18, R3, 0x1, P5 ;  /* 0x0000000312127211 */ /* 0x000fc600028f0eff */
[----:B------:R-:W-:Y:S04]  /*18f00*/  STL [R1+0x1430], R21 ;  /* 0x0014301501007387 */ /* 0x000fe80000100800 */
[----:B------:R-:W4:Y:S01]  /*18f10*/  LDL.LU R26, [R1+0x74] ;  /* 0x00007400011a7983 */ /* 0x000f220000300800 */
[----:B------:R-:W-:-:S05]  /*18f20*/  LEA R20, P4, R8, R12, 0x1 ;  /* 0x0000000c08147211 */ /* 0x000fca00078808ff */
[----:B------:R-:W-:Y:S04]  /*18f30*/  STL [R1+0x146c], R20 ;  /* 0x00146c1401007387 */ /* 0x000fe80000100800 */
[----:B------:R0:W-:Y:S01]  /*18f40*/  STL [R1+0x1438], R18 ;  /* 0x0014381201007387 */ /* 0x0001e20000100800 */
[-C--:B------:R-:W-:Y:S02]  /*18f50*/  LEA.HI.X.SX32 R15, R15, R3.reuse, 0x1, P0 ;  /* 0x000000030f0f7211 */ /* 0x080fe400000f0eff */
[----:B0-----:R-:W-:Y:S02]  /*18f60*/  LEA.HI.X.SX32 R18, R16, R3, 0x1, P6 ;  /* 0x0000000310127211 */ /* 0x001fe400030f0eff */
[----:B------:R-:W-:-:S05]  /*18f70*/  LEA R20, P5, R7, R12, 0x1 ;  /* 0x0000000c07147211 */ /* 0x000fca00078a08ff */
[----:B------:R-:W-:Y:S04]  /*18f80*/  STL [R1+0x1474], R20 ;  /* 0x0014741401007387 */ /* 0x000fe80000100800 */
[----:B------:R-:W4:Y:S04]  /*18f90*/  LDL.LU R24, [R1+0x70] ;  /* 0x0000700001187983 */ /* 0x000f280000300800 */
[----:B------:R-:W-:Y:S01]  /*18fa0*/  STL [R1+0x1440], R18 ;  /* 0x0014401201007387 */ /* 0x000fe20000100800 */
[----:B------:R-:W-:-:S05]  /*18fb0*/  LEA R16, P6, R6, R12, 0x1 ;  /* 0x0000000c06107211 */ /* 0x000fca00078c08ff */
[----:B------:R-:W-:Y:S04]  /*18fc0*/  STL [R1+0x147c], R16 ;  /* 0x00147c1001007387 */ /* 0x000fe80000100800 */
[----:B------:R-:W4:Y:S04]  /*18fd0*/  LDL.LU R23, [R1+0x6c] ;  /* 0x00006c0001177983 */ /* 0x000f280000300800 */
[----:B------:R0:W-:Y:S01]  /*18fe0*/  STL [R1+0x1448], R15 ;  /* 0x0014480f01007387 */ /* 0x0001e20000100800 */
[-C--:B------:R-:W-:Y:S02]  /*18ff0*/  LEA.HI.X.SX32 R10, R10, R3.reuse, 0x1, P2 ;  /* 0x000000030a0a7211 */ /* 0x080fe400010f0eff */
[----:B0-----:R-:W-:-:S02]  /*19000*/  LEA.HI.X.SX32 R15, R11, R3, 0x1, P1 ;  /* 0x000000030b0f7211 */ /* 0x001fc400008f0eff */
[----:B------:R-:W-:-:S05]  /*19010*/  LEA R16, P0, R0, R12, 0x1 ;  /* 0x0000000c00107211 */ /* 0x000fca00078008ff */
[----:B------:R-:W-:Y:S04]  /*19020*/  STL [R1+0x1484], R16 ;  /* 0x0014841001007387 */ /* 0x000fe80000100800 */
[----:B------:R-:W4:Y:S04]  /*19030*/  LDL.LU R21, [R1+0x68] ;  /* 0x0000680001157983 */ /* 0x000f280000300800 */
[----:B------:R-:W-:Y:S01]  /*19040*/  STL [R1+0x1450], R15 ;  /* 0x0014500f01007387 */ /* 0x000fe20000100800 */
[----:B------:R-:W-:-:S05]  /*19050*/  LEA R11, P1, R5, R12, 0x1 ;  /* 0x0000000c050b7211 */ /* 0x000fca00078208ff */
[----:B------:R0:W-:Y:S04]  /*19060*/  STL [R1+0x148c], R11 ;  /* 0x00148c0b01007387 */ /* 0x0001e80000100800 */
[----:B------:R-:W4:Y:S04]  /*19070*/  LDL.LU R20, [R1+0x64] ;  /* 0x0000640001147983 */ /* 0x000f280000300800 */
[----:B------:R1:W-:Y:S04]  /*19080*/  STL [R1+0x1458], R10 ;  /* 0x0014580a01007387 */ /* 0x0003e80000100800 */
[----:B------:R-:W4:Y:S01]  /*19090*/  LDL.LU R18, [R1+0x60] ;  /* 0x0000600001127983 */ /* 0x000f220000300800 */
[----:B------:R-:W-:-:S02]  /*190a0*/  LEA.HI.X.SX32 R8, R8, R3, 0x1, P4 ;  /* 0x0000000308087211 */ /* 0x000fc400020f0eff */
[----:B0-----:R-:W-:Y:S02]  /*190b0*/  LEA R11, P2, R4, R12, 0x1 ;  /* 0x0000000c040b7211 */ /* 0x001fe400078408ff */
[----:B-1----:R-:W-:-:S03]  /*190c0*/  LEA.HI.X.SX32 R10, R9, R3, 0x1, P3 ;  /* 0x00000003090a7211 */ /* 0x002fc600018f0eff */
[----:B------:R0:W-:Y:S04]  /*190d0*/  STL [R1+0x1494], R11 ;  /* 0x0014940b01007387 */ /* 0x0001e80000100800 */
[----:B------:R-:W4:Y:S04]  /*190e0*/  LDL.LU R16, [R1+0x5c] ;  /* 0x00005c0001107983 */ /* 0x000f280000300800 */
[----:B------:R1:W-:Y:S04]  /*190f0*/  STL [R1+0x1460], R10 ;  /* 0x0014600a01007387 */ /* 0x0003e80000100800 */
[----:B------:R-:W4:Y:S01]  /*19100*/  LDL.LU R15, [R1+0x54] ;  /* 0x00005400010f7983 */ /* 0x000f220000300800 */
[----:B------:R-:W-:-:S05]  /*19110*/  LEA R9, P3, R29, R12, 0x1 ;  /* 0x0000000c1d097211 */ /* 0x000fca00078608ff */
[----:B------:R-:W-:Y:S04]  /*19120*/  STL [R1+0x149c], R9 ;  /* 0x00149c0901007387 */ /* 0x000fe80000100800 */
[----:B0-----:R-:W4:Y:S04]  /*19130*/  LDL.LU R11, [R1+0x4c] ;  /* 0x00004c00010b7983 */ /* 0x001f280000300800 */
[----:B------:R0:W-:Y:S01]  /*19140*/  STL [R1+0x1468], R8 ;  /* 0x0014680801007387 */ /* 0x0001e20000100800 */
[----:B------:R-:W-:-:S03]  /*19150*/  LEA.HI.X.SX32 R6, R6, R3, 0x1, P6 ;  /* 0x0000000306067211 */ /* 0x000fc600030f0eff */
[----:B-1----:R-:W4:Y:S01]  /*19160*/  LDL.LU R10, [R1+0x44] ;  /* 0x00004400010a7983 */ /* 0x002f220000300800 */
[----:B0-----:R-:W-:Y:S02]  /*19170*/  LEA.HI.X.SX32 R8, R7, R3, 0x1, P5 ;  /* 0x0000000307087211 */ /* 0x001fe400028f0eff */
[----:B--2---:R-:W-:-:S05]  /*19180*/  LEA R9, P4, R28, R12, 0x1 ;  /* 0x0000000c1c097211 */ /* 0x004fca00078808ff */
[----:B------:R0:W-:Y:S04]  /*19190*/  STL [R1+0x14a4], R9 ;  /* 0x0014a40901007387 */ /* 0x0001e80000100800 */
[----:B------:R1:W-:Y:S04]  /*191a0*/  STL [R1+0x1470], R8 ;  /* 0x0014700801007387 */ /* 0x0003e80000100800 */
[----:B0-----:R-:W2:Y:S01]  /*191b0*/  LDL.LU R9, [R1+0x3c] ;  /* 0x00003c0001097983 */ /* 0x001ea20000300800 */
[----:B---3--:R-:W-:-:S05]  /*191c0*/  LEA R7, P5, R2, R12, 0x1 ;  /* 0x0000000c02077211 */ /* 0x008fca00078a08ff */
[----:B------:R4:W-:Y:S04]  /*191d0*/  STL [R1+0x14ac], R7 ;  /* 0x0014ac0701007387 */ /* 0x0009e80000100800 */
[----:B------:R0:W-:Y:S01]  /*191e0*/  STL [R1+0x1478], R6 ;  /* 0x0014780601007387 */ /* 0x0001e20000100800 */
[----:B------:R-:W-:-:S03]  /*191f0*/  LEA.HI.X.SX32 R5, R5, R3, 0x1, P1 ;  /* 0x0000000305057211 */ /* 0x000fc600008f0eff */
[----:B-1----:R-:W3:Y:S01]  /*19200*/  LDL.LU R8, [R1+0x34] ;  /* 0x0000340001087983 */ /* 0x002ee20000300800 */
[----:B----4-:R-:W-:Y:S02]  /*19210*/  LEA R7, P6, R27, R12, 0x1 ;  /* 0x0000000c1b077211 */ /* 0x010fe400078c08ff */
[----:B0-----:R-:W-:-:S03]  /*19220*/  LEA.HI.X.SX32 R6, R0, R3, 0x1, P0 ;  /* 0x0000000300067211 */ /* 0x001fc600000f0eff */
[----:B------:R0:W-:Y:S04]  /*19230*/  STL [R1+0x14b4], R7 ;  /* 0x0014b40701007387 */ /* 0x0001e80000100800 */
[----:B0-----:R-:W4:Y:S04]  /*19240*/  LDL.LU R7, [R1+0x2c] ;  /* 0x00002c0001077983 */ /* 0x001f280000300800 */
[----:B------:R0:W-:Y:S01]  /*19250*/  STL [R1+0x1480], R6 ;  /* 0x0014800601007387 */ /* 0x0001e20000100800 */
[----:B------:R-:W-:-:S03]  /*19260*/  LEA R0, P0, R26, R12, 0x1 ;  /* 0x0000000c1a007211 */ /* 0x000fc600078008ff */
[----:B0-----:R-:W4:Y:S04]  /*19270*/  LDL.LU R6, [R1+0x24] ;  /* 0x0000240001067983 */ /* 0x001f280000300800 */
[----:B------:R0:W-:Y:S04]  /*19280*/  STL [R1+0x14bc], R0 ;  /* 0x0014bc0001007387 */ /* 0x0001e80000100800 */
[----:B0-----:R-:W4:Y:S04]  /*19290*/  LDL.LU R0, [R1+0x10] ;  /* 0x0000100001007983 */ /* 0x001f280000300800 */
[----:B------:R0:W-:Y:S01]  /*192a0*/  STL [R1+0x1488], R5 ;  /* 0x0014880501007387 */ /* 0x0001e20000100800 */
[----:B------:R-:W-:-:S02]  /*192b0*/  LEA.HI.X.SX32 R29, R29, R3, 0x1, P3 ;  /* 0x000000031d1d7211 */ /* 0x000fc400018f0eff */
[----:B0-----:R-:W-:-:S05]  /*192c0*/  LEA R5, P1, R24, R12, 0x1 ;  /* 0x0000000c18057211 */ /* 0x001fca00078208ff */
[----:B------:R0:W-:Y:S02]  /*192d0*/  STL [R1+0x14c4], R5 ;  /* 0x0014c40501007387 */ /* 0x0001e40000100800 */
[----:B0-----:R-:W-:Y:S02]  /*192e0*/  LEA.HI.X.SX32 R5, R4, R3, 0x1, P2 ;  /* 0x0000000304057211 */ /* 0x001fe400010f0eff */
[----:B------:R-:W-:-:S03]  /*192f0*/  LEA R4, P2, R23, R12, 0x1 ;  /* 0x0000000c17047211 */ /* 0x000fc600078408ff */
[----:B------:R0:W-:Y:S01]  /*19300*/  STL [R1+0x1490], R5 ;  /* 0x0014900501007387 */ /* 0x0001e20000100800 */
[----:B------:R-:W-:-:S03]  /*19310*/  LEA.HI.X.SX32 R28, R28, R3, 0x1, P4 ;  /* 0x000000031c1c7211 */ /* 0x000fc600020f0eff */
[----:B0-----:R-:W4:Y:S04]  /*19320*/  LDL.LU R5, [R1+0x8] ;  /* 0x0000080001057983 */ /* 0x001f280000300800 */
[----:B------:R0:W-:Y:S04]  /*19330*/  STL [R1+0x14cc], R4 ;  /* 0x0014cc0401007387 */ /* 0x0001e80000100800 */
[----:B0-----:R-:W4:Y:S04]  /*19340*/  LDL.LU R4, [R1+0x4] ;  /* 0x0000040001047983 */ /* 0x001f280000300800 */
[----:B------:R0:W-:Y:S02]  /*19350*/  STL [R1+0x1498], R29 ;  /* 0x0014981d01007387 */ /* 0x0001e40000100800 */
[----:B0-----:R-:W-:-:S05]  /*19360*/  LEA R29, P3, R21, R12, 0x1 ;  /* 0x0000000c151d7211 */ /* 0x001fca00078608ff */
[----:B------:R0:W-:Y:S01]  /*19370*/  STL [R1+0x14d4], R29 ;  /* 0x0014d41d01007387 */ /* 0x0001e20000100800 */
[----:B------:R-:W-:-:S03]  /*19380*/  LEA.HI.X.SX32 R2, R2, R3, 0x1, P5 ;  /* 0x0000000302027211 */ /* 0x000fc600028f0eff */
[----:B0-----:R-:W4:Y:S04]  /*19390*/  LDL.LU R29, [R1+0x1650] ;  /* 0x00165000011d7983 */ /* 0x001f280000300800 */
[----:B------:R0:W-:Y:S02]  /*193a0*/  STL [R1+0x14a0], R28 ;  /* 0x0014a01c01007387 */ /* 0x0001e40000100800 */
[----:B0-----:R-:W-:-:S05]  /*193b0*/  LEA R28, P4, R20, R12, 0x1 ;  /* 0x0000000c141c7211 */ /* 0x001fca00078808ff */
[----:B------:R0:W-:Y:S04]  /*193c0*/  STL [R1+0x14dc], R28 ;  /* 0x0014dc1c01007387 */ /* 0x0001e80000100800 */
[----:B0-----:R-:W4:Y:S04]  /*193d0*/  LDL.LU R28, [R1+0x164c] ;  /* 0x00164c00011c7983 */ /* 0x001f280000300800 */
[----:B------:R0:W-:Y:S02]  /*193e0*/  STL [R1+0x14a8], R2 ;  /* 0x0014a80201007387 */ /* 0x0001e40000100800 */
[----:B0-----:R-:W-:-:S05]  /*193f0*/  LEA R2, P5, R18, R12, 0x1 ;  /* 0x0000000c12027211 */ /* 0x001fca00078a08ff */
[----:B------:R0:W-:Y:S04]  /*19400*/  STL [R1+0x14e4], R2 ;  /* 0x0014e40201007387 */ /* 0x0001e80000100800 */
[----:B0-----:R-:W4:Y:S01]  /*19410*/  LDL.LU R2, [R1+0x1648] ;  /* 0x0016480001027983 */ /* 0x001f220000300800 */
[-C--:B------:R-:W-:Y:S02]  /*19420*/  LEA.HI.X.SX32 R27, R27, R3.reuse, 0x1, P6 ;  /* 0x000000031b1b7211 */ /* 0x080fe400030f0eff */
[----:B------:R-:W-:-:S03]  /*19430*/  LEA.HI.X.SX32 R26, R26, R3, 0x1, P0 ;  /* 0x000000031a1a7211 */ /* 0x000fc600000f0eff */
[----:B------:R0:W-:Y:S01]  /*19440*/  STL [R1+0x14b0], R27 ;  /* 0x0014b01b01007387 */ /* 0x0001e20000100800 */
[----:B------:R-:W-:Y:S02]  /*19450*/  LEA.HI.X.SX32 R24, R24, R3, 0x1, P1 ;  /* 0x0000000318187211 */ /* 0x000fe400008f0eff */
[----:B0-----:R-:W-:-:S05]  /*19460*/  LEA R27, P6, R16, R12, 0x1 ;  /* 0x0000000c101b7211 */ /* 0x001fca00078c08ff */
[----:B------:R0:W-:Y:S01]  /*19470*/  STL [R1+0x14ec], R27 ;  /* 0x0014ec1b01007387 */ /* 0x0001e20000100800 */
[----:B------:R-:W-:-:S03]  /*19480*/  LEA.HI.X.SX32 R23, R23, R3, 0x1, P2 ;  /* 0x0000000317177211 */ /* 0x000fc600010f0eff */
[----:B------:R1:W-:Y:S01]  /*19490*/  STL [R1+0x14b8], R26 ;  /* 0x0014b81a01007387 */ /* 0x0003e20000100800 */
[----:B------:R-:W-:Y:S01]  /*194a0*/  IMAD R25, R25, UR7, RZ ;  /* 0x0000000719197c24 */ /* 0x000fe2000f8e02ff */
[-C--:B0-----:R-:W-:Y:S02]  /*194b0*/  LEA R27, P0, R15, R12.reuse, 0x1 ;  /* 0x0000000c0f1b7211 */ /* 0x081fe400078008ff */
[----:B-1----:R-:W-:-:S03]  /*194c0*/  LEA R26, P1, R11, R12, 0x1 ;  /* 0x0000000c0b1a7211 */ /* 0x002fc600078208ff */
[----:B------:R-:W-:Y:S01]  /*194d0*/  STL [R1+0x14f4], R27 ;  /* 0x0014f41b01007387 */ /* 0x000fe20000100800 */
[----:B------:R-:W-:-:S03]  /*194e0*/  LEA.HI.X.SX32 R21, R21, R3, 0x1, P3 ;  /* 0x0000000315157211 */ /* 0x000fc600018f0eff */
[----:B------:R0:W-:Y:S01]  /*194f0*/  STL [R1+0x14c0], R24 ;  /* 0x0014c01801007387 */ /* 0x0001e20000100800 */
[----:B------:R-:W-:-:S03]  /*19500*/  LEA.HI.X.SX32 R20, R20, R3, 0x1, P4 ;  /* 0x0000000314147211 */ /* 0x000fc600020f0eff */
[----:B------:R-:W-:Y:S04]  /*19510*/  STL [R1+0x14fc], R26 ;  /* 0x0014fc1a01007387 */ /* 0x000fe80000100800 */
[----:B------:R1:W-:Y:S01]  /*19520*/  STL [R1+0x14c8], R23 ;  /* 0x0014c81701007387 */ /* 0x0003e20000100800 */
[----:B0-----:R-:W-:Y:S02]  /*19530*/  LEA R24, P2, R10, R12, 0x1 ;  /* 0x0000000c0a187211 */ /* 0x001fe400078408ff */
[----:B------:R-:W-:-:S03]  /*19540*/  LEA.HI.X.SX32 R18, R18, R3, 0x1, P5 ;  /* 0x0000000312127211 */ /* 0x000fc600028f0eff */
[----:B------:R-:W-:Y:S01]  /*19550*/  STL [R1+0x1564], R24 ;  /* 0x0015641801007387 */ /* 0x000fe20000100800 */
[----:B-1----:R-:W-:-:S03]  /*19560*/  LEA R23, P3, R25, R12, 0x1 ;  /* 0x0000000c19177211 */ /* 0x002fc600078608ff */
[----:B------:R2:W-:Y:S01]  /*19570*/  STL [R1+0x14d0], R21 ;  /* 0x0014d01501007387 */ /* 0x0005e20000100800 */
[----:B------:R-:W-:-:S03]  /*19580*/  LEA.HI.X.SX32 R16, R16, R3, 0x1, P6 ;  /* 0x0000000310107211 */ /* 0x000fc600030f0eff */
[----:B------:R-:W-:Y:S04]  /*19590*/  STL [R1+0x1504], R23 ;  /* 0x0015041701007387 */ /* 0x000fe80000100800 */
[----:B------:R3:W-:Y:S01]  /*195a0*/  STL [R1+0x14d8], R20 ;  /* 0x0014d81401007387 */ /* 0x0007e20000100800 */
[----:B--2---:R-:W-:Y:S02]  /*195b0*/  LEA R21, P4, R9, R12, 0x1 ;  /* 0x0000000c09157211 */ /* 0x004fe400078808ff */
[----:B------:R-:W-:-:S03]  /*195c0*/  LEA.HI.X.SX32 R15, R15, R3, 0x1, P0 ;  /* 0x000000030f0f7211 */ /* 0x000fc600000f0eff */
[----:B------:R-:W-:Y:S01]  /*195d0*/  STL [R1+0x150c], R21 ;  /* 0x00150c1501007387 */ /* 0x000fe20000100800 */
[----:B---3--:R-:W-:-:S03]  /*195e0*/  LEA R20, P5, R8, R12, 0x1 ;  /* 0x0000000c08147211 */ /* 0x008fc600078a08ff */
[----:B------:R4:W-:Y:S01]  /*195f0*/  STL [R1+0x14e0], R18 ;  /* 0x0014e01201007387 */ /* 0x0009e20000100800 */
[----:B------:R-:W-:-:S03]  /*19600*/  LEA.HI.X.SX32 R11, R11, R3, 0x1, P1 ;  /* 0x000000030b0b7211 */ /* 0x000fc600008f0eff */
[----:B------:R-:W-:Y:S04]  /*19610*/  STL [R1+0x1514], R20 ;  /* 0x0015141401007387 */ /* 0x000fe80000100800 */
[----:B------:R0:W-:Y:S01]  /*19620*/  STL [R1+0x14e8], R16 ;  /* 0x0014e81001007387 */ /* 0x0001e20000100800 */
[----:B----4-:R-:W-:Y:S02]  /*19630*/  LEA R18, P6, R7, R12, 0x1 ;  /* 0x0000000c07127211 */ /* 0x010fe400078c08ff */
[----:B------:R-:W-:-:S03]  /*19640*/  LEA.HI.X.SX32 R10, R10, R3, 0x1, P2 ;  /* 0x000000030a0a7211 */ /* 0x000fc600010f0eff */
[----:B------:R-:W-:Y:S01]  /*19650*/  STL [R1+0x151c], R18 ;  /* 0x00151c1201007387 */ /* 0x000fe20000100800 */
[----:B0-----:R-:W-:-:S03]  /*19660*/  LEA R16, P0, R6, R12, 0x1 ;  /* 0x0000000c06107211 */ /* 0x001fc600078008ff */
[----:B------:R0:W-:Y:S04]  /*19670*/  STL [R1+0x14f0], R15 ;  /* 0x0014f00f01007387 */ /* 0x0001e80000100800 */
[----:B------:R-:W-:Y:S04]  /*19680*/  STL [R1+0x1524], R16 ;  /* 0x0015241001007387 */ /* 0x000fe80000100800 */
[----:B------:R-:W-:Y:S01]  /*19690*/  STL [R1+0x14f8], R11 ;  /* 0x0014f80b01007387 */ /* 0x000fe20000100800 */
[----:B0-----:R-:W-:-:S05]  /*196a0*/  LEA R15, P1, R0, R12, 0x1 ;  /* 0x0000000c000f7211 */ /* 0x001fca00078208ff */
[----:B------:R0:W-:Y:S04]  /*196b0*/  STL [R1+0x152c], R15 ;  /* 0x00152c0f01007387 */ /* 0x0001e80000100800 */
[----:B------:R1:W-:Y:S01]  /*196c0*/  STL [R1+0x1560], R10 ;  /* 0x0015600a01007387 */ /* 0x0003e20000100800 */
[----:B0-----:R-:W-:Y:S01]  /*196d0*/  LEA.HI.X.SX32 R15, R25, R3, 0x1, P3 ;  /* 0x00000003190f7211 */ /* 0x001fe200018f0eff */
[----:B------:R-:W-:Y:S01]  /*196e0*/  IMAD R22, R22, UR7, RZ ;  /* 0x0000000716167c24 */ /* 0x000fe2000f8e02ff */
[-C--:B-1----:R-:W-:Y:S02]  /*196f0*/  LEA R10, P3, R5, R12.reuse, 0x1 ;  /* 0x0000000c050a7211 */ /* 0x082fe400078608ff */
[----:B------:R-:W-:-:S05]  /*19700*/  LEA R11, P2, R2, R12, 0x1 ;  /* 0x0000000c020b7211 */ /* 0x000fca00078408ff */
[----:B------:R0:W-:Y:S04]  /*19710*/  STL [R1+0x1534], R11 ;  /* 0x0015340b01007387 */ /* 0x0001e80000100800 */
[----:B------:R-:W-:Y:S01]  /*19720*/  STL [R1+0x1500], R15 ;  /* 0x0015000f01007387 */ /* 0x000fe20000100800 */
[-C--:B0-----:R-:W-:Y:S02]  /*19730*/  LEA.HI.X.SX32 R11, R9, R3.reuse, 0x1, P4 ;  /* 0x00000003090b7211 */ /* 0x081fe400020f0eff */
[----:B------:R-:W-:Y:S01]  /*19740*/  LEA R9, P4, R4, R12, 0x1 ;  /* 0x0000000c04097211 */ /* 0x000fe200078808ff */
[----:B------:R0:W-:Y:S04]  /*19750*/  STL [R1+0x153c], R10 ;  /* 0x00153c0a01007387 */ /* 0x0001e80000100800 */
[----:B------:R-:W-:Y:S04]  /*19760*/  STL [R1+0x1508], R11 ;  /* 0x0015080b01007387 */ /* 0x000fe80000100800 */
[----:B------:R1:W-:Y:S01]  /*19770*/  STL [R1+0x1544], R9 ;  /* 0x0015440901007387 */ /* 0x0003e20000100800 */
[----:B0-----:R-:W-:-:S02]  /*19780*/  LEA.HI.X.SX32 R10, R8, R3, 0x1, P5 ;  /* 0x00000003080a7211 */ /* 0x001fc400028f0eff */
[----:B------:R-:W-:-:S03]  /*19790*/  LEA R8, P5, R28, R12, 0x1 ;  /* 0x0000000c1c087211 */ /* 0x000fc600078a08ff */
[----:B------:R-:W-:Y:S01]  /*197a0*/  STL [R1+0x1510], R10 ;  /* 0x0015100a01007387 */ /* 0x000fe20000100800 */
[-C--:B-1----:R-:W-:Y:S02]  /*197b0*/  LEA.HI.X.SX32 R9, R7, R3.reuse, 0x1, P6 ;  /* 0x0000000307097211 */ /* 0x082fe400030f0eff */
[----:B------:R-:W-:Y:S01]  /*197c0*/  LEA R7, P6, R29, R12, 0x1 ;  /* 0x0000000c1d077211 */ /* 0x000fe200078c08ff */
[----:B------:R0:W-:Y:S04]  /*197d0*/  STL [R1+0x1548], R8 ;  /* 0x0015480801007387 */ /* 0x0001e80000100800 */
[----:B------:R-:W-:Y:S04]  /*197e0*/  STL [R1+0x1518], R9 ;  /* 0x0015180901007387 */ /* 0x000fe80000100800 */
[----:B------:R1:W-:Y:S01]  /*197f0*/  STL [R1+0x154c], R7 ;  /* 0x00154c0701007387 */ /* 0x0003e20000100800 */
[----:B0-----:R-:W-:-:S02]  /*19800*/  LEA.HI.X.SX32 R8, R6, R3, 0x1, P0 ;  /* 0x0000000306087211 */ /* 0x001fc400000f0eff */
[----:B------:R-:W-:-:S03]  /*19810*/  LEA R6, P0, R22, R12, 0x1 ;  /* 0x0000000c16067211 */ /* 0x000fc600078008ff */
[----:B------:R-:W-:Y:S01]  /*19820*/  STL [R1+0x1520], R8 ;  /* 0x0015200801007387 */ /* 0x000fe20000100800 */
[----:B-1----:R-:W-:-:S03]  /*19830*/  LEA.HI.X.SX32 R7, R0, R3, 0x1, P1 ;  /* 0x0000000300077211 */ /* 0x002fc600008f0eff */
[----:B------:R0:W-:Y:S04]  /*19840*/  STL [R1+0x1550], R6 ;  /* 0x0015500601007387 */ /* 0x0001e80000100800 */
[----:B------:R1:W-:Y:S01]  /*19850*/  STL [R1+0x1528], R7 ;  /* 0x0015280701007387 */ /* 0x0003e20000100800 */
[----:B0-----:R-:W-:-:S03]  /*19860*/  LEA.HI.X.SX32 R6, R2, R3, 0x1, P2 ;  /* 0x0000000302067211 */ /* 0x001fc600010f0eff */
[----:B------:R-:W2:Y:S01]  /*19870*/  LDL.LU R2, [R1+0x1644] ;  /* 0x0016440001027983 */ /* 0x000ea20000300800 */
[----:B------:R-:W-:Y:S02]  /*19880*/  IMAD R17, R17, UR7, RZ ;  /* 0x0000000711117c24 */ /* 0x000fe4000f8e02ff */
[----:B------:R-:W-:-:S03]  /*19890*/  IMAD R19, R19, UR7, RZ ;  /* 0x0000000713137c24 */ /* 0x000fc6000f8e02ff */
[-C--:B------:R-:W-:Y:S01]  /*198a0*/  LEA R0, P1, R17, R12.reuse, 0x1 ;  /* 0x0000000c11007211 */ /* 0x080fe200078208ff */
[----:B------:R-:W-:Y:S01]  /*198b0*/  IMAD R14, R14, UR7, RZ ;  /* 0x000000070e0e7c24 */ /* 0x000fe2000f8e02ff */
[----:B-1----:R-:W-:Y:S01]  /*198c0*/  LEA R7, P2, R19, R12, 0x1 ;  /* 0x0000000c13077211 */ /* 0x002fe200078408ff */
[----:B------:R-:W-:Y:S02]  /*198d0*/  IMAD R13, R13, UR7, RZ ;  /* 0x000000070d0d7c24 */ /* 0x000fe4000f8e02ff */
[----:B------:R0:W-:Y:S04]  /*198e0*/  STL [R1+0x1554], R0 ;  /* 0x0015540001007387 */ /* 0x0001e80000100800 */
[----:B------:R1:W-:Y:S01]  /*198f0*/  STL [R1+0x1530], R6 ;  /* 0x0015300601007387 */ /* 0x0003e20000100800 */
[----:B0-----:R-:W-:-:S03]  /*19900*/  LEA.HI.X.SX32 R0, R5, R3, 0x1, P3 ;  /* 0x0000000305007211 */ /* 0x001fc600018f0eff */
[----:B------:R-:W-:Y:S01]  /*19910*/  STL [R1+0x1558], R7 ;  /* 0x0015580701007387 */ /* 0x000fe20000100800 */
[-C--:B------:R-:W-:Y:S02]  /*19920*/  LEA.HI.X.SX32 R5, R4, R3.reuse, 0x1, P4 ;  /* 0x0000000304057211 */ /* 0x080fe400020f0eff */
[----:B-1----:R-:W-:Y:S01]  /*19930*/  LEA R6, P3, R14, R12, 0x1 ;  /* 0x0000000c0e067211 */ /* 0x002fe200078608ff */
[----:B------:R0:W-:Y:S01]  /*19940*/  STL [R1+0x1538], R0 ;  /* 0x0015380001007387 */ /* 0x0001e20000100800 */
[----:B------:R-:W-:-:S03]  /*19950*/  LEA.HI.X.SX32 R4, R28, R3, 0x1, P5 ;  /* 0x000000031c047211 */ /* 0x000fc600028f0eff */
[----:B------:R1:W-:Y:S01]  /*19960*/  STL [R1+0x155c], R6 ;  /* 0x00155c0601007387 */ /* 0x0003e20000100800 */
[----:B0-----:R-:W-:-:S03]  /*19970*/  LEA R0, P4, R13, R12, 0x1 ;  /* 0x0000000c0d007211 */ /* 0x001fc600078808ff */
[----:B------:R-:W-:Y:S04]  /*19980*/  STL [R1+0x1540], R5 ;  /* 0x0015400501007387 */ /* 0x000fe80000100800 */
[----:B------:R0:W5:Y:S04]  /*19990*/  LDL.LU R28, [R1+0x1640] ;  /* 0x00164000011c7983 */ /* 0x0001680000300800 */
[----:B------:R3:W-:Y:S01]  /*199a0*/  STL [R1+0xe28], R0 ;  /* 0x000e280001007387 */ /* 0x0007e20000100800 */
[----:B-1----:R-:W-:-:S03]  /*199b0*/  LEA.HI.X.SX32 R6, R22, R3, 0x1, P0 ;  /* 0x0000000316067211 */ /* 0x002fc600000f0eff */
[----:B------:R-:W-:Y:S01]  /*199c0*/  STL [R1+0xe10], R4 ;  /* 0x000e100401007387 */ /* 0x000fe20000100800 */
[----:B---3--:R-:W-:Y:S02]  /*199d0*/  LEA.HI.X.SX32 R0, R29, R3, 0x1, P6 ;  /* 0x000000031d007211 */ /* 0x008fe400030f0eff */
[----:B--2---:R-:W-:-:S05]  /*199e0*/  LEA R5, P5, R2, UR12, 0x1 ;  /* 0x0000000c02057c11 */ /* 0x004fca000f8a08ff */
[----:B------:R1:W-:Y:S04]  /*199f0*/  STL [R1+0xd04], R5 ;  /* 0x000d040501007387 */ /* 0x0003e80000100800 */
[----:B------:R2:W-:Y:S01]  /*19a00*/  STL [R1+0xe14], R0 ;  /* 0x000e140001007387 */ /* 0x0005e20000100800 */
[----:B-1----:R-:W-:-:S03]  /*19a10*/  LEA.HI.X.SX32 R5, R17, R3, 0x1, P1 ;  /* 0x0000000311057211 */ /* 0x002fc600008f0eff */
[----:B------:R-:W-:Y:S01]  /*19a20*/  STL [R1+0xe18], R6 ;  /* 0x000e180601007387 */ /* 0x000fe20000100800 */
[----:B--2---:R-:W-:-:S03]  /*19a30*/  LEA.HI.X.SX32 R0, R19, R3, 0x1, P2 ;  /* 0x0000000313007211 */ /* 0x004fc600010f0eff */
[----:B------:R1:W-:Y:S04]  /*19a40*/  STL [R1+0xe1c], R5 ;  /* 0x000e1c0501007387 */ /* 0x0003e80000100800 */
[----:B------:R2:W-:Y:S01]  /*19a50*/  STL [R1+0xe20], R0 ;  /* 0x000e200001007387 */ /* 0x0005e20000100800 */
[-C--:B-1----:R-:W-:Y:S02]  /*19a60*/  LEA.HI.X.SX32 R5, R14, R3.reuse, 0x1, P3 ;  /* 0x000000030e057211 */ /* 0x082fe400018f0eff */
[----:B--2---:R-:W-:Y:S02]  /*19a70*/  LEA.HI.X.SX32 R0, R13, R3, 0x1, P4 ;  /* 0x000000030d007211 */ /* 0x004fe400020f0eff */
[----:B------:R-:W-:Y:S01]  /*19a80*/  LEA.HI.X.SX32 R3, R2, UR13, 0x1, P5 ;  /* 0x0000000d02037c11 */ /* 0x000fe2000a8f0eff */
[----:B------:R-:W-:Y:S04]  /*19a90*/  STL [R1+0xe24], R5 ;  /* 0x000e240501007387 */ /* 0x000fe80000100800 */
[----:B------:R0:W5:Y:S04]  /*19aa0*/  LDL.LU R2, [R1+0x163c] ;  /* 0x00163c0001027983 */ /* 0x0001680000300800 */
[----:B------:R1:W-:Y:S04]  /*19ab0*/  STL [R1+0xd14], R0 ;  /* 0x000d140001007387 */ /* 0x0003e80000100800 */
[----:B------:R2:W-:Y:S04]  /*19ac0*/  STL [R1+0xd00], R3 ;  /* 0x000d000301007387 */ /* 0x0005e80000100800 */
[----:B------:R-:W-:Y:S04]  /*19ad0*/  STL [R1+0xd08], RZ ;  /* 0x000d08ff01007387 */ /* 0x000fe80000100800 */
        /* <DEDUP_REMOVED lines=419> */
[----:B------:R-:W-:Y:S01]  /*1b510*/  STL [R1+0x26c], RZ ;  /* 0x00026cff01007387 */ /* 0x000fe20000100800 */
[----:B------:R-:W3:Y:S03]  /*1b520*/  S2R R4, SR_TID.X ;  /* 0x0000000000047919 */ /* 0x000ee60000002100 */
        /* <DEDUP_REMOVED lines=29> */
[----:B---3--:R-:W-:-:S03]  /*1b700*/  LOP3.LUT R4, R4, 0x3f, RZ, 0xc0, !PT ;  /* 0x0000003f04047812 */ /* 0x008fc600078ec0ff */
[----:B------:R-:W-:Y:S04]  /*1b710*/  STL [R1+0x2e4], RZ ;  /* 0x0002e4ff01007387 */ /* 0x000fe80000100800 */
[----:B------:R-:W-:Y:S04]  /*1b720*/  STL [R1+0x2e8], RZ ;  /* 0x0002e8ff01007387 */ /* 0x000fe80000100800 */
[----:B------:R-:W-:Y:S04]  /*1b730*/  STL [R1+0x2ec], RZ ;  /* 0x0002ecff01007387 */ /* 0x000fe80000100800 */
[----:B------:R-:W-:Y:S04]  /*1b740*/  STL [R1+0x2f0], RZ ;  /* 0x0002f0ff01007387 */ /* 0x000fe80000100800 */
[----:B------:R-:W-:Y:S01]  /*1b750*/  STL [R1+0x2f4], RZ ;  /* 0x0002f4ff01007387 */ /* 0x000fe20000100800 */
[----:B-1----:R-:W-:-:S02]  /*1b760*/  IMAD.SHL.U32 R0, R4, 0x2, RZ ;  /* 0x0000000204007824 */ /* 0x002fc400078e00ff */
[----:B------:R-:W1:Y:S01]  /*1b770*/  LDC R4, c[0x0][0x238] ;  /* 0x00008e00ff047b82 */ /* 0x000e620000000800 */
[----:B------:R-:W-:Y:S04]  /*1b780*/  STL [R1+0x2f8], RZ ;  /* 0x0002f8ff01007387 */ /* 0x000fe80000100800 */
[----:B------:R-:W-:Y:S04]  /*1b790*/  STL [R1+0x2fc], RZ ;  /* 0x0002fcff01007387 */ /* 0x000fe80000100800 */
[----:B------:R-:W-:Y:S04]  /*1b7a0*/  STL [R1+0x830], RZ ;  /* 0x000830ff01007387 */ /* 0x000fe80000100800 */
[----:B------:R-:W-:Y:S04]  /*1b7b0*/  STL [R1+0x834], RZ ;  /* 0x000834ff01007387 */ /* 0x000fe80000100800 */
[----:B------:R-:W-:Y:S01]  /*1b7c0*/  STL [R1+0x838], RZ ;  /* 0x000838ff01007387 */ /* 0x000fe20000100800 */
[----:B------:R-:W-:-:S03]  /*1b7d0*/  ULEA UR4, UR4, UR5, 0x4 ;  /* 0x0000000504047291 */ /* 0x000fc6000f8e203f */
[----:B------:R-:W3:Y:S01]  /*1b7e0*/  LDL R0, [R1+0xd04] ;  /* 0x000d040001007983 */ /* 0x000ee20000100800 */
[C---:B-1----:R-:W-:Y:S01]  /*1b7f0*/  IMAD R18, R4.reuse, 0x3e, RZ ;  /* 0x0000003e04127824 */ /* 0x042fe200078e02ff */
[----:B------:R-:W-:Y:S01]  /*1b800*/  USHF.L.U32 UR6, UR6, 0x5, URZ ;  /* 0x0000000506067899 */ /* 0x000fe2000800063f */
[C---:B------:R-:W-:Y:S01]  /*1b810*/  IMAD R19, R4.reuse, 0x3a, RZ ;  /* 0x0000003a04137824 */ /* 0x040fe200078e02ff */
[----:B------:R-:W4:Y:S01]  /*1b820*/  LDL.LU R25, [R1+0x570] ;  /* 0x0005700001197983 */ /* 0x000f220000300800 */
[C---:B------:R-:W-:Y:S02]  /*1b830*/  IMAD.SHL.U32 R5, R4.reuse, 0x20, RZ ;  /* 0x0000002004057824 */ /* 0x040fe400078e00ff */
[C---:B------:R-:W-:Y:S02]  /*1b840*/  IMAD R20, R4.reuse, 0x36, RZ ;  /* 0x0000003604147824 */ /* 0x040fe400078e02ff */
[C---:B------:R-:W-:Y:S01]  /*1b850*/  IMAD R21, R4.reuse, 0x32, RZ ;  /* 0x0000003204157824 */ /* 0x040fe200078e02ff */
[----:B--2---:R-:W-:Y:S01]  /*1b860*/  SHF.R.S32.HI R3, RZ, 0x1f, R5 ;  /* 0x0000001fff037819 */ /* 0x004fe20000011405 */
[----:B------:R-:W-:-:S02]  /*1b870*/  IMAD R22, R4, 0x2e, RZ ;  /* 0x0000002e04167824 */ /* 0x000fc400078e02ff */
[C---:B------:R-:W-:Y:S01]  /*1b880*/  IMAD R23, R4.reuse, 0x2a, RZ ;  /* 0x0000002a04177824 */ /* 0x040fe200078e02ff */
[----:B------:R-:W-:Y:S01]  /*1b890*/  SHF.L.U64.HI R3, R5, 0x1, R3 ;  /* 0x0000000105037819 */ /* 0x000fe20000010203 */
[C---:B------:R-:W-:Y:S02]  /*1b8a0*/  IMAD R24, R4.reuse, 0x26, RZ ;  /* 0x0000002604187824 */ /* 0x040fe400078e02ff */
[C---:B------:R-:W-:Y:S02]  /*1b8b0*/  IMAD R26, R4.reuse, 0x22, RZ ;  /* 0x00000022041a7824 */ /* 0x040fe400078e02ff */
[C---:B------:R-:W-:Y:S02]  /*1b8c0*/  IMAD R27, R4.reuse, 0x1d, RZ ;  /* 0x0000001d041b7824 */ /* 0x040fe400078e02ff */
[C---:B------:R-:W-:Y:S02]  /*1b8d0*/  IMAD R29, R4.reuse, 0x3c, RZ ;  /* 0x0000003c041d7824 */ /* 0x040fe400078e02ff */
[----:B------:R-:W-:Y:S01]  /*1b8e0*/  IMAD R6, R4, 0x1e, RZ ;  /* 0x0000001e04067824 */ /* 0x000fe200078e02ff */
[----:B----4-:R-:W-:-:S05]  /*1b8f0*/  SHF.R.S32.HI R25, RZ, 0x5, R25 ;  /* 0x00000005ff197819 */ /* 0x010fca0000011419 */
[----:B------:R1:W-:Y:S04]  /*1b900*/  STL [R1+0x1618], R25 ;  /* 0x0016181901007387 */ /* 0x0003e80000100800 */
[----:B------:R-:W2:Y:S01]  /*1b910*/  LDL R5, [R1+0xd00] ;  /* 0x000d000001057983 */ /* 0x000ea20000100800 */
[-C--:B---3--:R-:W-:Y:S02]  /*1b920*/  IADD3 R18, P3, R18, R0.reuse, RZ ;  /* 0x0000000012127210 */ /* 0x088fe40007f7e0ff */
[-C--:B------:R-:W-:Y:S02]  /*1b930*/  IADD3 R19, P6, R19, R0.reuse, RZ ;  /* 0x0000000013137210 */ /* 0x080fe40007fde0ff */
[----:B------:R-:W-:Y:S01]  /*1b940*/  IADD3 R20, P5, R20, R0, RZ ;  /* 0x0000000014147210 */ /* 0x000fe20007fbe0ff */
[----:B------:R3:W-:Y:S01]  /*1b950*/  STL [R1+0xd1c], R18 ;  /* 0x000d1c1201007387 */ /* 0x0007e20000100800 */
[----:B-1----:R-:W-:-:S03]  /*1b960*/  IMAD R25, R4, 0x1f, RZ ;  /* 0x0000001f04197824 */ /* 0x002fc600078e02ff */
[----:B------:R1:W-:Y:S01]  /*1b970*/  STL [R1+0xd2c], R19 ;  /* 0x000d2c1301007387 */ /* 0x0003e20000100800 */
[----:B---3--:R-:W-:-:S03]  /*1b980*/  IADD3 R18, P2, R21, R0, RZ ;  /* 0x0000000015127210 */ /* 0x008fc60007f5e0ff */
[----:B------:R3:W-:Y:S01]  /*1b990*/  STL [R1+0xd3c], R20 ;  /* 0x000d3c1401007387 */ /* 0x0007e20000100800 */
[----:B-1----:R-:W-:-:S03]  /*1b9a0*/  IADD3 R19, P0, R22, R0, RZ ;  /* 0x0000000016137210 */ /* 0x002fc60007f1e0ff */
[----:B------:R1:W-:Y:S01]  /*1b9b0*/  STL [R1+0xd4c], R18 ;  /* 0x000d4c1201007387 */ /* 0x0003e20000100800 */
[----:B---3--:R-:W-:-:S03]  /*1b9c0*/  IADD3 R20, P1, R23, R0, RZ ;  /* 0x0000000017147210 */ /* 0x008fc60007f3e0ff */
[----:B------:R2:W-:Y:S01]  /*1b9d0*/  STL [R1+0xd5c], R19 ;  /* 0x000d5c1301007387 */ /* 0x0005e20000100800 */
[----:B-1----:R-:W-:-:S03]  /*1b9e0*/  IADD3 R18, P4, R24, R0, RZ ;  /* 0x0000000018127210 */ /* 0x002fc60007f9e0ff */
[----:B------:R1:W-:Y:S04]  /*1b9f0*/  STL [R1+0xd6c], R20 ;  /* 0x000d6c1401007387 */ /* 0x0003e80000100800 */
[----:B------:R3:W-:Y:S01]  /*1ba00*/  STL [R1+0xd7c], R18 ;  /* 0x000d7c1201007387 */ /* 0x0007e20000100800 */
[C---:B------:R-:W-:Y:S02]  /*1ba10*/  IMAD R7, R4.reuse, 0x1a, RZ ;  /* 0x0000001a04077824 */ /* 0x040fe400078e02ff */
[C---:B------:R-:W-:Y:S02]  /*1ba20*/  IMAD R8, R4.reuse, 0x16, RZ ;  /* 0x0000001604087824 */ /* 0x040fe400078e02ff */
[C---:B------:R-:W-:Y:S02]  /*1ba30*/  IMAD R9, R4.reuse, 0x12, RZ ;  /* 0x0000001204097824 */ /* 0x040fe400078e02ff */
[----:B------:R-:W-:-:S02]  /*1ba40*/  IMAD R10, R4, 0x1c, RZ ;  /* 0x0000001c040a7824 */ /* 0x000fc400078e02ff */
[C---:B------:R-:W-:Y:S02]  /*1ba50*/  IMAD R11, R4.reuse, 0xe, RZ ;  /* 0x0000000e040b7824 */ /* 0x040fe400078e02ff */
[C---:B------:R-:W-:Y:S02]  /*1ba60*/  IMAD R12, R4.reuse, 0x14, RZ ;  /* 0x00000014040c7824 */ /* 0x040fe400078e02ff */
[C---:B------:R-:W-:Y:S02]  /*1ba70*/  IMAD R13, R4.reuse, 0xa, RZ ;  /* 0x0000000a040d7824 */ /* 0x040fe400078e02ff */
[C---:B------:R-:W-:Y:S02]  /*1ba80*/  IMAD R14, R4.reuse, 0x18, RZ ;  /* 0x00000018040e7824 */ /* 0x040fe400078e02ff */
[C---:B------:R-:W-:Y:S02]  /*1ba90*/  IMAD R15, R4.reuse, 0xc, RZ ;  /* 0x0000000c040f7824 */ /* 0x040fe400078e02ff */
[----:B------:R-:W-:-:S02]  /*1baa0*/  IMAD R16, R4, 0x6, RZ ;  /* 0x0000000604107824 */ /* 0x000fc400078e02ff */
[----:B------:R-:W-:Y:S01]  /*1bab0*/  IMAD.SHL.U32 R17, R4, 0x2, RZ ;  /* 0x0000000204117824 */ /* 0x000fe200078e00ff */
[----:B------:R-:W-:Y:S02]  /*1bac0*/  USHF.R.S32.HI UR7, URZ, 0x1f, UR6 ;  /* 0x0000001f3f077899 */ /* 0x000fe40008011406 */
[----:B------:R-:W-:Y:S02]  /*1bad0*/  USHF.L.U32 UR10, UR6, 0x1, URZ ;  /* 0x00000001060a7899 */ /* 0x000fe4000800063f */
[----:B------:R-:W-:Y:S01]  /*1bae0*/  USHF.L.U64.HI UR7, UR6, 0x1, UR7 ;  /* 0x0000000106077899 */ /* 0x000fe20008010207 */
[-C--:B--2---:R-:W-:Y:S02]  /*1baf0*/  LEA.HI.X.SX32 R19, R25, R5.reuse, 0x1, P3 ;  /* 0x0000000519137211 */ /* 0x084fe400018f0eff */
[-C--:B-1----:R-:W-:Y:S02]  /*1bb00*/  IADD3 R20, P3, R26, R0.reuse, RZ ;  /* 0x000000001a147210 */ /* 0x082fe40007f7e0ff */
[----:B---3--:R-:W-:Y:S01]  /*1bb10*/  LEA.HI.X.SX32 R18, R27, R5, 0x1, P6 ;  /* 0x000000051b127211 */ /* 0x008fe200030f0eff */
[----:B------:R1:W-:Y:S01]  /*1bb20*/  STL [R1+0xd18], R19 ;  /* 0x000d181301007387 */ /* 0x0003e20000100800 */
[----:B------:R-:W-:-:S03]  /*1bb30*/  IADD3 R21, P6, R29, R0, RZ ;  /* 0x000000001d157210 */ /* 0x000fc60007fde0ff */
[----:B------:R2:W-:Y:S04]  /*1bb40*/  STL [R1+0xd8c], R20 ;  /* 0x000d8c1401007387 */ /* 0x0005e80000100800 */
[----:B------:R3:W-:Y:S01]  /*1bb50*/  STL [R1+0xd28], R18 ;  /* 0x000d281201007387 */ /* 0x0007e20000100800 */
[C---:B-1----:R-:W-:Y:S02]  /*1bb60*/  IMAD R19, R4.reuse, 0x1b, RZ ;  /* 0x0000001b04137824 */ /* 0x042fe400078e02ff */
[C---:B--2---:R-:W-:Y:S01]  /*1bb70*/  IMAD R20, R4.reuse, 0x34, RZ ;  /* 0x0000003404147824 */ /* 0x044fe200078e02ff */
[----:B------:R1:W-:Y:S01]  /*1bb80*/  STL [R1+0xd24], R21 ;  /* 0x000d241501007387 */ /* 0x0003e20000100800 */
[C---:B---3--:R-:W-:Y:S01]  /*1bb90*/  IMAD R18, R4.reuse, 0x19, RZ ;  /* 0x0000001904127824 */ /* 0x048fe200078e02ff */
[----:B------:R-:W-:Y:S01]  /*1bba0*/  LEA.HI.X.SX32 R22, R19, R5, 0x1, P5 ;  /* 0x0000000513167211 */ /* 0x000fe200028f0eff */
[----:B------:R-:W-:Y:S01]  /*1bbb0*/  IMAD R19, R4, 0x2c, RZ ;  /* 0x0000002c04137824 */ /* 0x000fe200078e02ff */
[----:B-1----:R-:W-:-:S02]  /*1bbc0*/  IADD3 R21, P5, R20, R0, RZ ;  /* 0x0000000014157210 */ /* 0x002fc40007fbe0ff */
[----:B------:R-:W-:Y:S01]  /*1bbd0*/  LEA.HI.X.SX32 R20, R18, R5, 0x1, P2 ;  /* 0x0000000512147211 */ /* 0x000fe200010f0eff */
[----:B------:R-:W-:Y:S01]  /*1bbe0*/  STL [R1+0xd38], R22 ;  /* 0x000d381601007387 */ /* 0x000fe20000100800 */
[----:B------:R-:W-:-:S03]  /*1bbf0*/  IMAD R18, R4, 0x17, RZ ;  /* 0x0000001704127824 */ /* 0x000fc600078e02ff */
[----:B------:R1:W-:Y:S04]  /*1bc00*/  STL [R1+0xd44], R21 ;  /* 0x000d441501007387 */ /* 0x0003e80000100800 */
[----:B------:R2:W-:Y:S01]  /*1bc10*/  STL [R1+0xd48], R20 ;  /* 0x000d481401007387 */ /* 0x0005e20000100800 */
[----:B-1----:R-:W-:Y:S01]  /*1bc20*/  IADD3 R21, P2, R19, R0, RZ ;  /* 0x0000000013157210 */ /* 0x002fe20007f5e0ff */
[C---:B------:R-:W-:Y:S02]  /*1bc30*/  IMAD R19, R4.reuse, 0x15, RZ ;  /* 0x0000001504137824 */ /* 0x040fe400078e02ff */
[----:B--2---:R-:W-:Y:S02]  /*1bc40*/  IMAD R20, R4, 0x24, RZ ;  /* 0x0000002404147824 */ /* 0x004fe400078e02ff */
[----:B------:R1:W-:Y:S01]  /*1bc50*/  STL [R1+0xd64], R21 ;  /* 0x000d641501007387 */ /* 0x0003e20000100800 */
[-C--:B------:R-:W-:Y:S01]  /*1bc60*/  LEA.HI.X.SX32 R22, R18, R5.reuse, 0x1, P0 ;  /* 0x0000000512167211 */ /* 0x080fe200000f0eff */
[----:B------:R-:W-:Y:S01]  /*1bc70*/  IMAD R18, R4, 0x38, RZ ;  /* 0x0000003804127824 */ /* 0x000fe200078e02ff */
[----:B------:R-:W-:-:S03]  /*1bc80*/  LEA.HI.X.SX32 R19, R19, R5, 0x1, P1 ;  /* 0x0000000513137211 */ /* 0x000fc600008f0eff */
[----:B------:R2:W-:Y:S01]  /*1bc90*/  STL [R1+0xd58], R22 ;  /* 0x000d581601007387 */ /* 0x0005e20000100800 */
[----:B-1----:R-:W-:Y:S01]  /*1bca0*/  IADD3 R21, P0, R20, R0, RZ ;  /* 0x0000000014157210 */ /* 0x002fe20007f1e0ff */
[----:B------:R-:W-:-:S04]  /*1bcb0*/  IMAD R20, R4, 0x13, RZ ;  /* 0x0000001304147824 */ /* 0x000fc800078e02ff */
[----:B------:R1:W-:Y:S04]  /*1bcc0*/  STL [R1+0xd84], R21 ;  /* 0x000d841501007387 */ /* 0x0003e80000100800 */
[----:B------:R3:W-:Y:S01]  /*1bcd0*/  STL [R1+0xd68], R19 ;  /* 0x000d681301007387 */ /* 0x0007e20000100800 */
[----:B--2---:R-:W-:Y:S02]  /*1bce0*/  LEA.HI.X.SX32 R22, R20, R5, 0x1, P4 ;  /* 0x0000000514167211 */ /* 0x004fe400020f0eff */
[----:B-1----:R-:W-:Y:S01]  /*1bcf0*/  IADD3 R21, P1, R18, R0, RZ ;  /* 0x0000000012157210 */ /* 0x002fe20007f3e0ff */
[C---:B------:R-:W-:Y:S02]  /*1bd00*/  IMAD R18, R4.reuse, 0x28, RZ ;  /* 0x0000002804127824 */ /* 0x040fe400078e02ff */
[----:B---3--:R-:W-:-:S02]  /*1bd10*/  IMAD R19, R4, 0x11, RZ ;  /* 0x0000001104137824 */ /* 0x008fc400078e02ff */
[----:B------:R1:W-:Y:S03]  /*1bd20*/  STL [R1+0xd34], R21 ;  /* 0x000d341501007387 */ /* 0x0003e60000100800 */
[-C--:B------:R-:W-:Y:S02]  /*1bd30*/  LEA.HI.X.SX32 R20, R19, R5.reuse, 0x1, P3 ;  /* 0x0000000513147211 */ /* 0x080fe400018f0eff */
[-C--:B------:R-:W-:Y:S02]  /*1bd40*/  IADD3 R19, P3, R18, R0.reuse, RZ ;  /* 0x0000000012137210 */ /* 0x080fe40007f7e0ff */
[C---:B-1----:R-:W-:Y:S01]  /*1bd50*/  IADD3 R21, P4, R6.reuse, R0, RZ ;  /* 0x0000000006157210 */ /* 0x042fe20007f9e0ff */
[----:B------:R-:W-:Y:S01]  /*1bd60*/  STL [R1+0xd78], R22 ;  /* 0x000d781601007387 */ /* 0x000fe20000100800 */
[----:B------:R-:W-:Y:S01]  /*1bd70*/  LEA.HI.X.SX32 R6, R6, R5, 0x1, P6 ;  /* 0x0000000506067211 */ /* 0x000fe200030f0eff */
[----:B------:R-:W-:-:S02]  /*1bd80*/  IMAD R18, R4, 0xf, RZ ;  /* 0x0000000f04127824 */ /* 0x000fc400078e02ff */
[----:B------:R-:W-:Y:S04]  /*1bd90*/  STL [R1+0xd9c], R21 ;  /* 0x000d9c1501007387 */ /* 0x000fe80000100800 */
[----:B------:R1:W-:Y:S04]  /*1bda0*/  STL [R1+0xd88], R20 ;  /* 0x000d881401007387 */ /* 0x0003e80000100800 */
[----:B------:R2:W-:Y:S04]  /*1bdb0*/  STL [R1+0xd74], R19 ;  /* 0x000d741301007387 */ /* 0x0005e80000100800 */
[----:B------:R3:W-:Y:S01]  /*1bdc0*/  STL [R1+0xd20], R6 ;  /* 0x000d200601007387 */ /* 0x0007e20000100800 */
[----:B-1----:R-:W-:Y:S01]  /*1bdd0*/  IADD3 R20, P6, R7, R0, RZ ;  /* 0x0000000007147210 */ /* 0x002fe20007fde0ff */
[----:B--2---:R-:W-:-:S04]  /*1bde0*/  IMAD R19, R4, 0x30, RZ ;  /* 0x0000003004137824 */ /* 0x004fc800078e02ff */
[----:B------:R1:W-:Y:S01]  /*1bdf0*/  STL [R1+0xdac], R20 ;  /* 0x000dac1401007387 */ /* 0x0003e20000100800 */
[----:B---3--:R-:W-:Y:S01]  /*1be00*/  LEA.HI.X.SX32 R6, R18, R5, 0x1, P4 ;  /* 0x0000000512067211 */ /* 0x008fe200020f0eff */
[----:B------:R-:W-:-:S04]  /*1be10*/  IMAD R18, R4, 0xd, RZ ;  /* 0x0000000d04127824 */ /* 0x000fc800078e02ff */
[----:B------:R2:W-:Y:S01]  /*1be20*/  STL [R1+0xd98], R6 ;  /* 0x000d980601007387 */ /* 0x0005e20000100800 */
[----:B-1----:R-:W-:Y:S02]  /*1be30*/  IADD3 R20, P4, R19, R0, RZ ;  /* 0x0000000013147210 */ /* 0x002fe40007f9e0ff */
[----:B------:R-:W-:-:S03]  /*1be40*/  LEA.HI.X.SX32 R19, R7, R5, 0x1, P5 ;  /* 0x0000000507137211 */ /* 0x000fc600028f0eff */
[----:B------:R-:W-:Y:S01]  /*1be50*/  STL [R1+0xd54], R20 ;  /* 0x000d541401007387 */ /* 0x000fe20000100800 */
[----:B--2---:R-:W-:-:S03]  /*1be60*/  IADD3 R6, P5, R8, R0, RZ ;  /* 0x0000000008067210 */ /* 0x004fc60007fbe0ff */
[----:B------:R-:W-:Y:S01]  /*1be70*/  STL [R1+0xd40], R19 ;  /* 0x000d401301007387 */ /* 0x000fe20000100800 */
[-C--:B------:R-:W-:Y:S01]  /*1be80*/  LEA.HI.X.SX32 R7, R18, R5.reuse, 0x1, P6 ;  /* 0x0000000512077211 */ /* 0x080fe200030f0eff */
[----:B------:R-:W-:Y:S02]  /*1be90*/  IMAD R18, R4, 0xb, RZ ;  /* 0x0000000b04127824 */ /* 0x000fe400078e02ff */
[----:B------:R1:W-:Y:S01]  /*1bea0*/  STL [R1+0xdbc], R6 ;  /* 0x000dbc0601007387 */ /* 0x0003e20000100800 */
[----:B------:R-:W-:-:S03]  /*1beb0*/  LEA.HI.X.SX32 R8, R8, R5, 0x1, P2 ;  /* 0x0000000508087211 */ /* 0x000fc600010f0eff */
[----:B------:R2:W-:Y:S01]  /*1bec0*/  STL [R1+0xda8], R7 ;  /* 0x000da80701007387 */ /* 0x0005e20000100800 */
[-C--:B-1----:R-:W-:Y:S02]  /*1bed0*/  IADD3 R6, P6, R9, R0.reuse, RZ ;  /* 0x0000000009067210 */ /* 0x082fe40007fde0ff */
[----:B--2---:R-:W-:-:S03]  /*1bee0*/  IADD3 R7, P2, R10, R0, RZ ;  /* 0x000000000a077210 */ /* 0x004fc60007f5e0ff */
[----:B------:R1:W-:Y:S04]  /*1bef0*/  STL [R1+0xdcc], R6 ;  /* 0x000dcc0601007387 */ /* 0x0003e80000100800 */
[----:B------:R2:W-:Y:S01]  /*1bf00*/  STL [R1+0xd60], R8 ;  /* 0x000d600801007387 */ /* 0x0005e20000100800 */
[----:B-1----:R-:W-:-:S03]  /*1bf10*/  LEA.HI.X.SX32 R6, R18, R5, 0x1, P5 ;  /* 0x0000000512067211 */ /* 0x002fc600028f0eff */
[----:B------:R1:W-:Y:S01]  /*1bf20*/  STL [R1+0xda4], R7 ;  /* 0x000da40701007387 */ /* 0x0003e20000100800 */
[----:B------:R-:W-:Y:S01]  /*1bf30*/  IMAD R18, R4, 0x9, RZ ;  /* 0x0000000904127824 */ /* 0x000fe200078e02ff */
[----:B--2---:R-:W-:Y:S02]  /*1bf40*/  IADD3 R8, P5, R11, R0, RZ ;  /* 0x000000000b087210 */ /* 0x004fe40007fbe0ff */
[----:B------:R2:W-:Y:S01]  /*1bf50*/  STL [R1+0xdb8], R6 ;  /* 0x000db80601007387 */ /* 0x0005e20000100800 */
[----:B-1----:R-:W-:-:S03]  /*1bf60*/  LEA.HI.X.SX32 R7, R9, R5, 0x1, P0 ;  /* 0x0000000509077211 */ /* 0x002fc600000f0eff */
[----:B------:R1:W-:Y:S01]  /*1bf70*/  STL [R1+0xddc], R8 ;  /* 0x000ddc0801007387 */ /* 0x0003e20000100800 */
[----:B--2---:R-:W-:-:S03]  /*1bf80*/  IADD3 R6, P0, R12, R0, RZ ;  /* 0x000000000c067210 */ /* 0x004fc60007f1e0ff */
[----:B------:R2:W-:Y:S04]  /*1bf90*/  STL [R1+0xd80], R7 ;  /* 0x000d800701007387 */ /* 0x0005e80000100800 */
[----:B------:R3:W-:Y:S01]  /*1bfa0*/  STL [R1+0xdc4], R6 ;  /* 0x000dc40601007387 */ /* 0x0007e20000100800 */
[----:B-1----:R-:W-:Y:S02]  /*1bfb0*/  LEA.HI.X.SX32 R8, R18, R5, 0x1, P6 ;  /* 0x0000000512087211 */ /* 0x002fe400030f0eff */
[----:B--2---:R-:W-:-:S03]  /*1bfc0*/  IADD3 R7, P6, R13, R0, RZ ;  /* 0x000000000d077210 */ /* 0x004fc60007fde0ff */
[----:B------:R1:W-:Y:S01]  /*1bfd0*/  STL [R1+0xdc8], R8 ;  /* 0x000dc80801007387 */ /* 0x0003e20000100800 */
[----:B---3--:R-:W-:-:S03]  /*1bfe0*/  LEA.HI.X.SX32 R6, R10, R5, 0x1, P1 ;  /* 0x000000050a067211 */ /* 0x008fc600008f0eff */
[----:B------:R2:W-:Y:S01]  /*1bff0*/  STL [R1+0xdec], R7 ;  /* 0x000dec0701007387 */ /* 0x0005e20000100800 */
[----:B------:R-:W-:-:S03]  /*1c000*/  IMAD R18, R4, 0x7, RZ ;  /* 0x0000000704127824 */ /* 0x000fc600078e02ff */
[----:B------:R3:W-:Y:S01]  /*1c010*/  STL [R1+0xd30], R6 ;  /* 0x000d300601007387 */ /* 0x0007e20000100800 */
[----:B-1----:R-:W-:Y:S02]  /*1c020*/  IADD3 R8, P1, R14, R0, RZ ;  /* 0x000000000e087210 */ /* 0x002fe40007f3e0ff */
[----:B--2---:R-:W-:-:S03]  /*1c030*/  LEA.HI.X.SX32 R7, R11, R5, 0x1, P2 ;  /* 0x000000050b077211 */ /* 0x004fc600010f0eff */
[----:B------:R1:W-:Y:S01]  /*1c040*/  STL [R1+0xdb4], R8 ;  /* 0x000db40801007387 */ /* 0x0003e20000100800 */
[----:B---3--:R-:W-:-:S03]  /*1c050*/  IADD3 R6, P2, R15, R0, RZ ;  /* 0x000000000f067210 */ /* 0x008fc60007f5e0ff */
[----:B------:R2:W-:Y:S04]  /*1c060*/  STL [R1+0xda0], R7 ;  /* 0x000da00701007387 */ /* 0x0005e80000100800 */
[----:B------:R3:W-:Y:S01]  /*1c070*/  STL [R1+0xde4], R6 ;  /* 0x000de40601007387 */ /* 0x0007e20000100800 */
[----:B-1----:R-:W-:Y:S02]  /*1c080*/  LEA.HI.X.SX32 R8, R18, R5, 0x1, P5 ;  /* 0x0000000512087211 */ /* 0x002fe400028f0eff */
[----:B--2---:R-:W-:-:S03]  /*1c090*/  IADD3 R7, P5, R16, R0, RZ ;  /* 0x0000000010077210 */ /* 0x004fc60007fbe0ff */
[----:B------:R1:W-:Y:S01]  /*1c0a0*/  STL [R1+0xdd8], R8 ;  /* 0x000dd80801007387 */ /* 0x0003e20000100800 */
[----:B---3--:R-:W-:-:S03]  /*1c0b0*/  LEA.HI.X.SX32 R6, R12, R5, 0x1, P3 ;  /* 0x000000050c067211 */ /* 0x008fc600018f0eff */
[----:B------:R-:W-:Y:S01]  /*1c0c0*/  STL [R1+0xdfc], R7 ;  /* 0x000dfc0701007387 */ /* 0x000fe20000100800 */
[----:B------:R-:W-:-:S03]  /*1c0d0*/  IMAD R18, R4, 0x5, RZ ;  /* 0x0000000504127824 */ /* 0x000fc600078e02ff */
[----:B------:R2:W-:Y:S01]  /*1c0e0*/  STL [R1+0xd70], R6 ;  /* 0x000d700601007387 */ /* 0x0005e20000100800 */
[----:B-1----:R-:W-:Y:S02]  /*1c0f0*/  LEA R8, P3, R4, R0, 0x5 ;  /* 0x0000000004087211 */ /* 0x002fe400078628ff */
[----:B--2---:R-:W-:-:S03]  /*1c100*/  LEA.HI.X.SX32 R6, R13, R5, 0x1, P0 ;  /* 0x000000050d067211 */ /* 0x004fc600000f0eff */
[----:B------:R1:W-:Y:S01]  /*1c110*/  STL [R1+0xd94], R8 ;  /* 0x000d940801007387 */ /* 0x0003e20000100800 */
[----:B------:R-:W-:-:S03]  /*1c120*/  LEA R7, P0, R4, R0, 0x4 ;  /* 0x0000000004077211 */ /* 0x000fc600078020ff */
[----:B------:R2:W-:Y:S01]  /*1c130*/  STL [R1+0xdc0], R6 ;  /* 0x000dc00601007387 */ /* 0x0005e20000100800 */
[----:B-1----:R-:W-:-:S03]  /*1c140*/  LEA.HI.X.SX32 R8, R18, R5, 0x1, P6 ;  /* 0x0000000512087211 */ /* 0x002fc600030f0eff */
[----:B------:R1:W-:Y:S01]  /*1c150*/  STL [R1+0xdd4], R7 ;  /* 0x000dd40701007387 */ /* 0x0003e20000100800 */
[----:B--2---:R-:W-:-:S03]  /*1c160*/  LEA R6, P6, R4, R0, 0x3 ;  /* 0x0000000004067211 */ /* 0x004fc600078c18ff */
        /* <DEDUP_REMOVED lines=9> */
[C---:B-1----:R-:W-:Y:S01]  /*1c200*/  LEA R7, P1, R4.reuse, R0, 0x2 ;  /* 0x0000000004077211 */ /* 0x042fe200078210ff */
[C---:B------:R-:W-:Y:S02]  /*1c210*/  IMAD.SHL.U32 R20, R4.reuse, 0x10, RZ ;  /* 0x0000001004147824 */ /* 0x040fe400078e00ff */
[----:B------:R-:W-:Y:S01]  /*1c220*/  IMAD.SHL.U32 R19, R4, 0x8, RZ ;  /* 0x0000000804137824 */ /* 0x000fe200078e00ff */
[----:B--2---:R-:W-:Y:S01]  /*1c230*/  LEA.HI.X.SX32 R6, R16, R5, 0x1, P2 ;  /* 0x0000000510067211 */ /* 0x004fe200010f0eff */
[----:B------:R1:W-:Y:S01]  /*1c240*/  STL [R1+0xe04], R7 ;  /* 0x000e040701007387 */ /* 0x0003e20000100800 */
[----:B------:R-:W-:-:S03]  /*1c250*/  IMAD.SHL.U32 R18, R4, 0x4, RZ ;  /* 0x0000000404127824 */ /* 0x000fc600078e00ff */
[----:B------:R2:W-:Y:S01]  /*1c260*/  STL [R1+0xde0], R6 ;  /* 0x000de00601007387 */ /* 0x0005e20000100800 */
[-C--:B------:R-:W-:Y:S02]  /*1c270*/  LEA.HI.X.SX32 R8, R19, R5.reuse, 0x1, P0 ;  /* 0x0000000513087211 */ /* 0x080fe400000f0eff */
[-C--:B-1----:R-:W-:Y:S02]  /*1c280*/  LEA.HI.X.SX32 R7, R21, R5.reuse, 0x1, P5 ;  /* 0x0000000515077211 */ /* 0x082fe400028f0eff */
[----:B--2---:R-:W-:-:S03]  /*1c290*/  LEA.HI.X.SX32 R6, R20, R5, 0x1, P3 ;  /* 0x0000000514067211 */ /* 0x004fc600018f0eff */
[----:B------:R1:W-:Y:S04]  /*1c2a0*/  STL [R1+0xdf8], R7 ;  /* 0x000df80701007387 */ /* 0x0003e80000100800 */
[----:B------:R2:W-:Y:S01]  /*1c2b0*/  STL [R1+0xd90], R6 ;  /* 0x000d900601007387 */ /* 0x0005e20000100800 */
[----:B-1----:R-:W-:-:S03]  /*1c2c0*/  LEA.HI.X.SX32 R7, R18, R5, 0x1, P6 ;  /* 0x0000000512077211 */ /* 0x002fc600030f0eff */
[----:B------:R-:W-:Y:S01]  /*1c2d0*/  STL [R1+0xdd0], R8 ;  /* 0x000dd00801007387 */ /* 0x000fe20000100800 */
[-C--:B--2---:R-:W-:Y:S02]  /*1c2e0*/  LEA.HI.X.SX32 R6, R4, R5.reuse, 0x1, P4 ;  /* 0x0000000504067211 */ /* 0x084fe400020f0eff */
[----:B------:R-:W-:Y:S01]  /*1c2f0*/  LEA.HI.X.SX32 R4, R17, R5, 0x1, P1 ;  /* 0x0000000511047211 */ /* 0x000fe200008f0eff */
[----:B------:R-:W-:Y:S04]  /*1c300*/  STL [R1+0xdf0], R7 ;  /* 0x000df00701007387 */ /* 0x000fe80000100800 */
[----:B------:R1:W-:Y:S04]  /*1c310*/  STL [R1+0xe08], R6 ;  /* 0x000e080601007387 */ /* 0x0003e80000100800 */
[----:B------:R-:W-:Y:S04]  /*1c320*/  STL [R1+0x83c], RZ ;  /* 0x00083cff01007387 */ /* 0x000fe80000100800 */
        /* <DEDUP_REMOVED lines=23> */
[----:B------:R-:W3:Y:S03]  /*1c4a0*/  S2R R5, SR_TID.X ;  /* 0x0000000000057919 */ /* 0x000ee60000002100 */
[----:B------:R0:W-:Y:S04]  /*1c4b0*/  STL [R1+0x7d8], RZ ;  /* 0x0007d8ff01007387 */ /* 0x0001e80000100800 */
[----:B------:R0:W-:Y:S04]  /*1c4c0*/  STL [R1+0x7dc], RZ ;  /* 0x0007dcff01007387 */ /* 0x0001e80000100800 */
[----:B------:R0:W-:Y:S04]  /*1c4d0*/  STL [R1+0x7c0], RZ ;  /* 0x0007c0ff01007387 */ /* 0x0001e80000100800 */
[----:B------:R0:W-:Y:S01]  /*1c4e0*/  STL [R1+0x7c4], RZ ;  /* 0x0007c4ff01007387 */ /* 0x0001e20000100800 */
[----:B------:R-:W4:Y:S03]  /*1c4f0*/  S2R R0, SR_TID.X ;  /* 0x0000000000007919 */ /* 0x000f260000002100 */
[----:B------:R0:W-:Y:S01]  /*1c500*/  STL [R1+0x7c8], RZ ;  /* 0x0007c8ff01007387 */ /* 0x0001e20000100800 */
[----:B------:R-:W1:Y:S03]  /*1c510*/  S2R R18, SR_TID.X ;  /* 0x0000000000127919 */ /* 0x000e660000002100 */
        /* <DEDUP_REMOVED lines=23> */
[----:B---3--:R-:W-:-:S03]  /*1c690*/  LOP3.LUT R5, R5, 0x7, RZ, 0xc0, !PT ;  /* 0x0000000705057812 */ /* 0x008fc600078ec0ff */
[----:B------:R0:W-:Y:S04]  /*1c6a0*/  STL [R1+0x9c8], RZ ;  /* 0x0009c8ff01007387 */ /* 0x0001e80000100800 */
[----:B------:R0:W-:Y:S01]  /*1c6b0*/  STL [R1+0x9cc], RZ ;  /* 0x0009ccff01007387 */ /* 0x0001e20000100800 */
[----:B----4-:R-:W-:Y:S01]  /*1c6c0*/  LOP3.LUT R0, R0, 0x3f, RZ, 0xc0, !PT ;  /* 0x0000003f00007812 */ /* 0x010fe200078ec0ff */
[----:B------:R-:W-:Y:S02]  /*1c6d0*/  IMAD R5, R5, 0x90, RZ ;  /* 0x0000009005057824 */ /* 0x000fe400078e02ff */
[C---:B-1----:R-:W-:Y:S02]  /*1c6e0*/  IMAD.SHL.U32 R19, R18.reuse, 0x2, RZ ;  /* 0x0000000212137824 */ /* 0x042fe400078e00ff */
[----:B------:R-:W-:-:S02]  /*1c6f0*/  IMAD.SHL.U32 R18, R18, 0x40, RZ ;  /* 0x0000004012127824 */ /* 0x000fc400078e00ff */
[----:B------:R-:W-:Y:S01]  /*1c700*/  IMAD.SHL.U32 R0, R0, 0x2, RZ ;  /* 0x0000000200007824 */ /* 0x000fe200078e00ff */
[----:B------:R-:W-:-:S04]  /*1c710*/  LOP3.LUT R5, R5, 0x10, R19, 0x78, !PT ;  /* 0x0000001005057812 */ /* 0x000fc800078e7813 */
[----:B------:R-:W-:Y:S02]  /*1c720*/  LOP3.LUT R5, R5, 0x400, R18, 0xf8, !PT ;  /* 0x0000040005057812 */ /* 0x000fe400078ef812 */
[C---:B------:R-:W-:Y:S02]  /*1c730*/  LOP3.LUT R6, R0.reuse, 0x10, RZ, 0x3c, !PT ;  /* 0x0000001000067812 */ /* 0x040fe400078e3cff */
[C---:B--2---:R-:W-:Y:S02]  /*1c740*/  LOP3.LUT R4, R0.reuse, 0x20, RZ, 0x3c, !PT ;  /* 0x0000002000047812 */ /* 0x044fe400078e3cff */
[C---:B------:R-:W-:Y:S02]  /*1c750*/  LOP3.LUT R6, R0.reuse, 0x30, RZ, 0x3c, !PT ;  /* 0x0000003000067812 */ /* 0x040fe400078e3cff */
[C---:B------:R-:W-:Y:S02]  /*1c760*/  LOP3.LUT R4, R0.reuse, 0x40, RZ, 0x3c, !PT ;  /* 0x0000004000047812 */ /* 0x040fe400078e3cff */
[----:B------:R-:W-:-:S02]  /*1c770*/  LOP3.LUT R7, R0, 0x50, RZ, 0x3c, !PT ;  /* 0x0000005000077812 */ /* 0x000fc400078e3cff */
[C---:B------:R-:W-:Y:S02]  /*1c780*/  LOP3.LUT R6, R0.reuse, 0x60, RZ, 0x3c, !PT ;  /* 0x0000006000067812 */ /* 0x040fe400078e3cff */
[----:B------:R-:W-:Y:S02]  /*1c790*/  LOP3.LUT R4, R0, 0x70, RZ, 0x3c, !PT ;  /* 0x0000007000047812 */ /* 0x000fe400078e3cff */
[C---:B------:R-:W-:Y:S02]  /*1c7a0*/  LOP3.LUT R7, R5.reuse, 0x20, RZ, 0x3c, !PT ;  /* 0x0000002005077812 */ /* 0x040fe400078e3cff */
[C---:B------:R-:W-:Y:S02]  /*1c7b0*/  LOP3.LUT R6, R5.reuse, 0x40, RZ, 0x3c, !PT ;  /* 0x0000004005067812 */ /* 0x040fe400078e3cff */
[----:B0-----:R-:W-:-:S07]  /*1c7c0*/  LOP3.LUT R4, R5, 0x60, RZ, 0x3c, !PT ;  /* 0x0000006005047812 */ /* 0x001fce00078e3cff */
.L_x_1:
[----:B------:R0:W-:Y:S01]  /*1c7d0*/  STL [R1+0x2be8], R16 ;  /* 0x002be81001007387 */ /* 0x0001e20000100800 */
[----:B-----5:R-:W1:Y:S03]  /*1c7e0*/  LDC R4, c[0x0][0x230] ;  /* 0x00008c00ff047b82 */ /* 0x020e660000000800 */
[----:B------:R-:W2:Y:S04]  /*1c7f0*/  LDL R7, [R1+0xd00] ;  /* 0x000d000001077983 */ /* 0x000ea80000100800 */
[----:B------:R-:W2:Y:S04]  /*1c800*/  LDL R6, [R1+0xd04] ;  /* 0x000d040001067983 */ /* 0x000ea80000100800 */
[----:B0-----:R-:W1:Y:S04]  /*1c810*/  LDL R16, [R1+0xd08] ;  /* 0x000d080001107983 */ /* 0x001e680000100800 */
[----:B------:R-:W-:Y:S04]  /*1c820*/  STL [R1+0x2be4], R18 ;  /* 0x002be41201007387 */ /* 0x000fe80000100800 */
[----:B------:R-:W-:Y:S04]  /*1c830*/  STL [R1+0x2be0], R24 ;  /* 0x002be01801007387 */ /* 0x000fe80000100800 */
[----:B------:R-:W-:Y:S04]  /*1c840*/  STL [R1+0x2bdc], R5 ;  /* 0x002bdc0501007387 */ /* 0x000fe80000100800 */
[----:B------:R-:W-:Y:S04]  /*1c850*/  STL [R1+0x2bd8], R8 ;  /* 0x002bd80801007387 */ /* 0x000fe80000100800 */
[----:B------:R-:W-:Y:S04]  /*1c860*/  STL [R1+0x2bd4], R9 ;  /* 0x002bd40901007387 */ /* 0x000fe80000100800 */
[----:B------:R-:W-:Y:S04]  /*1c870*/  STL [R1+0x2bd0], R12 ;  /* 0x002bd00c01007387 */ /* 0x000fe80000100800 */
[----:B------:R-:W-:Y:S04]  /*1c880*/  STL [R1+0x2bcc], R15 ;  /* 0x002bcc0f01007387 */ /* 0x000fe80000100800 */
[----:B------:R-:W-:Y:S04]  /*1c890*/  STL [R1+0x2bc8], R22 ;  /* 0x002bc81601007387 */ /* 0x000fe80000100800 */
[----:B------:R0:W-:Y:S04]  /*1c8a0*/  STL [R1+0x2bc4], R27 ;  /* 0x002bc41b01007387 */ /* 0x0001e80000100800 */
        /* <DEDUP_REMOVED lines=71> */
[----:B-----5:R-:W-:Y:S04]  /*1cd20*/  STL [R1+0x2848], R28 ;  /* 0x0028481c01007387 */ /* 0x020fe80000100800 */
        /* <DEDUP_REMOVED lines=46> */
[----:B------:R-:W-:Y:S01]  /*1d010*/  STL [R1+0x2990], R28 ;  /* 0x0029901c01007387 */ /* 0x000fe20000100800 */
[----:B-1----:R-:W-:-:S03]  /*1d020*/  IMAD R4, R16, -0x20, R4 ;  /* 0xffffffe010047824 */ /* 0x002fc600078e0204 */
[----:B------:R-:W-:Y:S04]  /*1d030*/  STL [R1+0x1780], R3 ;  /* 0x0017800301007387 */ /* 0x000fe80000100800 */
[----:B------:R-:W-:Y:S04]  /*1d040*/  STL [R1+0x2894], R3 ;  /* 0x0028940301007387 */ /* 0x000fe80000100800 */
[----:B------:R-:W-:Y:S04]  /*1d050*/  STL [R1+0x2914], R3 ;  /* 0x0029140301007387 */ /* 0x000fe80000100800 */
[----:B------:R-:W-:Y:S04]  /*1d060*/  STL [R1+0x291c], R3 ;  /* 0x00291c0301007387 */ /* 0x000fe80000100800 */
[----:B------:R-:W-:Y:S01]  /*1d070*/  STL [R1+0x2924], R3 ;  /* 0x0029240301007387 */ /* 0x000fe20000100800 */
[----:B------:R-:W-:-:S03]  /*1d080*/  ISETP.GT.AND P0, PT, R4, RZ, PT ;  /* 0x000000ff0400720c */ /* 0x000fc60003f04270 */
[----:B------:R-:W-:Y:S04]  /*1d090*/  STL [R1+0x292c], R3 ;  /* 0x00292c0301007387 */ /* 0x000fe80000100800 */
[----:B------:R-:W-:Y:S04]  /*1d0a0*/  STL [R1+0x2934], R3 ;  /* 0x0029340301007387 */ /* 0x000fe80000100800 */
[----:B------:R-:W-:Y:S04]  /*1d0b0*/  STL [R1+0x293c], R3 ;  /* 0x00293c0301007387 */ /* 0x000fe80000100800 */
[----:B------:R-:W-:Y:S04]  /*1d0c0*/  STL [R1+0x2944], R3 ;  /* 0x0029440301007387 */ /* 0x000fe80000100800 */
[----:B------:R-:W-:Y:S04]  /*1d0d0*/  STL [R1+0x294c], R3 ;  /* 0x00294c0301007387 */ /* 0x000fe80000100800 */
[----:B------:R-:W-:Y:S04]  /*1d0e0*/  STL [R1+0x2954], R3 ;  /* 0x0029540301007387 */ /* 0x000fe80000100800 */
[----:B------:R-:W-:Y:S01]  /*1d0f0*/  STL [R1+0x295c], R3 ;  /* 0x00295c0301007387 */ /* 0x000fe20000100800 */
[----:B------:R-:W-:-:S03]  /*1d100*/  PRMT R20, RZ, 0x7610, R20 ;  /* 0x00007610ff147816 */ /* 0x000fc60000000014 */
        /* <DEDUP_REMOVED lines=9> */
[----:B------:R-:W3:Y:S04]  /*1d1a0*/  LDL.LU R16, [R1+0x2be8] ;  /* 0x002be80001107983 */ /* 0x000ee80000300800 */
[----:B--2---:R1:W2:Y:S04]  /*1d1b0*/  @P0 LDG.E.U16 R20, desc[UR8][R6.64] ;  /* 0x0000000806140981 */ /* 0x0042a8000c1e1500 */
[----:B------:R-:W1:Y:S04]  /*1d1c0*/  LDL R6, [R1+0xe08] ;  /* 0x000e080001067983 */ /* 0x000e680000100800 */
[----:B------:R-:W1:Y:S01]  /*1d1d0*/  LDL R7, [R1+0xe0c] ;  /* 0x000e0c0001077983 */ /* 0x000e620000100800 */
[----:B------:R-:W-:-:S02]  /*1d1e0*/  ISETP.GT.AND P1, PT, R4, 0x1, PT ;  /* 0x000000010400780c */ /* 0x000fc40003f24270 */
[----:B------:R-:W-:-:S11]  /*1d1f0*/  PRMT R23, RZ, 0x7610, R23 ;  /* 0x00007610ff177816 */ /* 0x000fd60000000017 */
[----:B-1----:R-:W-:-:S04]  /*1d200*/  @P1 LOP3.LUT R7, R7, R6, RZ, 0x3c, !PT ;  /* 0x0000000607071212 */ /* 0x002fc800078e3cff */
[----:B------:R-:W-:-:S04]  /*1d210*/  @P1 LOP3.LUT R6, R7, R6, RZ, 0x3c, !PT ;  /* 0x0000000607061212 */ /* 0x000fc800078e3cff */
[----:B------:R-:W-:-:S05]  /*1d220*/  @P1 LOP3.LUT R7, R7, R6, RZ, 0x3c, !PT ;  /* 0x0000000607071212 */ /* 0x000fca00078e3cff */
[----:B------:R-:W4:Y:S04]  /*1d230*/  @P1 LDG.E.U16 R23, desc[UR8][R6.64] ;  /* 0x0000000806171981 */ /* 0x000f28000c1e1500 */
[----:B------:R-:W3:Y:S04]  /*1d240*/  LDL R6, [R1+0xe00] ;  /* 0x000e000001067983 */ /* 0x000ee80000100800 */
[----:B------:R-:W3:Y:S01]  /*1d250*/  LDL R7, [R1+0xe04] ;  /* 0x000e040001077983 */ /* 0x000ee20000100800 */
[----:B------:R-:W-:Y:S02]  /*1d260*/  ISETP.GT.AND P2, PT, R4, 0x2, PT ;  /* 0x000000020400780c */ /* 0x000fe40003f44270 */
[----:B------:R-:W-:Y:S01]  /*1d270*/  PRMT R25, RZ, 0x7610, R25 ;  /* 0x00007610ff197816 */ /* 0x000fe20000000019 */
[----:B----4-:R-:W-:Y:S10]  /*1d280*/  STL [R1+0x2aa4], R23 ;  /* 0x002aa41701007387 */ /* 0x010ff40000100800 */
[----:B---3--:R-:W-:-:S04]  /*1d290*/  @P2 LOP3.LUT R7, R7, R6, RZ, 0x3c, !PT ;  /* 0x0000000607072212 */ /* 0x008fc800078e3cff */
[----:B------:R-:W-:-:S04]  /*1d2a0*/  @P2 LOP3.LUT R6, R7, R6, RZ, 0x3c, !PT ;  /* 0x0000000607062212 */ /* 0x000fc800078e3cff */
[----:B------:R-:W-:-:S05]  /*1d2b0*/  @P2 LOP3.LUT R7, R7, R6, RZ, 0x3c, !PT ;  /* 0x0000000607072212 */ /* 0x000fca00078e3cff */
[----:B------:R-:W3:Y:S04]  /*1d2c0*/  @P2 LDG.E.U16 R25, desc[UR8][R6.64] ;  /* 0x0000000806192981 */ /* 0x000ee8000c1e1500 */
[----:B------:R-:W4:Y:S04]  /*1d2d0*/  LDL R6, [R1+0xdf8] ;  /* 0x000df80001067983 */ /* 0x000f280000100800 */
[----:B------:R-:W4:Y:S01]  /*1d2e0*/  LDL R7, [R1+0xdfc] ;  /* 0x000dfc0001077983 */ /* 0x000f220000100800 */
[----:B------:R-:W-:Y:S02]  /*1d2f0*/  ISETP.GT.AND P3, PT, R4, 0x3, PT ;  /* 0x000000030400780c */ /* 0x000fe40003f64270 */
[----:B0-----:R-:W-:Y:S01]  /*1d300*/  PRMT R27, RZ, 0x7610, R27 ;  /* 0x00007610ff1b7816 */ /* 0x001fe2000000001b */
[----:B---3--:R-:W-:Y:S10]  /*1d310*/  STL [R1+0x2a9c], R25 ;  /* 0x002a9c1901007387 */ /* 0x008ff40000100800 */
[----:B----4-:R-:W-:-:S04]  /*1d320*/  @P3 LOP3.LUT R7, R7, R6, RZ, 0x3c, !PT ;  /* 0x0000000607073212 */ /* 0x010fc800078e3cff */
[----:B------:R-:W-:-:S04]  /*1d330*/  @P3 LOP3.LUT R6, R7, R6, RZ, 0x3c, !PT ;  /* 0x0000000607063212 */ /* 0x000fc800078e3cff */
[----:B------:R-:W-:Y:S01]  /*1d340*/  @P3 LOP3.LUT R7, R7, R6, RZ, 0x3c, !PT ;  /* 0x0000000607073212 */ /* 0x000fe200078e3cff */
[----:B------:R-:W-:Y:S04]  /*1d350*/  STL [R1+0x2aa0], R25 ;  /* 0x002aa01901007387 */ /* 0x000fe80000100800 */
[----:B------:R0:W3:Y:S04]  /*1d360*/  @P3 LDG.E.U16 R27, desc[UR8][R6.64] ;  /* 0x00000008061b3981 */ /* 0x0000e8000c1e1500 */
[----:B------:R-:W0:Y:S04]  /*1d370*/  LDL R6, [R1+0xdf0] ;  /* 0x000df00001067983 */ /* 0x000e280000100800 */
[----:B------:R-:W0:Y:S01]  /*1d380*/  LDL R7, [R1+0xdf4] ;  /* 0x000df40001077983 */ /* 0x000e220000100800 */
[----:B------:R-:W-:-:S02]  /*1d390*/  ISETP.GT.AND P0, PT, R4, 0x4, PT ;  /* 0x000000040400780c */ /* 0x000fc40003f04270 */
[----:B------:R-:W-:-:S11]  /*1d3a0*/  PRMT R18, RZ, 0x7610, R18 ;  /* 0x00007610ff127816 */ /* 0x000fd60000000012 */
[----:B0-----:R-:W-:-:S04]  /*1d3b0*/  @P0 LOP3.LUT R7, R7, R6, RZ, 0x3c, !PT ;  /* 0x0000000607070212 */ /* 0x001fc800078e3cff */
[----:B------:R-:W-:-:S04]  /*1d3c0*/  @P0 LOP3.LUT R6, R7, R6, RZ, 0x3c, !PT ;  /* 0x0000000607060212 */ /* 0x000fc800078e3cff */
[----:B------:R-:W-:-:S05]  /*1d3d0*/  @P0 LOP3.LUT R7, R7, R6, RZ, 0x3c, !PT ;  /* 0x0000000607070212 */ /* 0x000fca00078e3cff */
[----:B------:R-:W4:Y:S04]  /*1d3e0*/  @P0 LDG.E.U16 R18, desc[UR8][R6.64] ;  /* 0x0000000806120981 */ /* 0x000f28000c1e1500 */
[----:B---3--:R0:W-:Y:S04]  /*1d3f0*/  STL [R1+0x4], R27 ;  /* 0x0000041b01007387 */ /* 0x0081e80000100800 */
[----:B0-----:R-:W3:Y:S04]  /*1d400*/  LDL R27, [R1+0xdd4] ;  /* 0x000dd400011b7983 */ /* 0x001ee80000100800 */
[----:B----4-:R0:W-:Y:S04]  /*1d410*/  STL [R1+0x38], R18 ;  /* 0x0000381201007387 */ /* 0x0101e80000100800 */
[----:B0-----:R-:W4:Y:S04]  /*1d420*/  LDL.LU R18, [R1+0x2be4] ;  /* 0x002be40001127983 */ /* 0x001f280000300800 */
[----:B------:R-:W2:Y:S04]  /*1d430*/  LDL R6, [R1+0xde8] ;  /* 0x000de80001067983 */ /* 0x000ea80000100800 */
[----:B------:R-:W2:Y:S01]  /*1d440*/  LDL R7, [R1+0xdec] ;  /* 0x000dec0001077983 */ /* 0x000ea20000100800 */
[----:B------:R-:W-:-:S02]  /*1d450*/  ISETP.GT.AND P1, PT, R4, 0x5, PT ;  /* 0x000000050400780c */ /* 0x000fc40003f24270 */
[----:B------:R-:W-:-:S11]  /*1d460*/  PRMT R24, RZ, 0x7610, R24 ;  /* 0x00007610ff187816 */ /* 0x000fd60000000018 */
[----:B--2---:R-:W-:-:S04]  /*1d470*/  @P1 LOP3.LUT R7, R7, R6, RZ, 0x3c, !PT ;  /* 0x0000000607071212 */ /* 0x004fc800078e3cff */
[----:B------:R-:W-:-:S04]  /*1d480*/  @P1 LOP3.LUT R6, R7, R6, RZ, 0x3c, !PT ;  /* 0x0000000607061212 */ /* 0x000fc800078e3cff */
[----:B------:R-:W-:-:S05]  /*1d490*/  @P1 LOP3.LUT R7, R7, R6, RZ, 0x3c, !PT ;  /* 0x0000000607071212 */ /* 0x000fca00078e3cff */
[----:B------:R-:W2:Y:S01]  /*1d4a0*/  @P1 LDG.E.U16 R24, desc[UR8][R6.64] ;  /* 0x0000000806181981 */ /* 0x000ea2000c1e1500 */
[----:B------:R-:W-:-:S03]  /*1d4b0*/  ISETP.GT.AND P2, PT, R4, 0x6, PT ;  /* 0x000000060400780c */ /* 0x000fc60003f44270 */
[----:B--2---:R0:W-:Y:S04]  /*1d4c0*/  STL [R1+0x58], R24 ;  /* 0x0000581801007387 */ /* 0x0041e80000100800 */
[----:B0-----:R-:W2:Y:S04]  /*1d4d0*/  LDL.LU R24, [R1+0x2be0] ;  /* 0x002be00001187983 */ /* 0x001ea80000300800 */
[----:B------:R-:W3:Y:S04]  /*1d4e0*/  LDL R6, [R1+0xde0] ;  /* 0x000de00001067983 */ /* 0x000ee80000100800 */
[----:B------:R-:W3:Y:S01]  /*1d4f0*/  LDL R7, [R1+0xde4] ;  /* 0x000de40001077983 */ /* 0x000ee20000100800 */
[----:B------:R-:W-:-:S02]  /*1d500*/  PRMT R5, RZ, 0x7610, R5 ;  /* 0x00007610ff057816 */ /* 0x000fc40000000005 */
[----:B---3--:R-:W-:-:S04]  /*1d510*/  @P2 LOP3.LUT R7, R7, R6, RZ, 0x3c, !PT ;  /* 0x0000000607072212 */ /* 0x008fc800078e3cff */
[----:B------:R-:W-:-:S04]  /*1d520*/  @P2 LOP3.LUT R6, R7, R6, RZ, 0x3c, !PT ;  /* 0x0000000607062212 */ /* 0x000fc800078e3cff */
[----:B------:R-:W-:-:S05]  /*1d530*/  @P2 LOP3.LUT R7, R7, R6, RZ, 0x3c, !PT ;  /* 0x0000000607072212 */ /* 0x000fca00078e3cff */
[----:B------:R-:W3:Y:S01]  /*1d540*/  @P2 LDG.E.U16 R5, desc[UR8][R6.64] ;  /* 0x0000000806052981 */ /* 0x000ee2000c1e1500 */
[----:B------:R-:W-:-:S03]  /*1d550*/  ISETP.GT.AND P3, PT, R4, 0x7, PT ;  /* 0x000000070400780c */ /* 0x000fc60003f64270 */
[----:B---3--:R0:W-:Y:S04]  /*1d560*/  STL [R1+0x60], R5 ;  /* 0x0000600501007387 */ /* 0x0081e80000100800 */
[----:B0-----:R-:W3:Y:S04]  /*1d570*/  LDL.LU R5, [R1+0x2bdc] ;  /* 0x002bdc0001057983 */ /* 0x001ee80000300800 */
[----:B------:R-:W4:Y:S04]  /*1d580*/  LDL R6, [R1+0xdd8] ;  /* 0x000dd80001067983 */ /* 0x000f280000100800 */
[----:B------:R-:W4:Y:S01]  /*1d590*/  LDL R7, [R1+0xddc] ;  /* 0x000ddc0001077983 */ /* 0x000f220000100800 */
[----:B------:R-:W-:-:S02]  /*1d5a0*/  PRMT R8, RZ, 0x7610, R8 ;  /* 0x00007610ff087816 */ /* 0x000fc40000000008 */
[----:B----4-:R-:W-:-:S04]  /*1d5b0*/  @P3 LOP3.LUT R7, R7, R6, RZ, 0x3c, !PT ;  /* 0x0000000607073212 */ /* 0x010fc800078e3cff */
[----:B------:R-:W-:-:S04]  /*1d5c0*/  @P3 LOP3.LUT R6, R7, R6, RZ, 0x3c, !PT ;  /* 0x0000000607063212 */ /* 0x000fc800078e3cff */
[----:B------:R-:W-:-:S05]  /*1d5d0*/  @P3 LOP3.LUT R7, R7, R6, RZ, 0x3c, !PT ;  /* 0x0000000607073212 */ /* 0x000fca00078e3cff */
[----:B------:R-:W4:Y:S01]  /*1d5e0*/  @P3 LDG.E.U16 R8, desc[UR8][R6.64] ;  /* 0x0000000806083981 */ /* 0x000f22000c1e1500 */
[C---:B------:R-:W-:Y:S02]  /*1d5f0*/  ISETP.GT.AND P0, PT, R4.reuse, 0x8, PT ;  /* 0x000000080400780c */ /* 0x040fe40003f04270 */
[----:B------:R-:W-:Y:S01]  /*1d600*/  PRMT R14, RZ, 0x7610, R14 ;  /* 0x00007610ff0e7816 */ /* 0x000fe2000000000e */
[----:B----4-:R0:W-:Y:S04]  /*1d610*/  STL [R1+0x64], R8 ;  /* 0x0000640801007387 */ /* 0x0101e80000100800 */
[----:B0-----:R-:W4:Y:S04]  /*1d620*/  LDL.LU R8, [R1+0x2bd8] ;  /* 0x002bd80001087983 */ /* 0x001f280000300800 */
[----:B------:R-:W2:Y:S02]  /*1d630*/  LDL R7, [R1+0xdd0] ;  /* 0x000dd00001077983 */ /* 0x000ea40000100800 */
[----:B------:R-:W-:Y:S01]  /*1d640*/  @P0 IMAD.MOV.U32 R6, RZ, RZ, R27 ;  /* 0x000000ffff060224 */ /* 0x000fe200078e001b */
[----:B------:R-:W-:-:S02]  /*1d650*/  ISETP.GT.AND P1, PT, R4, 0x9, PT ;  /* 0x000000090400780c */ /* 0x000fc40003f24270 */
[----:B------:R-:W-:Y:S01]  /*1d660*/  PRMT R17, RZ, 0x7610, R17 ;  /* 0x00007610ff117816 */ /* 0x000fe20000000011 */
[----:B------:R-:W3:Y:S04]  /*1d670*/  LDL R27, [R1+0xdb4] ;  /* 0x000db400011b7983 */ /* 0x000ee80000100800 */
[----:B--2---:R0:W2:Y:S04]  /*1d680*/  @P0 LDG.E.U16 R14, desc[UR8][R6.64] ;  /* 0x00000008060e0981 */ /* 0x0040a8000c1e1500 */
[----:B------:R-:W0:Y:S04]  /*1d690*/  LDL R6, [R1+0xdc8] ;  /* 0x000dc80001067983 */ /* 0x000e280000100800 */
[----:B------:R-:W0:Y:S02]  /*1d6a0*/  LDL R7, [R1+0xdcc] ;  /* 0x000dcc0001077983 */ /* 0x000e240000100800 */
[----:B0-----:R-:W-:-:S04]  /*1d6b0*/  @P1 LOP3.LUT R7, R7, R6, RZ, 0x3c, !PT ;  /* 0x0000000607071212 */ /* 0x001fc800078e3cff */
[----:B------:R-:W-:-:S04]  /*1d6c0*/  @P1 LOP3.LUT R6, R7, R6, RZ, 0x3c, !PT ;  /* 0x0000000607061212 */ /* 0x000fc800078e3cff */
[----:B------:R-:W-:-:S05]  /*1d6d0*/  @P1 LOP3.LUT R7, R7, R6, RZ, 0x3c, !PT ;  /* 0x0000000607071212 */ /* 0x000fca00078e3cff */
[----:B------:R0:W2:Y:S04]  /*1d6e0*/  @P1 LDG.E.U16 R17, desc[UR8][R6.64] ;  /* 0x0000000806111981 */ /* 0x0000a8000c1e1500 */
[----:B------:R-:W0:Y:S04]  /*1d6f0*/  LDL R6, [R1+0xdc0] ;  /* 0x000dc00001067983 */ /* 0x000e280000100800 */
[----:B------:R-:W0:Y:S01]  /*1d700*/  LDL R7, [R1+0xdc4] ;  /* 0x000dc40001077983 */ /* 0x000e220000100800 */
[----:B------:R-:W-:Y:S02]  /*1d710*/  ISETP.GT.AND P2, PT, R4, 0xa, PT ;  /* 0x0000000a0400780c */ /* 0x000fe40003f44270 */
[----:B------:R-:W-:-:S11]  /*1d720*/  PRMT R19, RZ, 0x7610, R19 ;  /* 0x00007610ff137816 */ /* 0x000fd60000000013 */
[----:B0-----:R-:W-:-:S04]  /*1d730*/  @P2 LOP3.LUT R7, R7, R6, RZ, 0x3c, !PT ;  /* 0x0000000607072212 */ /* 0x001fc800078e3cff */
        /* <DEDUP_REMOVED lines=11> */
[----:B------:R0:W3:Y:S04]  /*1d7f0*/  @P3 LDG.E.U16 R21, desc[UR8][R6.64] ;  /* 0x0000000806153981 */ /* 0x0000e8000c1e1500 */
[----:B------:R-:W4:Y:S01]  /*1d800*/  LDL R7, [R1+0xdb0] ;  /* 0x000db00001077983 */ /* 0x000f220000100800 */
[----:B------:R-:W-:Y:S02]  /*1d810*/  ISETP.GT.AND P0, PT, R4, 0xc, PT ;  /* 0x0000000c0400780c */ /* 0x000fe40003f04270 */
[----:B------:R-:W-:-:S11]  /*1d820*/  PRMT R26, RZ, 0x7610, R26 ;  /* 0x00007610ff1a7816 */ /* 0x000fd6000000001a */
[----:B0-----:R-:W-:Y:S01]  /*1d830*/  @P0 IMAD.MOV.U32 R6, RZ, RZ, R27 ;  /* 0x000000ffff060224 */ /* 0x001fe200078e001b */
[----:B---3--:R-:W-:Y:S01]  /*1d840*/  STL [R1+0x2a8c], R21 ;  /* 0x002a8c1501007387 */ /* 0x008fe20000100800 */
[----:B------:R-:W-:Y:S02]  /*1d850*/  ISETP.GT.AND P1, PT, R4, 0xd, PT ;  /* 0x0000000d0400780c */ /* 0x000fe40003f24270 */
[----:B------:R-:W-:Y:S01]  /*1d860*/  PRMT R9, RZ, 0x7610, R9 ;  /* 0x00007610ff097816 */ /* 0x000fe20000000009 */
[----:B------:R-:W3:Y:S04]  /*1d870*/  LDL R27, [R1+0xd8c] ;  /* 0x000d8c00011b7983 */ /* 0x000ee80000100800 */
[----:B----4-:R0:W4:Y:S04]  /*1d880*/  @P0 LDG.E.U16 R26, desc[UR8][R6.64] ;  /* 0x00000008061a0981 */ /* 0x010128000c1e1500 */
[----:B------:R-:W0:Y:S04]  /*1d890*/  LDL R6, [R1+0xda8] ;  /* 0x000da80001067983 */ /* 0x000e280000100800 */
[----:B------:R-:W0:Y:S02]  /*1d8a0*/  LDL R7, [R1+0xdac] ;  /* 0x000dac0001077983 */ /* 0x000e240000100800 */
[----:B0-----:R-:W-:-:S04]  /*1d8b0*/  @P1 LOP3.LUT R7, R7, R6, RZ, 0x3c, !PT ;  /* 0x0000000607071212 */ /* 0x001fc800078e3cff */
[----:B------:R-:W-:-:S04]  /*1d8c0*/  @P1 LOP3.LUT R6, R7, R6, RZ, 0x3c, !PT ;  /* 0x0000000607061212 */ /* 0x000fc800078e3cff */
[----:B------:R-:W-:-:S05]  /*1d8d0*/  @P1 LOP3.LUT R7, R7, R6, RZ, 0x3c, !PT ;  /* 0x0000000607071212 */ /* 0x000fca00078e3cff */
[----:B------:R-:W2:Y:S04]  /*1d8e0*/  @P1 LDG.E.U16 R9, desc[UR8][R6.64] ;  /* 0x0000000806091981 */ /* 0x000ea8000c1e1500 */
[----:B----4-:R-:W-:Y:S04]  /*1d8f0*/  STL [R1+0x2a84], R26 ;  /* 0x002a841a01007387 */ /* 0x010fe80000100800 */
[----:B------:R-:W-:Y:S04]  /*1d900*/  STL [R1+0x2a88], R26 ;  /* 0x002a881a01007387 */ /* 0x000fe80000100800 */
[----:B------:R-:W-:Y:S04]  /*1d910*/  STL [R1+0x2a90], R26 ;  /* 0x002a901a01007387 */ /* 0x000fe80000100800 */
[----:B------:R-:W-:Y:S04]  /*1d920*/  STL [R1+0x2a94], R26 ;  /* 0x002a941a01007387 */ /* 0x000fe80000100800 */
[----:B--2---:R0:W-:Y:S04]  /*1d930*/  STL [R1+0x28], R9 ;  /* 0x0000280901007387 */ /* 0x0041e80000100800 */
[----:B0-----:R-:W2:Y:S04]  /*1d940*/  LDL.LU R9, [R1+0x2bd4] ;  /* 0x002bd40001097983 */ /* 0x001ea80000300800 */
[----:B------:R-:W4:Y:S04]  /*1d950*/  LDL R6, [R1+0xda0] ;  /* 0x000da00001067983 */ /* 0x000f280000100800 */
[----:B------:R-:W4:Y:S01]  /*1d960*/  LDL R7, [R1+0xda4] ;  /* 0x000da40001077983 */ /* 0x000f220000100800 */
[----:B------:R-:W-:-:S02]  /*1d970*/  ISETP.GT.AND P2, PT, R4, 0xe, PT ;  /* 0x0000000e0400780c */ /* 0x000fc40003f44270 */
[----:B------:R-:W-:-:S11]  /*1d980*/  PRMT R12, RZ, 0x7610, R12 ;  /* 0x00007610ff0c7816 */ /* 0x000fd6000000000c */
[----:B----4-:R-:W-:-:S04]  /*1d990*/  @P2 LOP3.LUT R7, R7, R6, RZ, 0x3c, !PT ;  /* 0x0000000607072212 */ /* 0x010fc800078e3cff */
[----:B------:R-:W-:-:S04]  /*1d9a0*/  @P2 LOP3.LUT R6, R7, R6, RZ, 0x3c, !PT ;  /* 0x0000000607062212 */ /* 0x000fc800078e3cff */
[----:B------:R-:W-:-:S05]  /*1d9b0*/  @P2 LOP3.LUT R7, R7, R6, RZ, 0x3c, !PT ;  /* 0x0000000607072212 */ /* 0x000fca00078e3cff */
[----:B------:R-:W4:Y:S01]  /*1d9c0*/  @P2 LDG.E.U16 R12, desc[UR8][R6.64] ;  /* 0x00000008060c2981 */ /* 0x000f22000c1e1500 */
[----:B------:R-:W-:-:S03]  /*1d9d0*/  ISETP.GT.AND P3, PT, R4, 0xf, PT ;  /* 0x0000000f0400780c */ /* 0x000fc60003f64270 */
[----:B----4-:R0:W-:Y:S04]  /*1d9e0*/  STL [R1+0x54], R12 ;  /* 0x0000540c01007387 */ /* 0x0101e80000100800 */
[----:B0-----:R-:W4:Y:S04]  /*1d9f0*/  LDL.LU R12, [R1+0x2bd0] ;  /* 0x002bd000010c7983 */ /* 0x001f280000300800 */
        /* <DEDUP_REMOVED lines=10> */
[----:B------:R-:W2:Y:S04]  /*1daa0*/  LDL R6, [R1+0xd90] ;  /* 0x000d900001067983 */ /* 0x000ea80000100800 */
[----:B------:R-:W2:Y:S01]  /*1dab0*/  LDL R7, [R1+0xd94] ;  /* 0x000d940001077983 */ /* 0x000ea20000100800 */
[----:B------:R-:W-:-:S02]  /*1dac0*/  PRMT R10, RZ, 0x7610, R10 ;  /* 0x00007610ff0a7816 */ /* 0x000fc4000000000a */
[----:B------:R-:W-:Y:S02]  /*1dad0*/  ISETP.GT.AND P1, PT, R4, 0x11, PT ;  /* 0x000000110400780c */ /* 0x000fe40003f24270 */
[----:B--2---:R-:W-:-:S04]  /*1dae0*/  @P0 LOP3.LUT R7, R7, R6, RZ, 0x3c, !PT ;  /* 0x0000000607070212 */ /* 0x004fc800078e3cff */
[----:B------:R-:W-:-:S04]  /*1daf0*/  @P0 LOP3.LUT R6, R7, R6, RZ, 0x3c, !PT ;  /* 0x0000000607060212 */ /* 0x000fc800078e3cff */
[----:B------:R-:W-:-:S05]  /*1db00*/  @P0 LOP3.LUT R7, R7, R6, RZ, 0x3c, !PT ;  /* 0x0000000607070212 */ /* 0x000fca00078e3cff */
[----:B------:R0:W2:Y:S04]  /*1db10*/  @P0 LDG.E.U16 R10, desc[UR8][R6.64] ;  /* 0x00000008060a0981 */ /* 0x0000a8000c1e1500 */
[----:B------:R-:W4:Y:S01]  /*1db20*/  LDL R7, [R1+0xd88] ;  /* 0x000d880001077983 */ /* 0x000f220000100800 */
[----:B------:R-:W-:Y:S01]  /*1db30*/  PRMT R11, RZ, 0x7610, R11 ;  /* 0x00007610ff0b7816 */ /* 0x000fe2000000000b */
[----:B0-----:R-:W-:Y:S01]  /*1db40*/  @P1 IMAD.MOV.U32 R6, RZ, RZ, R27 ;  /* 0x000000ffff061224 */ /* 0x001fe200078e001b */
[----:B------:R-:W-:Y:S01]  /*1db50*/  ISETP.GT.AND P2, PT, R4, 0x12, PT ;  /* 0x000000120400780c */ /* 0x000fe20003f44270 */
[----:B------:R-:W3:Y:S04]  /*1db60*/  LDL R27, [R1+0xd6c] ;  /* 0x000d6c00011b7983 */ /* 0x000ee80000100800 */
[----:B----4-:R0:W4:Y:S04]  /*1db70*/  @P1 LDG.E.U16 R11, desc[UR8][R6.64] ;  /* 0x00000008060b1981 */ /* 0x010128000c1e1500 */
[----:B------:R-:W0:Y:S04]  /*1db80*/  LDL R6, [R1+0xd80] ;  /* 0x000d800001067983 */ /* 0x000e280000100800 */
[----:B------:R-:W0:Y:S01]  /*1db90*/  LDL R7, [R1+0xd84] ;  /* 0x000d840001077983 */ /* 0x000e220000100800 */
[----:B------:R-:W-:-:S02]  /*1dba0*/  PRMT R13, RZ, 0x7610, R13 ;  /* 0x00007610ff0d7816 */ /* 0x000fc4000000000d */
[----:B0-----:R-:W-:-:S04]  /*1dbb0*/  @P2 LOP3.LUT R7, R7, R6, RZ, 0x3c, !PT ;  /* 0x0000000607072212 */ /* 0x001fc800078e3cff */
[----:B------:R-:W-:-:S04]  /*1dbc0*/  @P2 LOP3.LUT R6, R7, R6, RZ, 0x3c, !PT ;  /* 0x0000000607062212 */ /* 0x000fc800078e3cff */
[----:B------:R-:W-:-:S05]  /*1dbd0*/  @P2 LOP3.LUT R7, R7, R6, RZ, 0x3c, !PT ;  /* 0x0000000607072212 */ /* 0x000fca00078e3cff */
[----:B------:R0:W4:Y:S04]  /*1dbe0*/  @P2 LDG.E.U16 R13, desc[UR8][R6.64] ;  /* 0x00000008060d2981 */ /* 0x000128000c1e1500 */
[----:B------:R-:W0:Y:S04]  /*1dbf0*/  LDL R6, [R1+0xd78] ;  /* 0x000d780001067983 */ /* 0x000e280000100800 */
[----:B------:R-:W0:Y:S01]  /*1dc00*/  LDL R7, [R1+0xd7c] ;  /* 0x000d7c0001077983 */ /* 0x000e220000100800 */
[----:B------:R-:W-:Y:S02]  /*1dc10*/  ISETP.GT.AND P3, PT, R4, 0x13, PT ;  /* 0x000000130400780c */ /* 0x000fe40003f64270 */
[----:B------:R-:W-:-:S11]  /*1dc20*/  PRMT R16, RZ, 0x7610, R16 ;  /* 0x00007610ff107816 */ /* 0x000fd60000000010 */
        /* <DEDUP_REMOVED lines=12> */
[----:B------:R-:W2:Y:S01]  /*1dcf0*/  LDL R7, [R1+0xd68] ;  /* 0x000d680001077983 */ /* 0x000ea20000100800 */
[----:B------:R-:W-:Y:S02]  /*1dd00*/  ISETP.GT.AND P0, PT, R4, 0x15, PT ;  /* 0x000000150400780c */ /* 0x000fe40003f04270 */
[----:B------:R-:W-:-:S11]  /*1dd10*/  PRMT R24, RZ, 0x7610, R24 ;  /* 0x00007610ff187816 */ /* 0x000fd60000000018 */
[----:B---3--:R-:W-:Y:S01]  /*1dd20*/  @P0 IMAD.MOV.U32 R6, RZ, RZ, R27 ;  /* 0x000000ffff060224 */ /* 0x008fe200078e001b */
[----:B------:R-:W-:Y:S01]  /*1dd30*/  ISETP.GT.AND P1, PT, R4, 0x16, PT ;  /* 0x000000160400780c */ /* 0x000fe20003f24270 */
[----:B------:R-:W3:Y:S04]  /*1dd40*/  LDL R27, [R1+0xd4c] ;  /* 0x000d4c00011b7983 */ /* 0x000ee80000100800 */
[----:B--2---:R-:W2:Y:S04]  /*1dd50*/  @P0 LDG.E.U16 R24, desc[UR8][R6.64] ;  /* 0x0000000806180981 */ /* 0x004ea8000c1e1500 */
[----:B------:R-:W4:Y:S04]  /*1dd60*/  LDL R6, [R1+0xd60] ;  /* 0x000d600001067983 */ /* 0x000f280000100800 */
[----:B------:R-:W4:Y:S01]  /*1dd70*/  LDL R7, [R1+0xd64] ;  /* 0x000d640001077983 */ /* 0x000f220000100800 */
[----:B------:R-:W-:-:S03]  /*1dd80*/  PRMT R5, RZ, 0x7610, R5 ;  /* 0x00007610ff057816 */ /* 0x000fc60000000005 */
[----:B--2---:R-:W-:Y:S01]  /*1dd90*/  STL [R1+0x2a78], R24 ;  /* 0x002a781801007387 */ /* 0x004fe20000100800 */
[----:B----4-:R-:W-:-:S04]  /*1dda0*/  @P1 LOP3.LUT R7, R7, R6, RZ, 0x3c, !PT ;  /* 0x0000000607071212 */ /* 0x010fc800078e3cff */
[----:B------:R-:W-:-:S04]  /*1ddb0*/  @P1 LOP3.LUT R6, R7, R6, RZ, 0x3c, !PT ;  /* 0x0000000607061212 */ /* 0x000fc800078e3cff */
[----:B------:R-:W-:Y:S01]  /*1ddc0*/  @P1 LOP3.LUT R7, R7, R6, RZ, 0x3c, !PT ;  /* 0x0000000607071212 */ /* 0x000fe200078e3cff */
[----:B------:R-:W-:Y:S04]  /*1ddd0*/  STL [R1+0x2a7c], R24 ;  /* 0x002a7c1801007387 */ /* 0x000fe80000100800 */
[----:B------:R-:W-:Y:S04]  /*1dde0*/  STL [R1+0x2a80], R24 ;  /* 0x002a801801007387 */ /* 0x000fe80000100800 */
[----:B------:R0:W2:Y:S04]  /*1ddf0*/  @P1 LDG.E.U16 R5, desc[UR8][R6.64] ;  /* 0x0000000806051981 */ /* 0x0000a8000c1e1500 */
        /* <DEDUP_REMOVED lines=8> */
[----:B--2---:R0:W-:Y:S04]  /*1de80*/  STL [R1+0x18], R5 ;  /* 0x0000180501007387 */ /* 0x0041e80000100800 */
[----:B0-----:R-:W2:Y:S04]  /*1de90*/  LDL R5, [R1+0xd44] ;  /* 0x000d440001057983 */ /* 0x001ea80000100800 */
[----:B----4-:R0:W-:Y:S04]  /*1dea0*/  STL [R1+0x4c], R22 ;  /* 0x00004c1601007387 */ /* 0x0101e80000100800 */
[----:B0-----:R-:W4:Y:S04]  /*1deb0*/  LDL.LU R22, [R1+0x2bc8] ;  /* 0x002bc80001167983 */ /* 0x001f280000300800 */
[----:B------:R-:W3:Y:S04]  /*1dec0*/  LDL R6, [R1+0xd50] ;  /* 0x000d500001067983 */ /* 0x000ee80000100800 */
[----:B------:R-:W3:Y:S01]  /*1ded0*/  LDL R7, [R1+0xd54] ;  /* 0x000d540001077983 */ /* 0x000ee20000100800 */
[----:B------:R-:W-:-:S02]  /*1dee0*/  ISETP.GT.AND P3, PT, R4, 0x18, PT ;  /* 0x000000180400780c */ /* 0x000fc40003f64270 */
[----:B------:R-:W-:Y:S02]  /*1def0*/  PRMT R8, RZ, 0x7610, R8 ;  /* 0x00007610ff087816 */ /* 0x000fe40000000008 */
[----:B------:R-:W-:-:S09]  /*1df00*/  ISETP.GT.AND P4, PT, R4, 0x19, PT ;  /* 0x000000190400780c */ /* 0x000fd20003f84270 */
[----:B---3--:R-:W-:-:S04]  /*1df10*/  @P3 LOP3.LUT R7, R7, R6, RZ, 0x3c, !PT ;  /* 0x0000000607073212 */ /* 0x008fc800078e3cff */
[----:B------:R-:W-:-:S04]  /*1df20*/  @P3 LOP3.LUT R6, R7, R6, RZ, 0x3c, !PT ;  /* 0x0000000607063212 */ /* 0x000fc800078e3cff */
[----:B------:R-:W-:-:S05]  /*1df30*/  @P3 LOP3.LUT R7, R7, R6, RZ, 0x3c, !PT ;  /* 0x0000000607073212 */ /* 0x000fca00078e3cff */
[----:B------:R0:W3:Y:S04]  /*1df40*/  @P3 LDG.E.U16 R8, desc[UR8][R6.64] ;  /* 0x0000000806083981 */ /* 0x0000e8000c1e1500 */
[----:B------:R-:W2:Y:S01]  /*1df50*/  LDL R7, [R1+0xd48] ;  /* 0x000d480001077983 */ /* 0x000ea20000100800 */
[----:B0-----:R-:W-:Y:S02]  /*1df60*/  @P4 IMAD.MOV.U32 R6, RZ, RZ, R27 ;  /* 0x000000ffff064224 */ /* 0x001fe400078e001b */
[----:B------:R-:W0:Y:S01]  /*1df70*/  S2R R27, SR_TID.X ;  /* 0x00000000001b7919 */ /* 0x000e220000002100 */
[----:B------:R-:W-:Y:S02]  /*1df80*/  PRMT R9, RZ, 0x7610, R9 ;  /* 0x00007610ff097816 */ /* 0x000fe40000000009 */
[----:B------:R-:W-:-:S02]  /*1df90*/  ISETP.GT.AND P0, PT, R4, 0x1a, PT ;  /* 0x0000001a0400780c */ /* 0x000fc40003f04270 */
[C---:B------:R-:W-:Y:S02]  /*1dfa0*/  ISETP.GT.AND P1, PT, R4.reuse, 0x1b, PT ;  /* 0x0000001b0400780c */ /* 0x040fe40003f24270 */
[C---:B------:R-:W-:Y:S02]  /*1dfb0*/  ISETP.GT.AND P3, PT, R4.reuse, 0x1c, PT ;  /* 0x0000001c0400780c */ /* 0x040fe40003f64270 */
[C---:B------:R-:W-:Y:S02]  /*1dfc0*/  ISETP.GT.AND P5, PT, R4.reuse, 0x1e, PT ;  /* 0x0000001e0400780c */ /* 0x040fe40003fa4270 */
[----:B------:R-:W-:Y:S02]  /*1dfd0*/  ISETP.GT.AND P6, PT, R4, 0x1f, PT ;  /* 0x0000001f0400780c */ /* 0x000fe40003fc4270 */
[----:B0-----:R-:W-:-:S04]  /*1dfe0*/  LOP3.LUT R27, R27, 0x1f, RZ, 0xc0, !PT ;  /* 0x0000001f1b1b7812 */ /* 0x001fc800078ec0ff */
[----:B------:R-:W-:Y:S02]  /*1dff0*/  ISETP.GE.AND P2, PT, R27, R4, PT ;  /* 0x000000041b00720c */ /* 0x000fe40003f46270 */
[----:B------:R-:W3:Y:S04]  /*1e000*/  LDL.LU R27, [R1+0x2bc4] ;  /* 0x002bc400011b7983 */ /* 0x000ee80000300800 */
[----:B--2---:R0:W2:Y:S01]  /*1e010*/  @P4 LDG.E.U16 R9, desc[UR8][R6.64] ;  /* 0x0000000806094981 */ /* 0x0040a2000c1e1500 */
[----:B------:R-:W-:-:S03]  /*1e020*/  ISETP.GT.AND P4, PT, R4, 0x1d, PT ;  /* 0x0000001d0400780c */ /* 0x000fc60003f84270 */
[----:B------:R-:W4:Y:S01]  /*1e030*/  LDL R4, [R1+0xd40] ;  /* 0x000d400001047983 */ /* 0x000f220000100800 */
[----:B0-----:R-:W-:Y:S02]  /*1e040*/  PRMT R6, RZ, 0x7610, R6 ;  /* 0x00007610ff067816 */ /* 0x001fe40000000006 */
[----:B----4-:R-:W-:-:S04]  /*1e050*/  @P0 LOP3.LUT R5, R5, R4, RZ, 0x3c, !PT ;  /* 0x0000000405050212 */ /* 0x010fc800078e3cff */
[----:B------:R-:W-:-:S04]  /*1e060*/  @P0 LOP3.LUT R4, R5, R4, RZ, 0x3c, !PT ;  /* 0x0000000405040212 */ /* 0x000fc800078e3cff */
[----:B------:R-:W-:-:S05]  /*1e070*/  @P0 LOP3.LUT R5, R5, R4, RZ, 0x3c, !PT ;  /* 0x0000000405050212 */ /* 0x000fca00078e3cff */
[----:B------:R0:W4:Y:S04]  /*1e080*/  @P0 LDG.E.U16 R6, desc[UR8][R4.64] ;  /* 0x0000000804060981 */ /* 0x000128000c1e1500 */
[----:B------:R-:W0:Y:S04]  /*1e090*/  LDL R4, [R1+0xd38] ;  /* 0x000d380001047983 */ /* 0x000e280000100800 */
[----:B------:R-:W0:Y:S01]  /*1e0a0*/  LDL R5, [R1+0xd3c] ;  /* 0x000d3c0001057983 */ /* 0x000e220000100800 */
[----:B------:R-:W-:Y:S02]  /*1e0b0*/  PRMT R7, RZ, 0x7610, R7 ;  /* 0x00007610ff077816 */ /* 0x000fe40000000007 */
[----:B0-----:R-:W-:-:S04]  /*1e0c0*/  @P1 LOP3.LUT R5, R5, R4, RZ, 0x3c, !PT ;  /* 0x0000000405051212 */ /* 0x001fc800078e3cff */
        /* <DEDUP_REMOVED lines=16> */
[----:B------:R-:W3:Y:S04]  /*1e1d0*/  @P4 LDG.E.U16 R15, desc[UR8][R4.64] ;  /* 0x00000008040f4981 */ /* 0x000ee8000c1e1500 */
[----:B------:R-:W2:Y:S04]  /*1e1e0*/  LDL R4, [R1+0xd20] ;  /* 0x000d200001047983 */ /* 0x000ea80000100800 */
[----:B------:R-:W2:Y:S01]  /*1e1f0*/  LDL R5, [R1+0xd24] ;  /* 0x000d240001057983 */ /* 0x000ea20000100800 */
[----:B------:R-:W-:-:S03]  /*1e200*/  PRMT R22, RZ, 0x7610, R22 ;  /* 0x00007610ff167816 */ /* 0x000fc60000000016 */
[----:B---3--:R-:W-:Y:S01]  /*1e210*/  STL [R1+0x2a74], R15 ;  /* 0x002a740f01007387 */ /* 0x008fe20000100800 */
[----:B--2---:R-:W-:-:S04]  /*1e220*/  @P5 LOP3.LUT R5, R5, R4, RZ, 0x3c, !PT ;  /* 0x0000000405055212 */ /* 0x004fc800078e3cff */
[----:B------:R-:W-:-:S04]  /*1e230*/  @P5 LOP3.LUT R4, R5, R4, RZ, 0x3c, !PT ;  /* 0x0000000405045212 */ /* 0x000fc800078e3cff */
[----:B------:R-:W-:-:S05]  /*1e240*/  @P5 LOP3.LUT R5, R5, R4, RZ, 0x3c, !PT ;  /* 0x0000000405055212 */ /* 0x000fca00078e3cff */
[----:B------:R0:W2:Y:S04]  /*1e250*/  @P5 LDG.E.U16 R22, desc[UR8][R4.64] ;  /* 0x0000000804165981 */ /* 0x0000a8000c1e1500 */
[----:B------:R-:W0:Y:S04]  /*1e260*/  LDL R4, [R1+0xd18] ;  /* 0x000d180001047983 */ /* 0x000e280000100800 */
[----:B------:R-:W0:Y:S01]  /*1e270*/  LDL R5, [R1+0xd1c] ;  /* 0x000d1c0001057983 */ /* 0x000e220000100800 */
[----:B------:R-:W-:Y:S02]  /*1e280*/  PRMT R29, RZ, 0x7610, R29 ;  /* 0x00007610ff1d7816 */ /* 0x000fe4000000001d */
[----:B0-----:R-:W-:-:S04]  /*1e290*/  @P6 LOP3.LUT R5, R5, R4, RZ, 0x3c, !PT ;  /* 0x0000000405056212 */ /* 0x001fc800078e3cff */
[----:B------:R-:W-:-:S04]  /*1e2a0*/  @P6 LOP3.LUT R4, R5, R4, RZ, 0x3c, !PT ;  /* 0x0000000405046212 */ /* 0x000fc800078e3cff */
[----:B------:R-:W-:-:S05]  /*1e2b0*/  @P6 LOP3.LUT R5, R5, R4, RZ, 0x3c, !PT ;  /* 0x0000000405056212 */ /* 0x000fca00078e3cff */
[----:B------:R-:W3:Y:S04]  /*1e2c0*/  @P6 LDG.E.U16 R29, desc[UR8][R4.64] ;  /* 0x00000008041d6981 */ /* 0x000ee8000c1e1500 */
[----:B--2---:R-:W-:Y:S04]  /*1e2d0*/  STL [R1+0x2a60], R22 ;  /* 0x002a601601007387 */ /* 0x004fe80000100800 */
[----:B------:R-:W-:Y:S04]  /*1e2e0*/  STL [R1+0x2a64], R22 ;  /* 0x002a641601007387 */ /* 0x000fe80000100800 */
[----:B------:R-:W-:Y:S01]  /*1e2f0*/  STL [R1+0x2a68], R22 ;  /* 0x002a681601007387 */ /* 0x000fe20000100800 */
[----:B------:R-:W-:Y:S01]  /*1e300*/  PRMT R27, RZ, 0x7610, R27 ;  /* 0x00007610ff1b7816 */ /* 0x000fe2000000001b */
[----:B------:R-:W-:Y:S06]  /*1e310*/  BAR.SYNC.DEFER_BLOCKING 0x0 ;  /* 0x0000000000007b1d */ /* 0x000fec0000010000 */
[----:B---3--:R0:W-:Y:S04]  /*1e320*/  STL [R1], R29 ;  /* 0x0000001d01007387 */ /* 0x0081e80000100800 */
[----:B0-----:R-:W2:Y:S04]  /*1e330*/  LDL.LU R29, [R1+0x2bc0] ;  /* 0x002bc000011d7983 */ /* 0x001ea80000300800 */
[----:B------:R-:W3:Y:S04]  /*1e340*/  LDL R4, [R1+0x1560] ;  /* 0x0015600001047983 */ /* 0x000ee80000100800 */
[----:B------:R-:W3:Y:S02]  /*1e350*/  LDL R5, [R1+0x1564] ;  /* 0x0015640001057983 */ /* 0x000ee40000100800 */
[----:B---3--:R-:W-:-:S04]  /*1e360*/  @!P2 LOP3.LUT R5, R5, R4, RZ, 0x3c, !PT ;  /* 0x000000040505a212 */ /* 0x008fc800078e3cff */
[----:B------:R-:W-:-:S04]  /*1e370*/  @!P2 LOP3.LUT R4, R5, R4, RZ, 0x3c, !PT ;  /* 0x000000040504a212 */ /* 0x000fc800078e3cff */
[----:B------:R-:W-:-:S05]  /*1e380*/  @!P2 LOP3.LUT R5, R5, R4, RZ, 0x3c, !PT ;  /* 0x000000040505a212 */ /* 0x000fca00078e3cff */
[----:B------:R-:W3:Y:S04]  /*1e390*/  @!P2 LDG.E.U16 R27, desc[UR8][R4.64] ;  /* 0x00000008041ba981 */ /* 0x000ee8000c1e1500 */
[----:B------:R-:W4:Y:S04]  /*1e3a0*/  LDL R4, [R1+0xe1c] ;  /* 0x000e1c0001047983 */ /* 0x000f280000100800 */
[----:B------:R-:W4:Y:S01]  /*1e3b0*/  LDL R5, [R1+0x1554] ;  /* 0x0015540001057983 */ /* 0x000f220000100800 */
[----:B--2---:R-:W-:-:S03]  /*1e3c0*/  PRMT R29, RZ, 0x7610, R29 ;  /* 0x00007610ff1d7816 */ /* 0x004fc6000000001d */
[----:B---3--:R-:W-:Y:S04]  /*1e3d0*/  STL [R1+0x2a4c], R27 ;  /* 0x002a4c1b01007387 */ /* 0x008fe80000100800 */
[----:B------:R-:W-:Y:S01]  /*1e3e0*/  STL [R1+0x2a50], R27 ;  /* 0x002a501b01007387 */ /* 0x000fe20000100800 */
[----:B----4-:R-:W-:-:S04]  /*1e3f0*/  @!P2 LOP3.LUT R5, R5, R4, RZ, 0x3c, !PT ;  /* 0x000000040505a212 */ /* 0x010fc800078e3cff */
[C---:B------:R-:W-:Y:S01]  /*1e400*/  @!P2 LOP3.LUT R4, R5.reuse, R4, RZ, 0x3c, !PT ;  /* 0x000000040504a212 */ /* 0x040fe200078e3cff */
[----:B------:R-:W-:Y:S03]  /*1e410*/  STL [R1+0x2a54], R27 ;  /* 0x002a541b01007387 */ /* 0x000fe60000100800 */
[----:B------:R-:W-:Y:S01]  /*1e420*/  @!P2 LOP3.LUT R5, R5, R4, RZ, 0x3c, !PT ;  /* 0x000000040505a212 */ /* 0x000fe200078e3cff */
[----:B------:R-:W-:Y:S04]  /*1e430*/  STL [R1+0x2a58], R27 ;  /* 0x002a581b01007387 */ /* 0x000fe80000100800 */
[----:B------:R-:W-:Y:S04]  /*1e440*/  STL [R1+0x2a5c], R27 ;  /* 0x002a5c1b01007387 */ /* 0x000fe80000100800 */
[----:B------:R0:W2:Y:S04]  /*1e450*/  @!P2 LDG.E.U16 R29, desc[UR8][R4.64] ;  /* 0x00000008041da981 */ /* 0x0000a8000c1e1500 */
[----:B------:R-:W0:Y:S04]  /*1e460*/  LDL R4, [R1+0x1540] ;  /* 0x0015400001047983 */ /* 0x000e280000100800 */
[----:B------:R-:W0:Y:S01]  /*1e470*/  LDL R5, [R1+0x1544] ;  /* 0x0015440001057983 */ /* 0x000e220000100800 */
[----:B------:R-:W-:-:S02]  /*1e480*/  PRMT R0, RZ, 0x7610, R0 ;  /* 0x00007610ff007816 */ /* 0x000fc40000000000 */
[----:B0-----:R-:W-:-:S04]  /*1e490*/  @!P2 LOP3.LUT R5, R5, R4, RZ, 0x3c, !PT ;  /* 0x000000040505a212 */ /* 0x001fc800078e3cff */
[----:B------:R-:W-:-:S04]  /*1e4a0*/  @!P2 LOP3.LUT R4, R5, R4, RZ, 0x3c, !PT ;  /* 0x000000040504a212 */ /* 0x000fc800078e3cff */
[----:B------:R-:W-:-:S05]  /*1e4b0*/  @!P2 LOP3.LUT R5, R5, R4, RZ, 0x3c, !PT ;  /* 0x000000040505a212 */ /* 0x000fca00078e3cff */
[----:B------:R-:W3:Y:S04]  /*1e4c0*/  @!P2 LDG.E.U16 R0, desc[UR8][R4.64] ;  /* 0x000000080400a981 */ /* 0x000ee8000c1e1500 */
[----:B--2---:R-:W-:Y:S04]  /*1e4d0*/  STL [R1+0x2a6c], R29 ;  /* 0x002a6c1d01007387 */ /* 0x004fe80000100800 */
[----:B------:R-:W-:Y:S04]  /*1e4e0*/  STL [R1+0x2a70], R29 ;  /* 0x002a701d01007387 */ /* 0x000fe80000100800 */
[----:B---3--:R0:W-:Y:S04]  /*1e4f0*/  STL [R1+0x8], R0 ;  /* 0x0000080001007387 */ /* 0x0081e80000100800 */
[----:B0-----:R-:W2:Y:S04]  /*1e500*/  LDL.LU R0, [R1+0x2bbc] ;  /* 0x002bbc0001007983 */ /* 0x001ea80000300800 */
[----:B------:R-:W3:Y:S04]  /*1e510*/  LDL R4, [R1+0x1520] ;  /* 0x0015200001047983 */ /* 0x000ee80000100800 */
[----:B------:R-:W3:Y:S01]  /*1e520*/  LDL R5, [R1+0x1524] ;  /* 0x0015240001057983 */ /* 0x000ee20000100800 */
[----:B--2---:R-:W-:-:S02]  /*1e530*/  PRMT R0, RZ, 0x7610, R0 ;  /* 0x00007610ff007816 */ /* 0x004fc40000000000 */
[----:B---3--:R-:W-:-:S04]  /*1e540*/  @!P2 LOP3.LUT R5, R5, R4, RZ, 0x3c, !PT ;  /* 0x000000040505a212 */ /* 0x008fc800078e3cff */
[----:B------:R-:W-:-:S04]  /*1e550*/  @!P2 LOP3.LUT R4, R5, R4, RZ, 0x3c, !PT ;  /* 0x000000040504a212 */ /* 0x000fc800078e3cff */
[----:B------:R-:W-:-:S05]  /*1e560*/  @!P2 LOP3.LUT R5, R5, R4, RZ, 0x3c, !PT ;  /* 0x000000040505a212 */ /* 0x000fca00078e3cff */
[----:B------:R-:W2:Y:S04]  /*1e570*/  @!P2 LDG.E.U16 R0, desc[UR8][R4.64] ;  /* 0x000000080400a981 */ /* 0x000ea8000c1e1500 */
[----:B--2---:R0:W-:Y:S04]  /*1e580*/  STL [R1+0xc], R0 ;  /* 0x00000c0001007387 */ /* 0x0041e80000100800 */
        /* <DEDUP_REMOVED lines=282> */
[----:B------:R-:W-:-:S02]  /*1f730*/  PRMT R3, RZ, 0x7610, R3 ;  /* 0x00007610ff037816 */ /* 0x000fc40000000003 */
[----:B---3--:R-:W-:-:S04]  /*1f740*/  @!P2 LOP3.LUT R5, R5, R4, RZ, 0x3c, !PT ;  /* 0x000000040505a212 */ /* 0x008fc800078e3cff */
[----:B------:R-:W-:-:S04]  /*1f750*/  @!P2 LOP3.LUT R4, R5, R4, RZ, 0x3c, !PT ;  /* 0x000000040504a212 */ /* 0x000fc800078e3cff */
[----:B------:R-:W-:-:S05]  /*1f760*/  @!P2 LOP3.LUT R5, R5, R4, RZ, 0x3c, !PT ;  /* 0x000000040505a212 */ /* 0x000fca00078e3cff */
[----:B------:R-:W3:Y:S04]  /*1f770*/  @!P2 LDG.E.U16 R3, desc[UR8][R4.64] ;  /* 0x000000080403a981 */ /* 0x000ee8000c1e1500 */
[----:B------:R-:W4:Y:S04]  /*1f780*/  LDL R4, [R1+0x1100] ;  /* 0x0011000001047983 */ /* 0x000f280000100800 */
[----:B------:R-:W4:Y:S01]  /*1f790*/  LDL R5, [R1+0x1104] ;  /* 0x0011040001057983 */ /* 0x000f220000100800 */
[----:B------:R-:W-:-:S03]  /*1f7a0*/  PRMT R2, RZ, 0x7610, R2 ;  /* 0x00007610ff027816 */ /* 0x000fc60000000002 */
[----:B---3--:R-:W-:Y:S01]  /*1f7b0*/  STL [R1+0x2a1c], R3 ;  /* 0x002a1c0301007387 */ /* 0x008fe20000100800 */
[----:B----4-:R-:W-:-:S04]  /*1f7c0*/  @!P2 LOP3.LUT R5, R5, R4, RZ, 0x3c, !PT ;  /* 0x000000040505a212 */ /* 0x010fc800078e3cff */
[----:B------:R-:W-:-:S04]  /*1f7d0*/  @!P2 LOP3.LUT R4, R5, R4, RZ, 0x3c, !PT ;  /* 0x000000040504a212 */ /* 0x000fc800078e3cff */
[----:B------:R-:W-:Y:S01]  /*1f7e0*/  @!P2 LOP3.LUT R5, R5, R4, RZ, 0x3c, !PT ;  /* 0x000000040505a212 */ /* 0x000fe200078e3cff */
[----:B------:R-:W-:Y:S04]  /*1f7f0*/  STL [R1+0x2a48], R3 ;  /* 0x002a480301007387 */ /* 0x000fe80000100800 */
[----:B------:R0:W3:Y:S04]  /*1f800*/  @!P2 LDG.E.U16 R2, desc[UR8][R4.64] ;  /* 0x000000080402a981 */ /* 0x0000e8000c1e1500 */
[----:B------:R-:W0:Y:S04]  /*1f810*/  LDL R4, [R1+0x10e0] ;  /* 0x0010e00001047983 */ /* 0x000e280000100800 */
[----:B------:R-:W0:Y:S01]  /*1f820*/  LDL R5, [R1+0x10e4] ;  /* 0x0010e40001057983 */ /* 0x000e220000100800 */
[----:B--2---:R-:W-:-:S02]  /*1f830*/  PRMT R0, RZ, 0x7610, R0 ;  /* 0x00007610ff007816 */ /* 0x004fc40000000000 */
[----:B0-----:R-:W-:-:S04]  /*1f840*/  @!P2 LOP3.LUT R5, R5, R4, RZ, 0x3c, !PT ;  /* 0x000000040505a212 */ /* 0x001fc800078e3cff */
[----:B------:R-:W-:-:S04]  /*1f850*/  @!P2 LOP3.LUT R4, R5, R4, RZ, 0x3c, !PT ;  /* 0x000000040504a212 */ /* 0x000fc800078e3cff */
[----:B------:R-:W-:-:S05]  /*1f860*/  @!P2 LOP3.LUT R5, R5, R4, RZ, 0x3c, !PT ;  /* 0x000000040505a212 */ /* 0x000fca00078e3cff */
[----:B------:R-:W2:Y:S04]  /*1f870*/  @!P2 LDG.E.U16 R0, desc[UR8][R4.64] ;  /* 0x000000080400a981 */ /* 0x000ea8000c1e1500 */
[----:B---3--:R-:W-:Y:S04]  /*1f880*/  STL [R1+0x2a20], R2 ;  /* 0x002a200201007387 */ /* 0x008fe80000100800 */
[----:B------:R-:W-:Y:S04]  /*1f890*/  STL [R1+0x2a40], R2 ;  /* 0x002a400201007387 */ /* 0x000fe80000100800 */
        /* <DEDUP_REMOVED lines=334> */
[----:B------:R-:W2:Y:S04]  /*20d80*/  LDL R4, [R1+0x1418] ;  /* 0x0014180001047983 */ /* 0x000ea80000100800 */
[----:B------:R-:W2:Y:S01]  /*20d90*/  LDL R5, [R1+0x141c] ;  /* 0x00141c0001057983 */ /* 0x000ea20000100800 */
[----:B0-----:R-:W0:Y:S02]  /*20da0*/  S2R R0, SR_TID.X ;  /* 0x0000000000007919 */ /* 0x001e240000002100 */
[----:B0-----:R-:W-:-:S05]  /*20db0*/  LOP3.LUT R0, R0, 0x3f, RZ, 0xc0, !PT ;  /* 0x0000003f00007812 */ /* 0x001fca00078ec0ff */
[----:B------:R-:W-:-:S05]  /*20dc0*/  IMAD.SHL.U32 R0, R0, 0x2, RZ ;  /* 0x0000000200007824 */ /* 0x000fca00078e00ff */
[----:B------:R0:W-:Y:S02]  /*20dd0*/  STS.U16 [R0+UR5+0x8000], R20 ;  /* 0x0080001400007988 */ /* 0x0001e40008000405 */
[----:B0-----:R-:W-:Y:S02]  /*20de0*/  PRMT R0, RZ, 0x7610, R0 ;  /* 0x00007610ff007816 */ /* 0x001fe40000000000 */
[----:B--2---:R-:W-:-:S04]  /*20df0*/  @!P2 LOP3.LUT R5, R5, R4, RZ, 0x3c, !PT ;  /* 0x000000040505a212 */ /* 0x004fc800078e3cff */
[----:B------:R-:W-:-:S04]  /*20e00*/  @!P2 LOP3.LUT R4, R5, R4, RZ, 0x3c, !PT ;  /* 0x000000040504a212 */ /* 0x000fc800078e3cff */
[----:B------:R-:W-:-:S05]  /*20e10*/  @!P2 LOP3.LUT R5, R5, R4, RZ, 0x3c, !PT ;  /* 0x000000040505a212 */ /* 0x000fca00078e3cff */
[----:B------:R-:W2:Y:S04]  /*20e20*/  @!P2 LDG.E.U16 R0, desc[UR8][R4.64] ;  /* 0x000000080400a981 */ /* 0x000ea8000c1e1500 */
[----:B------:R-:W-:Y:S04]  /*20e30*/  STL [R1+0x2a24], R20 ;  /* 0x002a241401007387 */ /* 0x000fe80000100800 */
        /* <DEDUP_REMOVED lines=13> */
[----:B------:R-:W-:Y:S04]  /*20f10*/  STL [R1+0x2a34], R14 ;  /* 0x002a340e01007387 */ /* 0x000fe80000100800 */
[----:B------:R-:W-:Y:S04]  /*20f20*/  STL [R1+0x2a3c], R14 ;  /* 0x002a3c0e01007387 */ /* 0x000fe80000100800 */
[----:B--2---:R-:W-:Y:S04]  /*20f30*/  STL [R1+0x134], R0 ;  /* 0x0001340001007387 */ /* 0x004fe80000100800 */
[----:B------:R-:W2:Y:S04]  /*20f40*/  LDL R4, [R1+0x13d8] ;  /* 0x0013d80001047983 */ /* 0x000ea80000100800 */
[----:B------:R-:W2:Y:S01]  /*20f50*/  LDL R5, [R1+0x13dc] ;  /* 0x0013dc0001057983 */ /* 0x000ea20000100800 */
[----:B------:R-:W-:-:S03]  /*20f60*/  PRMT R28, RZ, 0x7610, R28 ;  /* 0x00007610ff1c7816 */ /* 0x000fc6000000001c */
[----:B------:R-:W-:Y:S01]  /*20f70*/  STL [R1+0x2a2c], R10 ;  /* 0x002a2c0a01007387 */ /* 0x000fe20000100800 */
[----:B--2---:R-:W-:-:S04]  /*20f80*/  @!P2 LOP3.LUT R5, R5, R4, RZ, 0x3c, !PT ;  /* 0x000000040505a212 */ /* 0x004fc800078e3cff */
[----:B------:R-:W-:-:S04]  /*20f90*/  @!P2 LOP3.LUT R4, R5, R4, RZ, 0x3c, !PT ;  /* 0x000000040504a212 */ /* 0x000fc800078e3cff */
[----:B------:R-:W-:-:S05]  /*20fa0*/  @!P2 LOP3.LUT R5, R5, R4, RZ, 0x3c, !PT ;  /* 0x000000040505a212 */ /* 0x000fca00078e3cff */
[----:B------:R0:W2:Y:S04]  /*20fb0*/  @!P2 LDG.E.U16 R28, desc[UR8][R4.64] ;  /* 0x00000008041ca981 */ /* 0x0000a8000c1e1500 */
[----:B------:R-:W0:Y:S04]  /*20fc0*/  LDL R4, [R1+0x13b8] ;  /* 0x0013b80001047983 */ /* 0x000e280000100800 */
[----:B------:R-:W0:Y:S01]  /*20fd0*/  LDL R5, [R1+0x13bc] ;  /* 0x0013bc0001057983 */ /* 0x000e220000100800 */
[----:B------:R-:W-:Y:S02]  /*20fe0*/  PRMT R23, RZ, 0x7610, R23 ;  /* 0x00007610ff177816 */ /* 0x000fe40000000017 */
[----:B0-----:R-:W-:-:S04]  /*20ff0*/  @!P2 LOP3.LUT R5, R5, R4, RZ, 0x3c, !PT ;  /* 0x000000040505a212 */ /* 0x001fc800078e3cff */
[----:B------:R-:W-:-:S04]  /*21000*/  @!P2 LOP3.LUT R4, R5, R4, RZ, 0x3c, !PT ;  /* 0x000000040504a212 */ /* 0x000fc800078e3cff */
[----:B------:R-:W-:-:S05]  /*21010*/  @!P2 LOP3.LUT R5, R5, R4, RZ, 0x3c, !PT ;  /* 0x000000040505a212 */ /* 0x000fca00078e3cff */
[----:B------:R-:W3:Y:S04]  /*21020*/  @!P2 LDG.E.U16 R23, desc[UR8][R4.64] ;  /* 0x000000080417a981 */ /* 0x000ee8000c1e1500 */
[----:B------:R-:W-:Y:S04]  /*21030*/  STL [R1+0x2a30], R8 ;  /* 0x002a300801007387 */ /* 0x000fe80000100800 */
[----:B------:R-:W-:Y:S04]  /*21040*/  STL [R1+0x2a38], R8 ;  /* 0x002a380801007387 */ /* 0x000fe80000100800 */
[----:B--2---:R-:W-:Y:S04]  /*21050*/  STL [R1+0x124], R28 ;  /* 0x0001241c01007387 */ /* 0x004fe80000100800 */
[----:B---3--:R0:W-:Y:S04]  /*21060*/  STL [R1+0x114], R23 ;  /* 0x0001141701007387 */ /* 0x0081e80000100800 */
[----:B0-----:R-:W2:Y:S04]  /*21070*/  LDL.LU R23, [R1+0x2aa4] ;  /* 0x002aa40001177983 */ /* 0x001ea80000300800 */
[----:B------:R-:W3:Y:S04]  /*21080*/  LDL R4, [R1+0x1398] ;  /* 0x0013980001047983 */ /* 0x000ee80000100800 */
[----:B------:R-:W3:Y:S01]  /*21090*/  LDL R5, [R1+0x139c] ;  /* 0x00139c0001057983 */ /* 0x000ee20000100800 */
[----:B------:R-:W-:Y:S01]  /*210a0*/  PRMT R25, RZ, 0x7610, R25 ;  /* 0x00007610ff197816 */ /* 0x000fe20000000019 */
[----:B------:R-:W0:Y:S01]  /*210b0*/  S2R R0, SR_TID.X ;  /* 0x0000000000007919 */ /* 0x000e220000002100 */
[----:B---3--:R-:W-:-:S04]  /*210c0*/  @!P2 LOP3.LUT R5, R5, R4, RZ, 0x3c, !PT ;  /* 0x000000040505a212 */ /* 0x008fc800078e3cff */
[----:B------:R-:W-:-:S04]  /*210d0*/  @!P2 LOP3.LUT R4, R5, R4, RZ, 0x3c, !PT ;  /* 0x000000040504a212 */ /* 0x000fc800078e3cff */
[----:B------:R-:W-:-:S05]  /*210e0*/  @!P2 LOP3.LUT R5, R5, R4, RZ, 0x3c, !PT ;  /* 0x000000040505a212 */ /* 0x000fca00078e3cff */
[----:B------:R-:W3:Y:S01]  /*210f0*/  @!P2 LDG.E.U16 R25, desc[UR8][R4.64] ;  /* 0x000000080419a981 */ /* 0x000ee2000c1e1500 */
[----:B0-----:R-:W-:-:S05]  /*21100*/  LOP3.LUT R0, R0, 0x3f, RZ, 0xc0, !PT ;  /* 0x0000003f00007812 */ /* 0x001fca00078ec0ff */
[----:B------:R-:W-:-:S05]  /*21110*/  IMAD.SHL.U32 R0, R0, 0x2, RZ ;  /* 0x0000000200007824 */ /* 0x000fca00078e00ff */
[----:B------:R-:W-:Y:S01]  /*21120*/  LOP3.LUT R28, R0, 0x10, RZ, 0x3c, !PT ;  /* 0x00000010001c7812 */ /* 0x000fe200078e3cff */
[----:B------:R-:W-:Y:S04]  /*21130*/  STS.U16 [R0+UR5+0x8800], R10 ;  /* 0x0088000a00007988 */ /* 0x000fe80008000405 */
[----:B------:R-:W-:Y:S04]  /*21140*/  STS.U16 [R0+UR5+0x8c00], R8 ;  /* 0x008c000800007988 */ /* 0x000fe80008000405 */
[----:B--2---:R-:W-:Y:S04]  /*21150*/  STS.U16 [R28+UR5+0x8080], R23 ;  /* 0x008080171c007988 */ /* 0x004fe80008000405 */
[----:B------:R0:W-:Y:S04]  /*21160*/  STL [R1+0x2a44], R23 ;  /* 0x002a441701007387 */ /* 0x0001e80000100800 */
[----:B0-----:R-:W2:Y:S04]  /*21170*/  LDL R23, [R1+0x137c] ;  /* 0x00137c0001177983 */ /* 0x001ea80000100800 */
[----:B---3--:R0:W-:Y:S04]  /*21180*/  STL [R1+0x104], R25 ;  /* 0x0001041901007387 */ /* 0x0081e80000100800 */
[----:B0-----:R-:W3:Y:S04]  /*21190*/  LDL.LU R25, [R1+0x2aa0] ;  /* 0x002aa00001197983 */ /* 0x001ee80000300800 */
[----:B------:R-:W4:Y:S01]  /*211a0*/  LDL R5, [R1+0x1378] ;  /* 0x0013780001057983 */ /* 0x000f220000100800 */
[----:B------:R-:W-:Y:S01]  /*211b0*/  PRMT R21, RZ, 0x7610, R21 ;  /* 0x00007610ff157816 */ /* 0x000fe20000000015 */
[----:B--2---:R-:W-:Y:S01]  /*211c0*/  @!P2 IMAD.MOV.U32 R4, RZ, RZ, R23 ;  /* 0x000000ffff04a224 */ /* 0x004fe200078e0017 */
[----:B------:R-:W-:Y:S01]  /*211d0*/  PRMT R0, RZ, 0x7610, R0 ;  /* 0x00007610ff007816 */ /* 0x000fe20000000000 */
[----:B------:R-:W2:Y:S04]  /*211e0*/  LDL R23, [R1+0x12fc] ;  /* 0x0012fc0001177983 */ /* 0x000ea80000100800 */
[----:B----4-:R0:W4:Y:S04]  /*211f0*/  @!P2 LDG.E.U16 R21, desc[UR8][R4.64] ;  /* 0x000000080415a981 */ /* 0x010128000c1e1500 */
[----:B------:R-:W0:Y:S04]  /*21200*/  LDL R4, [R1+0x1358] ;  /* 0x0013580001047983 */ /* 0x000e280000100800 */
[----:B------:R-:W0:Y:S02]  /*21210*/  LDL R5, [R1+0x135c] ;  /* 0x00135c0001057983 */ /* 0x000e240000100800 */
[----:B0-----:R-:W-:-:S04]  /*21220*/  @!P2 LOP3.LUT R5, R5, R4, RZ, 0x3c, !PT ;  /* 0x000000040505a212 */ /* 0x001fc800078e3cff */
[----:B------:R-:W-:-:S04]  /*21230*/  @!P2 LOP3.LUT R4, R5, R4, RZ, 0x3c, !PT ;  /* 0x000000040504a212 */ /* 0x000fc800078e3cff */
[----:B------:R-:W-:-:S05]  /*21240*/  @!P2 LOP3.LUT R5, R5, R4, RZ, 0x3c, !PT ;  /* 0x000000040505a212 */ /* 0x000fca00078e3cff */
[----:B------:R-:W3:Y:S04]  /*21250*/  @!P2 LDG.E.U16 R0, desc[UR8][R4.64] ;  /* 0x000000080400a981 */ /* 0x000ee8000c1e1500 */
[----:B----4-:R0:W-:Y:S04]  /*21260*/  STL [R1+0xfc], R21 ;  /* 0x0000fc1501007387 */ /* 0x0101e80000100800 */
[----:B0-----:R-:W4:Y:S04]  /*21270*/  LDL.LU R21, [R1+0x4] ;  /* 0x0000040001157983 */ /* 0x001f280000300800 */
[----:B---3--:R-:W-:Y:S04]  /*21280*/  STL [R1+0xf8], R0 ;  /* 0x0000f80001007387 */ /* 0x008fe80000100800 */
[----:B------:R-:W3:Y:S04]  /*21290*/  LDL R4, [R1+0x1338] ;  /* 0x0013380001047983 */ /* 0x000ee80000100800 */
[----:B------:R-:W3:Y:S01]  /*212a0*/  LDL R5, [R1+0x133c] ;  /* 0x00133c0001057983 */ /* 0x000ee20000100800 */
[----:B------:R-:W-:-:S02]  /*212b0*/  PRMT R25, RZ, 0x7610, R25 ;  /* 0x00007610ff197816 */ /* 0x000fc40000000019 */
[----:B---3--:R-:W-:-:S04]  /*212c0*/  @!P2 LOP3.LUT R5, R5, R4, RZ, 0x3c, !PT ;  /* 0x000000040505a212 */ /* 0x008fc800078e3cff */
[----:B------:R-:W-:-:S04]  /*212d0*/  @!P2 LOP3.LUT R4, R5, R4, RZ, 0x3c, !PT ;  /* 0x000000040504a212 */ /* 0x000fc800078e3cff */
[----:B------:R-:W-:-:S05]  /*212e0*/  @!P2 LOP3.LUT R5, R5, R4, RZ, 0x3c, !PT ;  /* 0x000000040505a212 */ /* 0x000fca00078e3cff */
[----:B------:R-:W3:Y:S04]  /*212f0*/  @!P2 LDG.E.U16 R25, desc[UR8][R4.64] ;  /* 0x000000080419a981 */ /* 0x000ee8000c1e1500 */
[----:B---3--:R0:W-:Y:S04]  /*21300*/  STL [R1+0xf4], R25 ;  /* 0x0000f41901007387 */ /* 0x0081e80000100800 */
[----:B0-----:R-:W3:Y:S04]  /*21310*/  LDL.LU R25, [R1+0x2a9c] ;  /* 0x002a9c0001197983 */ /* 0x001ee80000300800 */
[----:B------:R-:W2:Y:S04]  /*21320*/  LDL R4, [R1+0x1318] ;  /* 0x0013180001047983 */ /* 0x000ea80000100800 */
[----:B------:R-:W2:Y:S01]  /*21330*/  LDL R5, [R1+0x131c] ;  /* 0x00131c0001057983 */ /* 0x000ea20000100800 */
[----:B------:R-:W-:-:S02]  /*21340*/  PRMT R19, RZ, 0x7610, R19 ;  /* 0x00007610ff137816 */ /* 0x000fc40000000013 */
[----:B--2---:R-:W-:-:S04]  /*21350*/  @!P2 LOP3.LUT R5, R5, R4, RZ, 0x3c, !PT ;  /* 0x000000040505a212 */ /* 0x004fc800078e3cff */
[----:B------:R-:W-:-:S04]  /*21360*/  @!P2 LOP3.LUT R4, R5, R4, RZ, 0x3c, !PT ;  /* 0x000000040504a212 */ /* 0x000fc800078e3cff */
[----:B------:R-:W-:-:S05]  /*21370*/  @!P2 LOP3.LUT R5, R5, R4, RZ, 0x3c, !PT ;  /* 0x000000040505a212 */ /* 0x000fca00078e3cff */
[----:B------:R-:W2:Y:S01]  /*21380*/  @!P2 LDG.E.U16 R19, desc[UR8][R4.64] ;  /* 0x000000080413a981 */ /* 0x000ea2000c1e1500 */
[----:B------:R-:W-:-:S03]  /*21390*/  PRMT R20, RZ, 0x7610, R20 ;  /* 0x00007610ff147816 */ /* 0x000fc60000000014 */
[----:B--2---:R0:W-:Y:S04]  /*213a0*/  STL [R1+0xf0], R19 ;  /* 0x0000f01301007387 */ /* 0x0041e80000100800 */
[----:B0-----:R-:W2:Y:S04]  /*213b0*/  LDL.LU R19, [R1+0x2a98] ;  /* 0x002a980001137983 */ /* 0x001ea80000300800 */
[----:B------:R-:W4:Y:S01]  /*213c0*/  LDL R5, [R1+0x12f8] ;  /* 0x0012f80001057983 */ /* 0x000f220000100800 */
[----:B------:R-:W-:-:S05]  /*213d0*/  @!P2 IMAD.MOV.U32 R4, RZ, RZ, R23 ;  /* 0x000000ffff04a224 */ /* 0x000fca00078e0017 */
[----:B----4-:R0:W4:Y:S04]  /*213e0*/  @!P2 LDG.E.U16 R20, desc[UR8][R4.64] ;  /* 0x000000080414a981 */ /* 0x010128000c1e1500 */
[----:B------:R-:W0:Y:S04]  /*213f0*/  LDL R4, [R1+0x12d8] ;  /* 0x0012d80001047983 */ /* 0x000e280000100800 */
[----:B------:R-:W0:Y:S01]  /*21400*/  LDL R5, [R1+0x12dc] ;  /* 0x0012dc0001057983 */ /* 0x000e220000100800 */
[----:B------:R-:W-:Y:S02]  /*21410*/  PRMT R26, RZ, 0x7610, R26 ;  /* 0x00007610ff1a7816 */ /* 0x000fe4000000001a */
[----:B0-----:R-:W-:-:S04]  /*21420*/  @!P2 LOP3.LUT R5, R5, R4, RZ, 0x3c, !PT ;  /* 0x000000040505a212 */ /* 0x001fc800078e3cff */
[----:B------:R-:W-:-:S04]  /*21430*/  @!P2 LOP3.LUT R4, R5, R4, RZ, 0x3c, !PT ;  /* 0x000000040504a212 */ /* 0x000fc800078e3cff */
[----:B------:R-:W-:-:S05]  /*21440*/  @!P2 LOP3.LUT R5, R5, R4, RZ, 0x3c, !PT ;  /* 0x000000040505a212 */ /* 0x000fca00078e3cff */
[----:B------:R-:W3:Y:S04]  /*21450*/  @!P2 LDG.E.U16 R26, desc[UR8][R4.64] ;  /* 0x00000008041aa981 */ /* 0x000ee8000c1e1500 */
[----:B----4-:R0:W-:Y:S04]  /*21460*/  STL [R1+0xec], R20 ;  /* 0x0000ec1401007387 */ /* 0x0101e80000100800 */
[----:B0-----:R-:W4:Y:S04]  /*21470*/  LDL R20, [R1+0x127c] ;  /* 0x00127c0001147983 */ /* 0x001f280000100800 */
[----:B---3--:R0:W-:Y:S04]  /*21480*/  STL [R1+0xe8], R26 ;  /* 0x0000e81a01007387 */ /* 0x0081e80000100800 */
[----:B0-----:R-:W3:Y:S04]  /*21490*/  LDL.LU R26, [R1+0x2a94] ;  /* 0x002a9400011a7983 */ /* 0x001ee80000300800 */
[----:B------:R-:W2:Y:S04]  /*214a0*/  LDL R4, [R1+0x12b8] ;  /* 0x0012b80001047983 */ /* 0x000ea80000100800 */
[----:B------:R-:W2:Y:S01]  /*214b0*/  LDL R5, [R1+0x12bc] ;  /* 0x0012bc0001057983 */ /* 0x000ea20000100800 */
[----:B------:R-:W0:Y:S01]  /*214c0*/  S2R R0, SR_TID.X ;  /* 0x0000000000007919 */ /* 0x000e220000002100 */
[----:B---3--:R-:W-:-:S02]  /*214d0*/  PRMT R26, RZ, 0x7610, R26 ;  /* 0x00007610ff1a7816 */ /* 0x008fc4000000001a */
[----:B--2---:R-:W-:-:S04]  /*214e0*/  @!P2 LOP3.LUT R5, R5, R4, RZ, 0x3c, !PT ;  /* 0x000000040505a212 */ /* 0x004fc800078e3cff */
[----:B------:R-:W-:-:S04]  /*214f0*/  @!P2 LOP3.LUT R4, R5, R4, RZ, 0x3c, !PT ;  /* 0x000000040504a212 */ /* 0x000fc800078e3cff */
[----:B------:R-:W-:-:S05]  /*21500*/  @!P2 LOP3.LUT R5, R5, R4, RZ, 0x3c, !PT ;  /* 0x000000040505a212 */ /* 0x000fca00078e3cff */
[----:B------:R-:W2:Y:S01]  /*21510*/  @!P2 LDG.E.U16 R26, desc[UR8][R4.64] ;  /* 0x00000008041aa981 */ /* 0x000ea2000c1e1500 */
[----:B0-----:R-:W-:-:S03]  /*21520*/  LOP3.LUT R0, R0, 0x3f, RZ, 0xc0, !PT ;  /* 0x0000003f00007812 */ /* 0x001fc600078ec0ff */
[----:B------:R-:W-:Y:S02]  /*21530*/  STS.U16 [R28+UR5+0x8480], R17 ;  /* 0x008480111c007988 */ /* 0x000fe40008000405 */
[----:B------:R-:W-:Y:S02]  /*21540*/  IMAD.SHL.U32 R0, R0, 0x2, RZ ;  /* 0x0000000200007824 */ /* 0x000fe400078e00ff */
[----:B------:R-:W-:Y:S04]  /*21550*/  STS.U16 [R28+UR5+0x8880], R11 ;  /* 0x0088800b1c007988 */ /* 0x000fe80008000405 */
[----:B------:R0:W-:Y:S02]  /*21560*/  STS.U16 [R28+UR5+0x8c80], R9 ;  /* 0x008c80091c007988 */ /* 0x0001e40008000405 */
[----:B0-----:R-:W-:-:S05]  /*21570*/  LOP3.LUT R28, R0, 0x20, RZ, 0x3c, !PT ;  /* 0x00000020001c7812 */ /* 0x001fca00078e3cff */
[----:B------:R-:W-:Y:S01]  /*21580*/  STL [R1+0x29c4], R28 ;  /* 0x0029c41c01007387 */ /* 0x000fe20000100800 */
[----:B------:R-:W0:Y:S03]  /*21590*/  S2R R23, SR_TID.X ;  /* 0x0000000000177919 */ /* 0x000e260000002100 */
[----:B--2---:R1:W-:Y:S04]  /*215a0*/  STL [R1+0xe4], R26 ;  /* 0x0000e41a01007387 */ /* 0x0043e80000100800 */
[----:B-1----:R-:W2:Y:S04]  /*215b0*/  LDL.LU R26, [R1+0x2a90] ;  /* 0x002a9000011a7983 */ /* 0x002ea80000300800 */
[----:B------:R-:W3:Y:S04]  /*215c0*/  LDL R4, [R1+0x1298] ;  /* 0x0012980001047983 */ /* 0x000ee80000100800 */
[----:B------:R-:W3:Y:S01]  /*215d0*/  LDL R5, [R1+0x129c] ;  /* 0x00129c0001057983 */ /* 0x000ee20000100800 */
[----:B0-----:R-:W-:-:S05]  /*215e0*/  LOP3.LUT R23, R23, 0x3f, RZ, 0xc0, !PT ;  /* 0x0000003f17177812 */ /* 0x001fca00078ec0ff */
[----:B------:R-:W-:Y:S01]  /*215f0*/  IMAD.SHL.U32 R23, R23, 0x2, RZ ;  /* 0x0000000217177824 */ /* 0x000fe200078e00ff */
[----:B------:R-:W-:Y:S01]  /*21600*/  PRMT R22, RZ, 0x7610, R22 ;  /* 0x00007610ff167816 */ /* 0x000fe20000000016 */
[----:B------:R-:W-:Y:S03]  /*21610*/  STS.U16 [R28+UR5+0x8100], R25 ;  /* 0x008100191c007988 */ /* 0x000fe60008000405 */
[----:B------:R-:W-:Y:S01]  /*21620*/  LOP3.LUT R23, R23, 0x30, RZ, 0x3c, !PT ;  /* 0x0000003017177812 */ /* 0x000fe200078e3cff */
[----:B------:R-:W-:Y:S04]  /*21630*/  STS.U16 [R28+UR5+0x8500], R19 ;  /* 0x008500131c007988 */ /* 0x000fe80008000405 */
[----:B------:R-:W-:Y:S04]  /*21640*/  STS.U16 [R28+UR5+0x8900], R13 ;  /* 0x0089000d1c007988 */ /* 0x000fe80008000405 */
[----:B------:R-:W-:Y:S04]  /*21650*/  STS.U16 [R28+UR5+0x8d00], R6 ;  /* 0x008d00061c007988 */ /* 0x000fe80008000405 */
[----:B------:R0:W-:Y:S04]  /*21660*/  STS.U16 [R23+UR5+0x8180], R21 ;  /* 0x0081801517007988 */ /* 0x0001e80008000405 */
[----:B0-----:R-:W2:Y:S01]  /*21670*/  LDL.LU R21, [R1+0x2a8c] ;  /* 0x002a8c0001157983 */ /* 0x001ea20000300800 */
[----:B---3--:R-:W-:-:S04]  /*21680*/  @!P2 LOP3.LUT R5, R5, R4, RZ, 0x3c, !PT ;  /* 0x000000040505a212 */ /* 0x008fc800078e3cff */
[----:B------:R-:W-:-:S04]  /*21690*/  @!P2 LOP3.LUT R4, R5, R4, RZ, 0x3c, !PT ;  /* 0x000000040504a212 */ /* 0x000fc800078e3cff */
[----:B------:R-:W-:-:S05]  /*216a0*/  @!P2 LOP3.LUT R5, R5, R4, RZ, 0x3c, !PT ;  /* 0x000000040505a212 */ /* 0x000fca00078e3cff */
[----:B------:R4:W3:Y:S04]  /*216b0*/  @!P2 LDG.E.U16 R22, desc[UR8][R4.64] ;  /* 0x000000080416a981 */ /* 0x0008e8000c1e1500 */
[----:B------:R-:W2:Y:S01]  /*216c0*/  LDL R5, [R1+0x1278] ;  /* 0x0012780001057983 */ /* 0x000ea20000100800 */
[----:B------:R-:W-:Y:S01]  /*216d0*/  PRMT R0, RZ, 0x7610, R0 ;  /* 0x00007610ff007816 */ /* 0x000fe20000000000 */
[----:B----4-:R-:W-:Y:S02]  /*216e0*/  @!P2 IMAD.MOV.U32 R4, RZ, RZ, R20 ;  /* 0x000000ffff04a224 */ /* 0x010fe400078e0014 */
[----:B---3--:R0:W-:Y:S01]  /*216f0*/  STL [R1+0xe0], R22 ;  /* 0x0000e01601007387 */ /* 0x0081e20000100800 */
[----:B--2---:R-:W-:-:S03]  /*21700*/  PRMT R26, RZ, 0x7610, R26 ;  /* 0x00007610ff1a7816 */ /* 0x004fc6000000001a */
[----:B------:R-:W2:Y:S04]  /*21710*/  LDL R20, [R1+0x11fc] ;  /* 0x0011fc0001147983 */ /* 0x000ea80000100800 */
[----:B------:R1:W3:Y:S04]  /*21720*/  @!P2 LDG.E.U16 R0, desc[UR8][R4.64] ;  /* 0x000000080400a981 */ /* 0x0002e8000c1e1500 */
[----:B0-----:R-:W4:Y:S04]  /*21730*/  LDL R22, [R1+0x121c] ;  /* 0x00121c0001167983 */ /* 0x001f280000100800 */
[----:B------:R-:W1:Y:S04]  /*21740*/  LDL R4, [R1+0x1258] ;  /* 0x0012580001047983 */ /* 0x000e680000100800 */
[----:B------:R-:W1:Y:S02]  /*21750*/  LDL R5, [R1+0x125c] ;  /* 0x00125c0001057983 */ /* 0x000e640000100800 */
[----:B-1----:R-:W-:-:S04]  /*21760*/  @!P2 LOP3.LUT R5, R5, R4, RZ, 0x3c, !PT ;  /* 0x000000040505a212 */ /* 0x002fc800078e3cff */
[----:B------:R-:W-:-:S04]  /*21770*/  @!P2 LOP3.LUT R4, R5, R4, RZ, 0x3c, !PT ;  /* 0x000000040504a212 */ /* 0x000fc800078e3cff */
[----:B------:R-:W-:-:S05]  /*21780*/  @!P2 LOP3.LUT R5, R5, R4, RZ, 0x3c, !PT ;  /* 0x000000040505a212 */ /* 0x000fca00078e3cff */
[----:B------:R-:W2:Y:S04]  /*21790*/  @!P2 LDG.E.U16 R26, desc[UR8][R4.64] ;  /* 0x00000008041aa981 */ /* 0x000ea8000c1e1500 */
[----:B---3--:R0:W-:Y:S04]  /*217a0*/  STL [R1+0xdc], R0 ;  /* 0x0000dc0001007387 */ /* 0x0081e80000100800 */
[----:B0-----:R-:W3:Y:S04]  /*217b0*/  LDL.LU R0, [R1+0x58] ;  /* 0x0000580001007983 */ /* 0x001ee80000300800 */
[----:B------:R-:W4:Y:S04]  /*217c0*/  LDL R4, [R1+0x1238] ;  /* 0x0012380001047983 */ /* 0x000f280000100800 */
[----:B--2---:R-:W-:Y:S04]  /*217d0*/  STL [R1+0xd8], R26 ;  /* 0x0000d81a01007387 */ /* 0x004fe80000100800 */
[----:B------:R-:W4:Y:S01]  /*217e0*/  LDL R5, [R1+0x123c] ;  /* 0x00123c0001057983 */ /* 0x000f220000100800 */
[----:B------:R-:W-:-:S03]  /*217f0*/  PRMT R27, RZ, 0x7610, R27 ;  /* 0x00007610ff1b7816 */ /* 0x000fc6000000001b */
[----:B------:R-:W-:Y:S04]  /*21800*/  STS.U16 [R23+UR5+0x8580], R21 ;  /* 0x0085801517007988 */ /* 0x000fe80008000405 */
[----:B------:R-:W-:Y:S04]  /*21810*/  STS.U16 [R23+UR5+0x8980], R16 ;  /* 0x0089801017007988 */ /* 0x000fe80008000405 */
[----:B------:R0:W-:Y:S04]  /*21820*/  STS.U16 [R23+UR5+0x8d80], R7 ;  /* 0x008d800717007988 */ /* 0x0001e80008000405 */
[----:B0-----:R-:W2:Y:S01]  /*21830*/  LDL R23, [R1+0x11dc] ;  /* 0x0011dc0001177983 */ /* 0x001ea20000100800 */
[----:B------:R-:W0:Y:S01]  /*21840*/  S2R R26, SR_TID.X ;  /* 0x00000000001a7919 */ /* 0x000e220000002100 */
[----:B----4-:R-:W-:-:S04]  /*21850*/  @!P2 LOP3.LUT R5, R5, R4, RZ, 0x3c, !PT ;  /* 0x000000040505a212 */ /* 0x010fc800078e3cff */
[----:B------:R-:W-:-:S04]  /*21860*/  @!P2 LOP3.LUT R4, R5, R4, RZ, 0x3c, !PT ;  /* 0x000000040504a212 */ /* 0x000fc800078e3cff */
[----:B------:R-:W-:-:S05]  /*21870*/  @!P2 LOP3.LUT R5, R5, R4, RZ, 0x3c, !PT ;  /* 0x000000040505a212 */ /* 0x000fca00078e3cff */
[----:B------:R-:W4:Y:S04]  /*21880*/  @!P2 LDG.E.U16 R27, desc[UR8][R4.64] ;  /* 0x00000008041ba981 */ /* 0x000f28000c1e1500 */
[----:B------:R-:W3:Y:S01]  /*21890*/  LDL.LU R4, [R1+0x38] ;  /* 0x0000380001047983 */ /* 0x000ee20000300800 */
[----:B0-----:R-:W-:-:S05]  /*218a0*/  LOP3.LUT R26, R26, 0x3f, RZ, 0xc0, !PT ;  /* 0x0000003f1a1a7812 */ /* 0x001fca00078ec0ff */
[----:B------:R-:W-:-:S05]  /*218b0*/  IMAD.SHL.U32 R26, R26, 0x2, RZ ;  /* 0x000000021a1a7824 */ /* 0x000fca00078e00ff */
[----:B------:R-:W-:Y:S01]  /*218c0*/  LOP3.LUT R26, R26, 0x40, RZ, 0x3c, !PT ;  /* 0x000000401a1a7812 */ /* 0x000fe200078e3cff */
[----:B----4-:R-:W-:Y:S04]  /*218d0*/  STL [R1+0xd4], R27 ;  /* 0x0000d41b01007387 */ /* 0x010fe80000100800 */
[----:B------:R-:W4:Y:S04]  /*218e0*/  LDL R5, [R1+0x1218] ;  /* 0x0012180001057983 */ /* 0x000f280000100800 */
[----:B---3--:R0:W-:Y:S04]  /*218f0*/  STS.U16 [R26+UR5+0x8200], R4 ;  /* 0x008200041a007988 */ /* 0x0081e80008000405 */
[----:B0-----:R-:W3:Y:S01]  /*21900*/  LDL.LU R26, [R1+0x2a88] ;  /* 0x002a8800011a7983 */ /* 0x001ee20000300800 */
[----:B------:R-:W-:-:S03]  /*21910*/  @!P2 IMAD.MOV.U32 R4, RZ, RZ, R22 ;  /* 0x000000ffff04a224 */ /* 0x000fc600078e0016 */
[----:B------:R-:W2:Y:S01]  /*21920*/  LDL R22, [R1+0x11bc] ;  /* 0x0011bc0001167983 */ /* 0x000ea20000100800 */
[----:B---3--:R-:W-:-:S06]  /*21930*/  PRMT R26, RZ, 0x7610, R26 ;  /* 0x00007610ff1a7816 */ /* 0x008fcc000000001a */
[----:B----4-:R-:W3:Y:S01]  /*21940*/  @!P2 LDG.E.U16 R26, desc[UR8][R4.64] ;  /* 0x00000008041aa981 */ /* 0x010ee2000c1e1500 */
[----:B------:R-:W0:Y:S03]  /*21950*/  S2R R27, SR_TID.X ;  /* 0x00000000001b7919 */ /* 0x000e260000002100 */
[----:B---3--:R1:W-:Y:S04]  /*21960*/  STL [R1+0xd0], R26 ;  /* 0x0000d01a01007387 */ /* 0x0083e80000100800 */
[----:B-1----:R-:W3:Y:S04]  /*21970*/  LDL.LU R26, [R1+0x2a84] ;  /* 0x002a8400011a7983 */ /* 0x002ee80000300800 */
[----:B------:R-:W4:Y:S01]  /*21980*/  LDL R5, [R1+0x11f8] ;  /* 0x0011f80001057983 */ /* 0x000f220000100800 */
[----:B0-----:R-:W-:-:S05]  /*21990*/  LOP3.LUT R27, R27, 0x3f, RZ, 0xc0, !PT ;  /* 0x0000003f1b1b7812 */ /* 0x001fca00078ec0ff */
[----:B------:R-:W-:-:S05]  /*219a0*/  IMAD.SHL.U32 R4, R27, 0x2, RZ ;  /* 0x000000021b047824 */ /* 0x000fca00078e00ff */
[----:B------:R-:W-:Y:S02]  /*219b0*/  LOP3.LUT R4, R4, 0x40, RZ, 0x3c, !PT ;  /* 0x0000004004047812 */ /* 0x000fe400078e3cff */
[----:B------:R-:W-:Y:S01]  /*219c0*/  PRMT R10, RZ, 0x7610, R10 ;  /* 0x00007610ff0a7816 */ /* 0x000fe2000000000a */
[----:B------:R-:W0:Y:S02]  /*219d0*/  S2R R27, SR_TID.X ;  /* 0x00000000001b7919 */ /* 0x000e240000002100 */
[----:B---3--:R1:W-:Y:S02]  /*219e0*/  STS.U16 [R4+UR5+0x8600], R26 ;  /* 0x0086001a04007988 */ /* 0x0083e40008000405 */
[----:B-1----:R-:W-:-:S05]  /*219f0*/  @!P2 IMAD.MOV.U32 R4, RZ, RZ, R20 ;  /* 0x000000ffff04a224 */ /* 0x002fca00078e0014 */
[----:B----4-:R1:W3:Y:S04]  /*21a00*/  @!P2 LDG.E.U16 R10, desc[UR8][R4.64] ;  /* 0x00000008040aa981 */ /* 0x0102e8000c1e1500 */
[----:B------:R-:W4:Y:S01]  /*21a10*/  LDL R5, [R1+0x11d8] ;  /* 0x0011d80001057983 */ /* 0x000f220000100800 */
[----:B0-----:R-:W-:-:S05]  /*21a20*/  LOP3.LUT R27, R27, 0x3f, RZ, 0xc0, !PT ;  /* 0x0000003f1b1b7812 */ /* 0x001fca00078ec0ff */
[----:B-1----:R-:W-:Y:S01]  /*21a30*/  IMAD.SHL.U32 R4, R27, 0x2, RZ ;  /* 0x000000021b047824 */ /* 0x002fe200078e00ff */
[----:B------:R-:W-:Y:S01]  /*21a40*/  PRMT R24, RZ, 0x7610, R24 ;  /* 0x00007610ff187816 */ /* 0x000fe20000000018 */
[----:B------:R-:W3:Y:S03]  /*21a50*/  LDL R27, [R1+0x1178] ;  /* 0x00117800011b7983 */ /* 0x000ee60000100800 */
[----:B------:R-:W-:-:S05]  /*21a60*/  LOP3.LUT R4, R4, 0x40, RZ, 0x3c, !PT ;  /* 0x0000004004047812 */ /* 0x000fca00078e3cff */
[----:B------:R2:W-:Y:S02]  /*21a70*/  STS.U16 [R4+UR5+0x8a00], R18 ;  /* 0x008a001204007988 */ /* 0x0005e40008000405 */
[----:B--2---:R-:W-:-:S05]  /*21a80*/  @!P2 IMAD.MOV.U32 R4, RZ, RZ, R23 ;  /* 0x000000ffff04a224 */ /* 0x004fca00078e0017 */
[----:B----4-:R0:W2:Y:S02]  /*21a90*/  @!P2 LDG.E.U16 R24, desc[UR8][R4.64] ;  /* 0x000000080418a981 */ /* 0x0100a4000c1e1500 */
[----:B0-----:R-:W0:Y:S02]  /*21aa0*/  S2R R5, SR_TID.X ;  /* 0x0000000000057919 */ /* 0x001e240000002100 */
[----:B---3--:R1:W-:Y:S04]  /*21ab0*/  STL [R1+0xcc], R10 ;  /* 0x0000cc0a01007387 */ /* 0x0083e80000100800 */
[----:B-1----:R-:W3:Y:S04]  /*21ac0*/  LDL R10, [R1+0x117c] ;  /* 0x00117c00010a7983 */ /* 0x002ee80000100800 */
[----:B------:R-:W4:Y:S01]  /*21ad0*/  LDL.LU R20, [R1+0x60] ;  /* 0x0000600001147983 */ /* 0x000f220000300800 */
[----:B0-----:R-:W-:-:S05]  /*21ae0*/  LOP3.LUT R5, R5, 0x3f, RZ, 0xc0, !PT ;  /* 0x0000003f05057812 */ /* 0x001fca00078ec0ff */
[----:B------:R-:W-:Y:S01]  /*21af0*/  IMAD.SHL.U32 R4, R5, 0x2, RZ ;  /* 0x0000000205047824 */ /* 0x000fe200078e00ff */
[----:B--2---:R0:W-:Y:S04]  /*21b00*/  STL [R1+0xc8], R24 ;  /* 0x0000c81801007387 */ /* 0x0041e80000100800 */
[----:B0-----:R-:W2:Y:S04]  /*21b10*/  LDL.LU R24, [R1+0x2a80] ;  /* 0x002a800001187983 */ /* 0x001ea80000300800 */
[----:B------:R-:W3:Y:S01]  /*21b20*/  LDL R5, [R1+0x11b8] ;  /* 0x0011b80001057983 */ /* 0x000ee20000100800 */
[----:B------:R-:W-:-:S05]  /*21b30*/  LOP3.LUT R4, R4, 0x40, RZ, 0x3c, !PT ;  /* 0x0000004004047812 */ /* 0x000fca00078e3cff */
[----:B------:R0:W-:Y:S02]  /*21b40*/  STS.U16 [R4+UR5+0x8e00], R12 ;  /* 0x008e000c04007988 */ /* 0x0001e40008000405 */
[----:B0-----:R-:W-:Y:S02]  /*21b50*/  @!P2 IMAD.MOV.U32 R4, RZ, RZ, R22 ;  /* 0x000000ffff04a224 */ /* 0x001fe400078e0016 */
[----:B------:R-:W4:Y:S01]  /*21b60*/  LDL.LU R22, [R1+0x54] ;  /* 0x0000540001167983 */ /* 0x000f220000300800 */
[----:B--2---:R-:W-:-:S06]  /*21b70*/  PRMT R24, RZ, 0x7610, R24 ;  /* 0x00007610ff187816 */ /* 0x004fcc0000000018 */
[----:B---3--:R-:W2:Y:S04]  /*21b80*/  @!P2 LDG.E.U16 R24, desc[UR8][R4.64] ;  /* 0x000000080418a981 */ /* 0x008ea8000c1e1500 */
[----:B--2---:R0:W-:Y:S04]  /*21b90*/  STL [R1+0xc4], R24 ;  /* 0x0000c41801007387 */ /* 0x0041e80000100800 */
[----:B0-----:R-:W2:Y:S04]  /*21ba0*/  LDL.LU R24, [R1+0x2a7c] ;  /* 0x002a7c0001187983 */ /* 0x001ea80000300800 */
[----:B------:R-:W3:Y:S04]  /*21bb0*/  LDL R4, [R1+0x1198] ;  /* 0x0011980001047983 */ /* 0x000ee80000100800 */
[----:B------:R-:W3:Y:S01]  /*21bc0*/  LDL R5, [R1+0x119c] ;  /* 0x00119c0001057983 */ /* 0x000ee20000100800 */
[----:B------:R-:W0:Y:S01]  /*21bd0*/  S2R R23, SR_TID.X ;  /* 0x0000000000177919 */ /* 0x000e220000002100 */
[----:B--2---:R-:W-:-:S02]  /*21be0*/  PRMT R24, RZ, 0x7610, R24 ;  /* 0x00007610ff187816 */ /* 0x004fc40000000018 */
[----:B---3--:R-:W-:-:S04]  /*21bf0*/  @!P2 LOP3.LUT R5, R5, R4, RZ, 0x3c, !PT ;  /* 0x000000040505a212 */ /* 0x008fc800078e3cff */
[----:B------:R-:W-:-:S04]  /*21c00*/  @!P2 LOP3.LUT R4, R5, R4, RZ, 0x3c, !PT ;  /* 0x000000040504a212 */ /* 0x000fc800078e3cff */
[----:B------:R-:W-:-:S05]  /*21c10*/  @!P2 LOP3.LUT R5, R5, R4, RZ, 0x3c, !PT ;  /* 0x000000040505a212 */ /* 0x000fca00078e3cff */
[----:B------:R-:W2:Y:S01]  /*21c20*/  @!P2 LDG.E.U16 R24, desc[UR8][R4.64] ;  /* 0x000000080418a981 */ /* 0x000ea2000c1e1500 */
[----:B0-----:R-:W-:-:S05]  /*21c30*/  LOP3.LUT R23, R23, 0x3f, RZ, 0xc0, !PT ;  /* 0x0000003f17177812 */ /* 0x001fca00078ec0ff */
[----:B------:R-:W-:-:S05]  /*21c40*/  IMAD.SHL.U32 R23, R23, 0x2, RZ ;  /* 0x0000000217177824 */ /* 0x000fca00078e00ff */
[----:B------:R-:W-:-:S05]  /*21c50*/  LOP3.LUT R23, R23, 0x50, RZ, 0x3c, !PT ;  /* 0x0000005017177812 */ /* 0x000fca00078e3cff */
[----:B------:R0:W-:Y:S04]  /*21c60*/  STS.U16 [R23+UR5+0x8280], R0 ;  /* 0x0082800017007988 */ /* 0x0001e80008000405 */
[----:B0-----:R-:W3:Y:S04]  /*21c70*/  LDL.LU R0, [R1+0x18] ;  /* 0x0000180001007983 */ /* 0x001ee80000300800 */
[----:B--2---:R0:W-:Y:S04]  /*21c80*/  STL [R1+0xc0], R24 ;  /* 0x0000c01801007387 */ /* 0x0041e80000100800 */
[----:B0-----:R-:W2:Y:S04]  /*21c90*/  LDL.LU R24, [R1+0x2a78] ;  /* 0x002a780001187983 */ /* 0x001ea80000300800 */
[----:B------:R-:W4:Y:S01]  /*21ca0*/  LDL.LU R5, [R1+0x28] ;  /* 0x0000280001057983 */ /* 0x000f220000300800 */
[----:B------:R-:W-:Y:S01]  /*21cb0*/  PRMT R14, RZ, 0x7610, R14 ;  /* 0x00007610ff0e7816 */ /* 0x000fe2000000000e */
[----:B------:R-:W-:Y:S01]  /*21cc0*/  @!P2 IMAD.MOV.U32 R4, RZ, RZ, R10 ;  /* 0x000000ffff04a224 */ /* 0x000fe200078e000a */
[----:B------:R-:W-:Y:S01]  /*21cd0*/  PRMT R15, RZ, 0x7610, R15 ;  /* 0x00007610ff0f7816 */ /* 0x000fe2000000000f */
[----:B------:R-:W3:Y:S04]  /*21ce0*/  LDL R10, [R1+0x111c] ;  /* 0x00111c00010a7983 */ /* 0x000ee80000100800 */
[----:B----4-:R0:W-:Y:S02]  /*21cf0*/  STS.U16 [R23+UR5+0x8680], R5 ;  /* 0x0086800517007988 */ /* 0x0101e40008000405 */
[----:B0-----:R-:W-:-:S05]  /*21d00*/  @!P2 IMAD.MOV.U32 R5, RZ, RZ, R27 ;  /* 0x000000ffff05a224 */ /* 0x001fca00078e001b */
[----:B------:R0:W4:Y:S04]  /*21d10*/  @!P2 LDG.E.U16 R14, desc[UR8][R4.64] ;  /* 0x00000008040ea981 */ /* 0x000128000c1e1500 */
[----:B------:R-:W0:Y:S04]  /*21d20*/  LDL R4, [R1+0x1158] ;  /* 0x0011580001047983 */ /* 0x000e280000100800 */
[----:B------:R-:W0:Y:S02]  /*21d30*/  LDL R5, [R1+0x115c] ;  /* 0x00115c0001057983 */ /* 0x000e240000100800 */
[----:B0-----:R-:W-:-:S04]  /*21d40*/  @!P2 LOP3.LUT R5, R5, R4, RZ, 0x3c, !PT ;  /* 0x000000040505a212 */ /* 0x001fc800078e3cff */
[----:B------:R-:W-:-:S04]  /*21d50*/  @!P2 LOP3.LUT R4, R5, R4, RZ, 0x3c, !PT ;  /* 0x000000040504a212 */ /* 0x000fc800078e3cff */
[----:B------:R-:W-:-:S05]  /*21d60*/  @!P2 LOP3.LUT R5, R5, R4, RZ, 0x3c, !PT ;  /* 0x000000040505a212 */ /* 0x000fca00078e3cff */
[----:B------:R-:W2:Y:S04]  /*21d70*/  @!P2 LDG.E.U16 R15, desc[UR8][R4.64] ;  /* 0x00000008040fa981 */ /* 0x000ea8000c1e1500 */
[----:B----4-:R0:W-:Y:S04]  /*21d80*/  STL [R1+0xbc], R14 ;  /* 0x0000bc0e01007387 */ /* 0x0101e80000100800 */
[----:B0-----:R-:W4:Y:S04]  /*21d90*/  LDL.LU R14, [R1+0x64] ;  /* 0x00006400010e7983 */ /* 0x001f280000300800 */
        /* <DEDUP_REMOVED lines=9> */
[----:B------:R-:W-:Y:S04]  /*21e30*/  STS.U16 [R23+UR5+0x8a80], R24 ;  /* 0x008a801817007988 */ /* 0x000fe80008000405 */
[----:B--2---:R0:W-:Y:S04]  /*21e40*/  STS.U16 [R23+UR5+0x8e80], R15 ;  /* 0x008e800f17007988 */ /* 0x0041e80008000405 */
[----:B0-----:R-:W2:Y:S04]  /*21e50*/  LDL.LU R23, [R1+0x5c] ;  /* 0x00005c0001177983 */ /* 0x001ea80000300800 */
[----:B---3--:R0:W-:Y:S04]  /*21e60*/  STL [R1+0xb4], R29 ;  /* 0x0000b41d01007387 */ /* 0x0081e80000100800 */
[----:B0-----:R-:W3:Y:S04]  /*21e70*/  LDL.LU R29, [R1+0x2a70] ;  /* 0x002a7000011d7983 */ /* 0x001ee80000300800 */
[----:B------:R-:W4:Y:S01]  /*21e80*/  LDL R5, [R1+0x1118] ;  /* 0x0011180001057983 */ /* 0x000f220000100800 */
[----:B------:R-:W-:Y:S01]  /*21e90*/  @!P2 IMAD.MOV.U32 R4, RZ, RZ, R10 ;  /* 0x000000ffff04a224 */ /* 0x000fe200078e000a */
[----:B------:R-:W0:Y:S01]  /*21ea0*/  S2R R27, SR_TID.X ;  /* 0x00000000001b7919 */ /* 0x000e220000002100 */
[----:B---3--:R-:W-:-:S06]  /*21eb0*/  PRMT R29, RZ, 0x7610, R29 ;  /* 0x00007610ff1d7816 */ /* 0x008fcc000000001d */
[----:B----4-:R-:W3:Y:S01]  /*21ec0*/  @!P2 LDG.E.U16 R29, desc[UR8][R4.64] ;  /* 0x00000008041da981 */ /* 0x010ee2000c1e1500 */
[----:B0-----:R-:W-:-:S05]  /*21ed0*/  LOP3.LUT R27, R27, 0x3f, RZ, 0xc0, !PT ;  /* 0x0000003f1b1b7812 */ /* 0x001fca00078ec0ff */
[----:B------:R-:W-:-:S05]  /*21ee0*/  IMAD.SHL.U32 R27, R27, 0x2, RZ ;  /* 0x000000021b1b7824 */ /* 0x000fca00078e00ff */
[----:B------:R-:W-:-:S05]  /*21ef0*/  LOP3.LUT R27, R27, 0x60, RZ, 0x3c, !PT ;  /* 0x000000601b1b7812 */ /* 0x000fca00078e3cff */
[----:B------:R0:W-:Y:S04]  /*21f00*/  STS.U16 [R27+UR5+0x8300], R20 ;  /* 0x008300141b007988 */ /* 0x0001e80008000405 */
[----:B0-----:R-:W4:Y:S04]  /*21f10*/  LDL.LU R20, [R1+0x4c] ;  /* 0x00004c0001147983 */ /* 0x001f280000300800 */
[----:B------:R-:W4:Y:S04]  /*21f20*/  LDL.LU R10, [R1] ;  /* 0x00000000010a7983 */ /* 0x000f280000300800 */
[----:B------:R-:W-:Y:S04]  /*21f30*/  STS.U16 [R27+UR5+0x8700], R22 ;  /* 0x008700161b007988 */ /* 0x000fe80008000405 */
[----:B---3--:R0:W-:Y:S04]  /*21f40*/  STL [R1+0xb0], R29 ;  /* 0x0000b01d01007387 */ /* 0x0081e80000100800 */
[----:B0-----:R-:W3:Y:S04]  /*21f50*/  LDL.LU R29, [R1+0x2a6c] ;  /* 0x002a6c00011d7983 */ /* 0x001ee80000300800 */
[----:B------:R-:W2:Y:S04]  /*21f60*/  LDL R4, [R1+0x10f8] ;  /* 0x0010f80001047983 */ /* 0x000ea80000100800 */
[----:B------:R-:W2:Y:S04]  /*21f70*/  LDL R5, [R1+0x10fc] ;  /* 0x0010fc0001057983 */ /* 0x000ea80000100800 */
[----:B------:R-:W4:Y:S01]  /*21f80*/  LDL.LU R22, [R1+0x2a68] ;  /* 0x002a680001167983 */ /* 0x000f220000300800 */
[----:B--2---:R-:W-:-:S04]  /*21f90*/  @!P2 LOP3.LUT R5, R5, R4, RZ, 0x3c, !PT ;  /* 0x000000040505a212 */ /* 0x004fc800078e3cff */
[C---:B------:R-:W-:Y:S02]  /*21fa0*/  @!P2 LOP3.LUT R4, R5.reuse, R4, RZ, 0x3c, !PT ;  /* 0x000000040504a212 */ /* 0x040fe400078e3cff */
[----:B----4-:R-:W-:Y:S02]  /*21fb0*/  PRMT R22, RZ, 0x7610, R22 ;  /* 0x00007610ff167816 */ /* 0x010fe40000000016 */
[----:B------:R-:W-:-:S05]  /*21fc0*/  @!P2 LOP3.LUT R5, R5, R4, RZ, 0x3c, !PT ;  /* 0x000000040505a212 */ /* 0x000fca00078e3cff */
[----:B------:R-:W2:Y:S04]  /*21fd0*/  @!P2 LDG.E.U16 R22, desc[UR8][R4.64] ;  /* 0x000000080416a981 */ /* 0x000ea8000c1e1500 */
[----:B--2---:R0:W-:Y:S04]  /*21fe0*/  STL [R1+0xac], R22 ;  /* 0x0000ac1601007387 */ /* 0x0041e80000100800 */
[----:B0-----:R-:W2:Y:S04]  /*21ff0*/  LDL.LU R22, [R1+0x2a64] ;  /* 0x002a640001167983 */ /* 0x001ea80000300800 */
[----:B------:R-:W4:Y:S04]  /*22000*/  LDL R4, [R1+0x10d8] ;  /* 0x0010d80001047983 */ /* 0x000f280000100800 */
[----:B------:R-:W4:Y:S01]  /*22010*/  LDL R5, [R1+0x10dc] ;  /* 0x0010dc0001057983 */ /* 0x000f220000100800 */
[----:B--2---:R-:W-:-:S02]  /*22020*/  PRMT R22, RZ, 0x7610, R22 ;  /* 0x00007610ff167816 */ /* 0x004fc40000000016 */
[----:B----4-:R-:W-:-:S04]  /*22030*/  @!P2 LOP3.LUT R5, R5, R4, RZ, 0x3c, !PT ;  /* 0x000000040505a212 */ /* 0x010fc800078e3cff */
[----:B------:R-:W-:-:S04]  /*22040*/  @!P2 LOP3.LUT R4, R5, R4, RZ, 0x3c, !PT ;  /* 0x000000040504a212 */ /* 0x000fc800078e3cff */
[----:B------:R-:W-:-:S05]  /*22050*/  @!P2 LOP3.LUT R5, R5, R4, RZ, 0x3c, !PT ;  /* 0x000000040505a212 */ /* 0x000fca00078e3cff */
[----:B------:R-:W2:Y:S04]  /*22060*/  @!P2 LDG.E.U16 R22, desc[UR8][R4.64] ;  /* 0x000000080416a981 */ /* 0x000ea8000c1e1500 */
[----:B--2---:R0:W-:Y:S04]  /*22070*/  STL [R1+0xa8], R22 ;  /* 0x0000a81601007387 */ /* 0x0041e80000100800 */
[----:B0-----:R-:W2:Y:S04]  /*22080*/  LDL.LU R22, [R1+0x2a60] ;  /* 0x002a600001167983 */ /* 0x001ea80000300800 */
[----:B------:R-:W4:Y:S04]  /*22090*/  LDL R4, [R1+0x10b8] ;  /* 0x0010b80001047983 */ /* 0x000f280000100800 */
[----:B------:R-:W4:Y:S04]  /*220a0*/  LDL R5, [R1+0x10bc] ;  /* 0x0010bc0001057983 */ /* 0x000f280000100800 */
[----:B------:R-:W-:Y:S04]  /*220b0*/  STS.U16 [R27+UR5+0x8b00], R0 ;  /* 0x008b00001b007988 */ /* 0x000fe80008000405 */
[----:B--2---:R0:W-:Y:S04]  /*220c0*/  STS.U16 [R27+UR5+0x8f00], R22 ;  /* 0x008f00161b007988 */ /* 0x0041e80008000405 */
[----:B0-----:R-:W2:Y:S01]  /*220d0*/  LDL.LU R27, [R1+0x2a5c] ;  /* 0x002a5c00011b7983 */ /* 0x001ea20000300800 */
[----:B----4-:R-:W-:-:S04]  /*220e0*/  @!P2 LOP3.LUT R5, R5, R4, RZ, 0x3c, !PT ;  /* 0x000000040505a212 */ /* 0x010fc800078e3cff */
[----:B------:R-:W-:-:S04]  /*220f0*/  @!P2 LOP3.LUT R4, R5, R4, RZ, 0x3c, !PT ;  /* 0x000000040504a212 */ /* 0x000fc800078e3cff */
[----:B------:R-:W-:Y:S02]  /*22100*/  @!P2 LOP3.LUT R5, R5, R4, RZ, 0x3c, !PT ;  /* 0x000000040505a212 */ /* 0x000fe400078e3cff */
[----:B--2---:R-:W-:-:S06]  /*22110*/  PRMT R27, RZ, 0x7610, R27 ;  /* 0x00007610ff1b7816 */ /* 0x004fcc000000001b */
[----:B------:R-:W2:Y:S04]  /*22120*/  @!P2 LDG.E.U16 R27, desc[UR8][R4.64] ;  /* 0x00000008041ba981 */ /* 0x000ea8000c1e1500 */
[----:B--2---:R0:W-:Y:S04]  /*22130*/  STL [R1+0xa4], R27 ;  /* 0x0000a41b01007387 */ /* 0x0041e80000100800 */
[----:B0-----:R-:W2:Y:S04]  /*22140*/  LDL.LU R27, [R1+0x2a58] ;  /* 0x002a5800011b7983 */ /* 0x001ea80000300800 */
[----:B------:R-:W4:Y:S04]  /*22150*/  LDL R4, [R1+0x1098] ;  /* 0x0010980001047983 */ /* 0x000f280000100800 */
[----:B------:R-:W4:Y:S01]  /*22160*/  LDL R5, [R1+0x109c] ;  /* 0x00109c0001057983 */ /* 0x000f220000100800 */
[----:B------:R-:W0:Y:S01]  /*22170*/  S2R R0, SR_TID.X ;  /* 0x0000000000007919 */ /* 0x000e220000002100 */
[----:B--2---:R-:W-:-:S02]  /*22180*/  PRMT R27, RZ, 0x7610, R27 ;  /* 0x00007610ff1b7816 */ /* 0x004fc4000000001b */
[----:B----4-:R-:W-:-:S04]  /*22190*/  @!P2 LOP3.LUT R5, R5, R4, RZ, 0x3c, !PT ;  /* 0x000000040505a212 */ /* 0x010fc800078e3cff */
[----:B------:R-:W-:-:S04]  /*221a0*/  @!P2 LOP3.LUT R4, R5, R4, RZ, 0x3c, !PT ;  /* 0x000000040504a212 */ /* 0x000fc800078e3cff */
[----:B------:R-:W-:-:S05]  /*221b0*/  @!P2 LOP3.LUT R5, R5, R4, RZ, 0x3c, !PT ;  /* 0x000000040505a212 */ /* 0x000fca00078e3cff */
[----:B------:R-:W2:Y:S01]  /*221c0*/  @!P2 LDG.E.U16 R27, desc[UR8][R4.64] ;  /* 0x00000008041ba981 */ /* 0x000ea2000c1e1500 */
[----:B0-----:R-:W-:-:S05]  /*221d0*/  LOP3.LUT R0, R0, 0x3f, RZ, 0xc0, !PT ;  /* 0x0000003f00007812 */ /* 0x001fca00078ec0ff */
[----:B------:R-:W-:-:S05]  /*221e0*/  IMAD.SHL.U32 R0, R0, 0x2, RZ ;  /* 0x0000000200007824 */ /* 0x000fca00078e00ff */
[----:B------:R-:W-:-:S05]  /*221f0*/  LOP3.LUT R0, R0, 0x70, RZ, 0x3c, !PT ;  /* 0x0000007000007812 */ /* 0x000fca00078e3cff */
[----:B------:R0:W-:Y:S04]  /*22200*/  STS.U16 [R0+UR5+0x8380], R14 ;  /* 0x0083800e00007988 */ /* 0x0001e80008000405 */
[----:B0-----:R-:W4:Y:S04]  /*22210*/  LDL.LU R14, [R1+0x8] ;  /* 0x00000800010e7983 */ /* 0x001f280000300800 */
        /* <DEDUP_REMOVED lines=9> */
[----:B------:R0:W-:Y:S04]  /*222b0*/  STS.U16 [R0+UR5+0x8780], R23 ;  /* 0x0087801700007988 */ /* 0x0001e80008000405 */
[----:B0-----:R-:W3:Y:S04]  /*222c0*/  LDL.LU R23, [R1+0xc] ;  /* 0x00000c0001177983 */ /* 0x001ee80000300800 */
        /* <DEDUP_REMOVED lines=9> */
[----:B------:R0:W-:Y:S04]  /*22360*/  STS.U16 [R0+UR5+0x8b80], R20 ;  /* 0x008b801400007988 */ /* 0x0001e80008000405 */
[----:B0-----:R-:W4:Y:S04]  /*22370*/  LDL.LU R20, [R1+0x10] ;  /* 0x0000100001147983 */ /* 0x001f280000300800 */
[----:B--2---:R0:W-:Y:S04]  /*22380*/  STL [R1+0x98], R27 ;  /* 0x0000981b01007387 */ /* 0x0041e80000100800 */
[----:B0-----:R-:W2:Y:S04]  /*22390*/  LDL.LU R27, [R1+0x2a4c] ;  /* 0x002a4c00011b7983 */ /* 0x001ea80000300800 */
[----:B------:R-:W3:Y:S04]  /*223a0*/  LDL R4, [R1+0x1038] ;  /* 0x0010380001047983 */ /* 0x000ee80000100800 */
[----:B------:R-:W3:Y:S01]  /*223b0*/  LDL R5, [R1+0x103c] ;  /* 0x00103c0001057983 */ /* 0x000ee20000100800 */
[----:B------:R-:W-:-:S03]  /*223c0*/  PRMT R2, RZ, 0x7610, R2 ;  /* 0x00007610ff027816 */ /* 0x000fc60000000002 */
[----:B------:R0:W-:Y:S04]  /*223d0*/  STS.U16 [R0+UR5+0x8f80], R10 ;  /* 0x008f800a00007988 */ /* 0x0001e80008000405 */
[----:B0-----:R-:W4:Y:S01]  /*223e0*/  LDL.LU R10, [R1+0x14] ;  /* 0x00001400010a7983 */ /* 0x001f220000300800 */
[----:B---3--:R-:W-:-:S04]  /*223f0*/  @!P2 LOP3.LUT R5, R5, R4, RZ, 0x3c, !PT ;  /* 0x000000040505a212 */ /* 0x008fc800078e3cff */
[----:B------:R-:W-:-:S04]  /*22400*/  @!P2 LOP3.LUT R4, R5, R4, RZ, 0x3c, !PT ;  /* 0x000000040504a212 */ /* 0x000fc800078e3cff */
[----:B------:R-:W-:-:S05]  /*22410*/  @!P2 LOP3.LUT R5, R5, R4, RZ, 0x3c, !PT ;  /* 0x000000040505a212 */ /* 0x000fca00078e3cff */
[----:B------:R-:W3:Y:S04]  /*22420*/  @!P2 LDG.E.U16 R2, desc[UR8][R4.64] ;  /* 0x000000080402a981 */ /* 0x000ee8000c1e1500 */
[----:B------:R-:W2:Y:S04]  /*22430*/  LDL R4, [R1+0x1018] ;  /* 0x0010180001047983 */ /* 0x000ea80000100800 */
[----:B------:R-:W2:Y:S01]  /*22440*/  LDL R5, [R1+0x101c] ;  /* 0x00101c0001057983 */ /* 0x000ea20000100800 */
[----:B------:R-:W-:Y:S01]  /*22450*/  PRMT R3, RZ, 0x7610, R3 ;  /* 0x00007610ff037816 */ /* 0x000fe20000000003 */
[----:B------:R-:W0:Y:S02]  /*22460*/  S2R R0, SR_TID.X ;  /* 0x0000000000007919 */ /* 0x000e240000002100 */
[----:B---3--:R1:W-:Y:S04]  /*22470*/  STL [R1+0x94], R2 ;  /* 0x0000940201007387 */ /* 0x0083e80000100800 */
[----:B-1----:R-:W3:Y:S01]  /*22480*/  LDL.LU R2, [R1+0x1c] ;  /* 0x00001c0001027983 */ /* 0x002ee20000300800 */
[----:B--2---:R-:W-:-:S04]  /*22490*/  @!P2 LOP3.LUT R5, R5, R4, RZ, 0x3c, !PT ;  /* 0x000000040505a212 */ /* 0x004fc800078e3cff */
[----:B------:R-:W-:-:S04]  /*224a0*/  @!P2 LOP3.LUT R4, R5, R4, RZ, 0x3c, !PT ;  /* 0x000000040504a212 */ /* 0x000fc800078e3cff */
[----:B------:R-:W-:-:S05]  /*224b0*/  @!P2 LOP3.LUT R5, R5, R4, RZ, 0x3c, !PT ;  /* 0x000000040505a212 */ /* 0x000fca00078e3cff */
[----:B------:R1:W2:Y:S04]  /*224c0*/  @!P2 LDG.E.U16 R3, desc[UR8][R4.64] ;  /* 0x000000080403a981 */ /* 0x0002a8000c1e1500 */
[----:B------:R-:W1:Y:S04]  /*224d0*/  LDL R4, [R1+0xff8] ;  /* 0x000ff80001047983 */ /* 0x000e680000100800 */
[----:B------:R-:W1:Y:S01]  /*224e0*/  LDL R5, [R1+0xffc] ;  /* 0x000ffc0001057983 */ /* 0x000e620000100800 */
[----:B0-----:R-:W-:-:S05]  /*224f0*/  LOP3.LUT R0, R0, 0x3f, RZ, 0xc0, !PT ;  /* 0x0000003f00007812 */ /* 0x001fca00078ec0ff */
[----:B------:R-:W-:-:S05]  /*22500*/  IMAD.SHL.U32 R0, R0, 0x2, RZ ;  /* 0x0000000200007824 */ /* 0x000fca00078e00ff */
[----:B------:R-:W-:Y:S04]  /*22510*/  STS.U16 [R0+UR5], R27 ;  /* 0x0000001b00007988 */ /* 0x000fe80008000405 */
[----:B------:R0:W-:Y:S02]  /*22520*/  STS.U16 [R0+UR5+0x200], R29 ;  /* 0x0002001d00007988 */ /* 0x0001e40008000405 */
[----:B0-----:R-:W-:Y:S02]  /*22530*/  PRMT R0, RZ, 0x7610, R0 ;  /* 0x00007610ff007816 */ /* 0x001fe40000000000 */
[----:B-1----:R-:W-:-:S04]  /*22540*/  @!P2 LOP3.LUT R5, R5, R4, RZ, 0x3c, !PT ;  /* 0x000000040505a212 */ /* 0x002fc800078e3cff */
[----:B------:R-:W-:-:S04]  /*22550*/  @!P2 LOP3.LUT R4, R5, R4, RZ, 0x3c, !PT ;  /* 0x000000040504a212 */ /* 0x000fc800078e3cff */
[----:B------:R-:W-:-:S05]  /*22560*/  @!P2 LOP3.LUT R5, R5, R4, RZ, 0x3c, !PT ;  /* 0x000000040505a212 */ /* 0x000fca00078e3cff */
[----:B------:R-:W4:Y:S04]  /*22570*/  @!P2 LDG.E.U16 R0, desc[UR8][R4.64] ;  /* 0x000000080400a981 */ /* 0x000f28000c1e1500 */
[----:B--2---:R0:W-:Y:S04]  /*22580*/  STL [R1+0x90], R3 ;  /* 0x0000900301007387 */ /* 0x0041e80000100800 */
[----:B0-----:R-:W2:Y:S04]  /*22590*/  LDL.LU R3, [R1+0x20] ;  /* 0x0000200001037983 */ /* 0x001ea80000300800 */
[----:B----4-:R0:W-:Y:S04]  /*225a0*/  STL [R1+0x8c], R0 ;  /* 0x00008c0001007387 */ /* 0x0101e80000100800 */
[----:B------:R-:W4:Y:S04]  /*225b0*/  LDL R4, [R1+0xfd8] ;  /* 0x000fd80001047983 */ /* 0x000f280000100800 */
[----:B------:R-:W4:Y:S01]  /*225c0*/  LDL R5, [R1+0xfdc] ;  /* 0x000fdc0001057983 */ /* 0x000f220000100800 */
[----:B0-----:R-:W0:Y:S02]  /*225d0*/  S2R R0, SR_TID.X ;  /* 0x0000000000007919 */ /* 0x001e240000002100 */
[----:B0-----:R-:W-:-:S05]  /*225e0*/  LOP3.LUT R0, R0, 0x3f, RZ, 0xc0, !PT ;  /* 0x0000003f00007812 */ /* 0x001fca00078ec0ff */
[----:B------:R-:W-:-:S05]  /*225f0*/  IMAD.SHL.U32 R0, R0, 0x2, RZ ;  /* 0x0000000200007824 */ /* 0x000fca00078e00ff */
[----:B------:R0:W-:Y:S02]  /*22600*/  STS.U16 [R0+UR5+0x400], R14 ;  /* 0x0004000e00007988 */ /* 0x0001e40008000405 */
[----:B0-----:R-:W-:Y:S02]  /*22610*/  PRMT R0, RZ, 0x7610, R0 ;  /* 0x00007610ff007816 */ /* 0x001fe40000000000 */
[----:B------:R-:W2:Y:S01]  /*22620*/  LDL.LU R14, [R1+0x24] ;  /* 0x00002400010e7983 */ /* 0x000ea20000300800 */
[----:B----4-:R-:W-:-:S04]  /*22630*/  @!P2 LOP3.LUT R5, R5, R4, RZ, 0x3c, !PT ;  /* 0x000000040505a212 */ /* 0x010fc800078e3cff */
[----:B------:R-:W-:-:S04]  /*22640*/  @!P2 LOP3.LUT R4, R5, R4, RZ, 0x3c, !PT ;  /* 0x000000040504a212 */ /* 0x000fc800078e3cff */
[----:B------:R-:W-:-:S05]  /*22650*/  @!P2 LOP3.LUT R5, R5, R4, RZ, 0x3c, !PT ;  /* 0x000000040505a212 */ /* 0x000fca00078e3cff */
[----:B------:R-:W4:Y:S04]  /*22660*/  @!P2 LDG.E.U16 R0, desc[UR8][R4.64] ;  /* 0x000000080400a981 */ /* 0x000f28000c1e1500 */
        /* <DEDUP_REMOVED lines=42> */
[----:B0-----:R-:W0:Y:S01]  /*22910*/  S2R R0, SR_TID.X ;  /* 0x0000000000007919 */ /* 0x001e220000002100 */
[----:B------:R-:W-:-:S02]  /*22920*/  PRMT R8, RZ, 0x7610, R8 ;  /* 0x00007610ff087816 */ /* 0x000fc40000000008 */
[----:B0-----:R-:W-:-:S05]  /*22930*/  LOP3.LUT R0, R0, 0x3f, RZ, 0xc0, !PT ;  /* 0x0000003f00007812 */ /* 0x001fca00078ec0ff */
[----:B------:R-:W-:-:S05]  /*22940*/  IMAD.SHL.U32 R0, R0, 0x2, RZ ;  /* 0x0000000200007824 */ /* 0x000fca00078e00ff */
[----:B---3--:R0:W-:Y:S04]  /*22950*/  STS.U16 [R0+UR5+0xc00], R2 ;  /* 0x000c000200007988 */ /* 0x0081e80008000405 */
[----:B0-----:R-:W3:Y:S01]  /*22960*/  LDL.LU R2, [R1+0x3c] ;  /* 0x00003c0001027983 */ /* 0x001ee20000300800 */
[----:B----4-:R-:W-:-:S04]  /*22970*/  @!P2 LOP3.LUT R5, R5, R4, RZ, 0x3c, !PT ;  /* 0x000000040505a212 */ /* 0x010fc800078e3cff */
[----:B------:R-:W-:-:S04]  /*22980*/  @!P2 LOP3.LUT R4, R5, R4, RZ, 0x3c, !PT ;  /* 0x000000040504a212 */ /* 0x000fc800078e3cff */
[----:B------:R-:W-:-:S05]  /*22990*/  @!P2 LOP3.LUT R5, R5, R4, RZ, 0x3c, !PT ;  /* 0x000000040505a212 */ /* 0x000fca00078e3cff */
[----:B------:R0:W4:Y:S04]  /*229a0*/  @!P2 LDG.E.U16 R8, desc[UR8][R4.64] ;  /* 0x000000080408a981 */ /* 0x000128000c1e1500 */
[----:B------:R-:W0:Y:S04]  /*229b0*/  LDL R4, [R1+0xf38] ;  /* 0x000f380001047983 */ /* 0x000e280000100800 */
[----:B------:R-:W0:Y:S04]  /*229c0*/  LDL R5, [R1+0xf3c] ;  /* 0x000f3c0001057983 */ /* 0x000e280000100800 */
[----:B--2---:R1:W-:Y:S02]  /*229d0*/  STS.U16 [R0+UR5+0xe00], R3 ;  /* 0x000e000300007988 */ /* 0x0043e40008000405 */
[----:B-1----:R-:W-:-:S02]  /*229e0*/  PRMT R0, RZ, 0x7610, R0 ;  /* 0x00007610ff007816 */ /* 0x002fc40000000000 */
[----:B0-----:R-:W-:-:S04]  /*229f0*/  @!P2 LOP3.LUT R5, R5, R4, RZ, 0x3c, !PT ;  /* 0x000000040505a212 */ /* 0x001fc800078e3cff */
[----:B------:R-:W-:-:S04]  /*22a00*/  @!P2 LOP3.LUT R4, R5, R4, RZ, 0x3c, !PT ;  /* 0x000000040504a212 */ /* 0x000fc800078e3cff */
[----:B------:R-:W-:-:S05]  /*22a10*/  @!P2 LOP3.LUT R5, R5, R4, RZ, 0x3c, !PT ;  /* 0x000000040505a212 */ /* 0x000fca00078e3cff */
[----:B------:R-:W2:Y:S04]  /*22a20*/  @!P2 LDG.E.U16 R0, desc[UR8][R4.64] ;  /* 0x000000080400a981 */ /* 0x000ea8000c1e1500 */
[----:B----4-:R0:W-:Y:S04]  /*22a30*/  STL [R1+0x78], R8 ;  /* 0x0000780801007387 */ /* 0x0101e80000100800 */
[----:B0-----:R-:W4:Y:S04]  /*22a40*/  LDL.LU R8, [R1+0x40] ;  /* 0x0000400001087983 */ /* 0x001f280000300800 */
[----:B------:R-:W3:Y:S04]  /*22a50*/  LDL.LU R3, [R1+0x2a48] ;  /* 0x002a480001037983 */ /* 0x000ee80000300800 */
[----:B--2---:R0:W-:Y:S04]  /*22a60*/  STL [R1+0x74], R0 ;  /* 0x0000740001007387 */ /* 0x0041e80000100800 */
[----:B------:R-:W2:Y:S04]  /*22a70*/  LDL R4, [R1+0xf18] ;  /* 0x000f180001047983 */ /* 0x000ea80000100800 */
[----:B------:R-:W2:Y:S01]  /*22a80*/  LDL R5, [R1+0xf1c] ;  /* 0x000f1c0001057983 */ /* 0x000ea20000100800 */
[----:B0-----:R-:W0:Y:S01]  /*22a90*/  S2R R0, SR_TID.X ;  /* 0x0000000000007919 */ /* 0x001e220000002100 */
[----:B---3--:R-:W-:-:S02]  /*22aa0*/  PRMT R3, RZ, 0x7610, R3 ;  /* 0x00007610ff037816 */ /* 0x008fc40000000003 */
[----:B0-----:R-:W-:-:S05]  /*22ab0*/  LOP3.LUT R0, R0, 0x3f, RZ, 0xc0, !PT ;  /* 0x0000003f00007812 */ /* 0x001fca00078ec0ff */
[----:B------:R-:W-:-:S05]  /*22ac0*/  IMAD.SHL.U32 R0, R0, 0x2, RZ ;  /* 0x0000000200007824 */ /* 0x000fca00078e00ff */
[----:B------:R0:W-:Y:S04]  /*22ad0*/  STS.U16 [R0+UR5+0x1000], R14 ;  /* 0x0010000e00007988 */ /* 0x0001e80008000405 */
[----:B0-----:R-:W3:Y:S01]  /*22ae0*/  LDL.LU R14, [R1+0x44] ;  /* 0x00004400010e7983 */ /* 0x001ee20000300800 */
[----:B--2---:R-:W-:-:S04]  /*22af0*/  @!P2 LOP3.LUT R5, R5, R4, RZ, 0x3c, !PT ;  /* 0x000000040505a212 */ /* 0x004fc800078e3cff */
[----:B------:R-:W-:-:S04]  /*22b00*/  @!P2 LOP3.LUT R4, R5, R4, RZ, 0x3c, !PT ;  /* 0x000000040504a212 */ /* 0x000fc800078e3cff */
[----:B------:R-:W-:-:S05]  /*22b10*/  @!P2 LOP3.LUT R5, R5, R4, RZ, 0x3c, !PT ;  /* 0x000000040505a212 */ /* 0x000fca00078e3cff */
[----:B------:R0:W2:Y:S04]  /*22b20*/  @!P2 LDG.E.U16 R3, desc[UR8][R4.64] ;  /* 0x000000080403a981 */ /* 0x0000a8000c1e1500 */
[----:B------:R-:W0:Y:S04]  /*22b30*/  LDL R4, [R1+0xef8] ;  /* 0x000ef80001047983 */ /* 0x000e280000100800 */
[----:B------:R-:W0:Y:S04]  /*22b40*/  LDL R5, [R1+0xefc] ;  /* 0x000efc0001057983 */ /* 0x000e280000100800 */
[----:B------:R1:W-:Y:S02]  /*22b50*/  STS.U16 [R0+UR5+0x1200], R23 ;  /* 0x0012001700007988 */ /* 0x0003e40008000405 */
[----:B-1----:R-:W-:-:S02]  /*22b60*/  PRMT R0, RZ, 0x7610, R0 ;  /* 0x00007610ff007816 */ /* 0x002fc40000000000 */
[----:B0-----:R-:W-:-:S04]  /*22b70*/  @!P2 LOP3.LUT R5, R5, R4, RZ, 0x3c, !PT ;  /* 0x000000040505a212 */ /* 0x001fc800078e3cff */
[----:B------:R-:W-:-:S04]  /*22b80*/  @!P2 LOP3.LUT R4, R5, R4, RZ, 0x3c, !PT ;  /* 0x000000040504a212 */ /* 0x000fc800078e3cff */
[----:B------:R-:W-:-:S05]  /*22b90*/  @!P2 LOP3.LUT R5, R5, R4, RZ, 0x3c, !PT ;  /* 0x000000040505a212 */ /* 0x000fca00078e3cff */
[----:B------:R-:W4:Y:S04]  /*22ba0*/  @!P2 LDG.E.U16 R0, desc[UR8][R4.64] ;  /* 0x000000080400a981 */ /* 0x000f28000c1e1500 */
[----:B--2---:R0:W-:Y:S04]  /*22bb0*/  STL [R1+0x70], R3 ;  /* 0x0000700301007387 */ /* 0x0041e80000100800 */
[----:B0-----:R-:W2:Y:S04]  /*22bc0*/  LDL.LU R3, [R1+0x48] ;  /* 0x0000480001037983 */ /* 0x001ea80000300800 */
[----:B------:R-:W2:Y:S04]  /*22bd0*/  LDL.LU R23, [R1+0x2a44] ;  /* 0x002a440001177983 */ /* 0x000ea80000300800 */
        /* <DEDUP_REMOVED lines=34> */
[----:B------:R-:W3:Y:S01]  /*22e00*/  LDL.LU R2, [R1+0x2a40] ;  /* 0x002a400001027983 */ /* 0x000ee20000300800 */
[----:B----4-:R-:W-:-:S04]  /*22e10*/  @!P2 LOP3.LUT R5, R5, R4, RZ, 0x3c, !PT ;  /* 0x000000040505a212 */ /* 0x010fc800078e3cff */
[----:B------:R-:W-:-:S04]  /*22e20*/  @!P2 LOP3.LUT R4, R5, R4, RZ, 0x3c, !PT ;  /* 0x000000040504a212 */ /* 0x000fc800078e3cff */
[----:B------:R-:W-:-:S05]  /*22e30*/  @!P2 LOP3.LUT R5, R5, R4, RZ, 0x3c, !PT ;  /* 0x000000040505a212 */ /* 0x000fca00078e3cff */
[----:B------:R-:W4:Y:S04]  /*22e40*/  @!P2 LDG.E.U16 R0, desc[UR8][R4.64] ;  /* 0x000000080400a981 */ /* 0x000f28000c1e1500 */
[----:B----4-:R0:W-:Y:S04]  /*22e50*/  STL [R1+0x60], R0 ;  /* 0x0000600001007387 */ /* 0x0101e80000100800 */
[----:B------:R-:W4:Y:S04]  /*22e60*/  LDL R4, [R1+0xe78] ;  /* 0x000e780001047983 */ /* 0x000f280000100800 */
[----:B------:R-:W4:Y:S01]  /*22e70*/  LDL R5, [R1+0xe7c] ;  /* 0x000e7c0001057983 */ /* 0x000f220000100800 */
[----:B---3--:R-:W-:Y:S01]  /*22e80*/  PRMT R2, RZ, 0x7610, R2 ;  /* 0x00007610ff027816 */ /* 0x008fe20000000002 */
[----:B0-----:R-:W0:Y:S01]  /*22e90*/  S2R R0, SR_TID.X ;  /* 0x0000000000007919 */ /* 0x001e220000002100 */
[----:B----4-:R-:W-:-:S04]  /*22ea0*/  @!P2 LOP3.LUT R5, R5, R4, RZ, 0x3c, !PT ;  /* 0x000000040505a212 */ /* 0x010fc800078e3cff */
[----:B------:R-:W-:-:S04]  /*22eb0*/  @!P2 LOP3.LUT R4, R5, R4, RZ, 0x3c, !PT ;  /* 0x000000040504a212 */ /* 0x000fc800078e3cff */
[----:B------:R-:W-:-:S05]  /*22ec0*/  @!P2 LOP3.LUT R5, R5, R4, RZ, 0x3c, !PT ;  /* 0x000000040505a212 */ /* 0x000fca00078e3cff */
[----:B------:R-:W3:Y:S01]  /*22ed0*/  @!P2 LDG.E.U16 R2, desc[UR8][R4.64] ;  /* 0x000000080402a981 */ /* 0x000ee2000c1e1500 */
[----:B0-----:R-:W-:-:S05]  /*22ee0*/  LOP3.LUT R0, R0, 0x3f, RZ, 0xc0, !PT ;  /* 0x0000003f00007812 */ /* 0x001fca00078ec0ff */
[----:B------:R-:W-:-:S05]  /*22ef0*/  IMAD.SHL.U32 R0, R0, 0x2, RZ ;  /* 0x0000000200007824 */ /* 0x000fca00078e00ff */
[----:B------:R0:W-:Y:S04]  /*22f00*/  STS.U16 [R0+UR5+0x1a00], R8 ;  /* 0x001a000800007988 */ /* 0x0001e80008000405 */
[----:B0-----:R-:W4:Y:S04]  /*22f10*/  LDL.LU R8, [R1+0x10c] ;  /* 0x00010c0001087983 */ /* 0x001f280000300800 */
[----:B------:R-:W2:Y:S04]  /*22f20*/  LDL R4, [R1+0xe58] ;  /* 0x000e580001047983 */ /* 0x000ea80000100800 */
[----:B------:R-:W2:Y:S04]  /*22f30*/  LDL R5, [R1+0xe5c] ;  /* 0x000e5c0001057983 */ /* 0x000ea80000100800 */
[----:B------:R-:W-:Y:S04]  /*22f40*/  STS.U16 [R0+UR5+0x1c00], R14 ;  /* 0x001c000e00007988 */ /* 0x000fe80008000405 */
[----:B---3--:R0:W-:Y:S04]  /*22f50*/  STL [R1+0x5c], R2 ;  /* 0x00005c0201007387 */ /* 0x0081e80000100800 */
[----:B0-----:R-:W3:Y:S04]  /*22f60*/  LDL.LU R2, [R1+0x110] ;  /* 0x0001100001027983 */ /* 0x001ee80000300800 */
[----:B------:R-:W4:Y:S01]  /*22f70*/  LDL.LU R14, [R1+0x2a3c] ;  /* 0x002a3c00010e7983 */ /* 0x000f220000300800 */
[----:B--2---:R-:W-:-:S04]  /*22f80*/  @!P2 LOP3.LUT R5, R5, R4, RZ, 0x3c, !PT ;  /* 0x000000040505a212 */ /* 0x004fc800078e3cff */
[----:B------:R-:W-:-:S04]  /*22f90*/  @!P2 LOP3.LUT R4, R5, R4, RZ, 0x3c, !PT ;  /* 0x000000040504a212 */ /* 0x000fc800078e3cff */
[----:B------:R-:W-:Y:S02]  /*22fa0*/  @!P2 LOP3.LUT R5, R5, R4, RZ, 0x3c, !PT ;  /* 0x000000040505a212 */ /* 0x000fe400078e3cff */
[----:B----4-:R-:W-:-:S06]  /*22fb0*/  PRMT R14, RZ, 0x7610, R14 ;  /* 0x00007610ff0e7816 */ /* 0x010fcc000000000e */
        /* <DEDUP_REMOVED lines=10> */
[----:B0-----:R-:W2:Y:S04]  /*23060*/  LDL R14, [R1+0x15d4] ;  /* 0x0015d400010e7983 */ /* 0x001ea80000100800 */
[----:B------:R-:W3:Y:S04]  /*23070*/  LDL.LU R3, [R1+0x118] ;  /* 0x0001180001037983 */ /* 0x000ee80000300800 */
        /* <DEDUP_REMOVED lines=27> */
[----:B------:R-:W4:Y:S04]  /*23230*/  LDL.LU R4, [R1+0x108] ;  /* 0x0001080001047983 */ /* 0x000f280000300800 */
[----:B------:R-:W3:Y:S01]  /*23240*/  LDL R5, [R1+0x1598] ;  /* 0x0015980001057983 */ /* 0x000ee20000100800 */
[----:B0-----:R-:W0:Y:S02]  /*23250*/  S2R R0, SR_TID.X ;  /* 0x0000000000007919 */ /* 0x001e240000002100 */
[----:B0-----:R-:W-:-:S05]  /*23260*/  LOP3.LUT R0, R0, 0x3f, RZ, 0xc0, !PT ;  /* 0x0000003f00007812 */ /* 0x001fca00078ec0ff */
[----:B------:R-:W-:-:S05]  /*23270*/  IMAD.SHL.U32 R0, R0, 0x2, RZ ;  /* 0x0000000200007824 */ /* 0x000fca00078e00ff */
[----:B----4-:R0:W-:Y:S02]  /*23280*/  STS.U16 [R0+UR5+0x2400], R4 ;  /* 0x0024000400007988 */ /* 0x0101e40008000405 */
[----:B0-----:R-:W-:Y:S01]  /*23290*/  PRMT R0, RZ, 0x7610, R0 ;  /* 0x00007610ff007816 */ /* 0x001fe20000000000 */
[----:B--2---:R-:W-:Y:S02]  /*232a0*/  @!P2 IMAD.MOV.U32 R4, RZ, RZ, R14 ;  /* 0x000000ffff04a224 */ /* 0x004fe400078e000e */
[----:B------:R-:W2:Y:S04]  /*232b0*/  LDL.LU R14, [R1+0x128] ;  /* 0x00012800010e7983 */ /* 0x000ea80000300800 */
[----:B---3--:R-:W3:Y:S04]  /*232c0*/  @!P2 LDG.E.U16 R0, desc[UR8][R4.64] ;  /* 0x000000080400a981 */ /* 0x008ee8000c1e1500 */
[----:B---3--:R0:W-:Y:S04]  /*232d0*/  STL [R1+0x48], R0 ;  /* 0x0000480001007387 */ /* 0x0081e80000100800 */
[----:B------:R-:W3:Y:S04]  /*232e0*/  LDL R4, [R1+0x15b8] ;  /* 0x0015b80001047983 */ /* 0x000ee80000100800 */
[----:B------:R-:W3:Y:S01]  /*232f0*/  LDL R5, [R1+0x1608] ;  /* 0x0016080001057983 */ /* 0x000ee20000100800 */
[----:B0-----:R-:W0:Y:S02]  /*23300*/  S2R R0, SR_TID.X ;  /* 0x0000000000007919 */ /* 0x001e240000002100 */
[----:B0-----:R-:W-:-:S05]  /*23310*/  LOP3.LUT R0, R0, 0x3f, RZ, 0xc0, !PT ;  /* 0x0000003f00007812 */ /* 0x001fca00078ec0ff */
[----:B------:R-:W-:-:S05]  /*23320*/  IMAD.SHL.U32 R0, R0, 0x2, RZ ;  /* 0x0000000200007824 */ /* 0x000fca00078e00ff */
[----:B------:R0:W-:Y:S02]  /*23330*/  STS.U16 [R0+UR5+0x2600], R8 ;  /* 0x0026000800007988 */ /* 0x0001e40008000405 */
[----:B0-----:R-:W-:Y:S02]  /*23340*/  PRMT R0, RZ, 0x7610, R0 ;  /* 0x00007610ff007816 */ /* 0x001fe40000000000 */
[----:B------:R-:W4:Y:S01]  /*23350*/  LDL.LU R8, [R1+0x2a38] ;  /* 0x002a380001087983 */ /* 0x000f220000300800 */
[----:B---3--:R-:W-:-:S04]  /*23360*/  @!P2 LOP3.LUT R5, R5, R4, RZ, 0x3c, !PT ;  /* 0x000000040505a212 */ /* 0x008fc800078e3cff */
[----:B------:R-:W-:-:S04]  /*23370*/  @!P2 LOP3.LUT R4, R5, R4, RZ, 0x3c, !PT ;  /* 0x000000040504a212 */ /* 0x000fc800078e3cff */
[----:B------:R-:W-:-:S05]  /*23380*/  @!P2 LOP3.LUT R5, R5, R4, RZ, 0x3c, !PT ;  /* 0x000000040505a212 */ /* 0x000fca00078e3cff */
[----:B------:R-:W3:Y:S04]  /*23390*/  @!P2 LDG.E.U16 R0, desc[UR8][R4.64] ;  /* 0x000000080400a981 */ /* 0x000ee8000c1e1500 */
[----:B---3--:R0:W-:Y:S04]  /*233a0*/  STL [R1+0x44], R0 ;  /* 0x0000440001007387 */ /* 0x0081e80000100800 */
[----:B------:R-:W3:Y:S04]  /*233b0*/  LDL R4, [R1+0x15d8] ;  /* 0x0015d80001047983 */ /* 0x000ee80000100800 */
[----:B------:R-:W3:Y:S01]  /*233c0*/  LDL R5, [R1+0x15f8] ;  /* 0x0015f80001057983 */ /* 0x000ee20000100800 */
[----:B0-----:R-:W0:Y:S01]  /*233d0*/  S2R R0, SR_TID.X ;  /* 0x0000000000007919 */ /* 0x001e220000002100 */
[----:B------:R-:W-:-:S02]  /*233e0*/  PRMT R28, RZ, 0x7610, R28 ;  /* 0x00007610ff1c7816 */ /* 0x000fc4000000001c */
[----:B0-----:R-:W-:-:S05]  /*233f0*/  LOP3.LUT R0, R0, 0x3f, RZ, 0xc0, !PT ;  /* 0x0000003f00007812 */ /* 0x001fca00078ec0ff */
[----:B------:R-:W-:-:S05]  /*23400*/  IMAD.SHL.U32 R0, R0, 0x2, RZ ;  /* 0x0000000200007824 */ /* 0x000fca00078e00ff */
[----:B------:R0:W-:Y:S04]  /*23410*/  STS.U16 [R0+UR5+0x2800], R2 ;  /* 0x0028000200007988 */ /* 0x0001e80008000405 */
[----:B0-----:R-:W2:Y:S01]  /*23420*/  LDL.LU R2, [R1+0x130] ;  /* 0x0001300001027983 */ /* 0x001ea20000300800 */
[----:B---3--:R-:W-:-:S04]  /*23430*/  @!P2 LOP3.LUT R5, R5, R4, RZ, 0x3c, !PT ;  /* 0x000000040505a212 */ /* 0x008fc800078e3cff */
[----:B------:R-:W-:-:S04]  /*23440*/  @!P2 LOP3.LUT R4, R5, R4, RZ, 0x3c, !PT ;  /* 0x000000040504a212 */ /* 0x000fc800078e3cff */
[----:B------:R-:W-:-:S05]  /*23450*/  @!P2 LOP3.LUT R5, R5, R4, RZ, 0x3c, !PT ;  /* 0x000000040505a212 */ /* 0x000fca00078e3cff */
[----:B------:R-:W3:Y:S04]  /*23460*/  @!P2 LDG.E.U16 R28, desc[UR8][R4.64] ;  /* 0x00000008041ca981 */ /* 0x000ee8000c1e1500 */
[----:B------:R-:W2:Y:S04]  /*23470*/  LDL R4, [R1+0xe24] ;  /* 0x000e240001047983 */ /* 0x000ea80000100800 */
[----:B------:R-:W2:Y:S01]  /*23480*/  LDL R5, [R1+0x155c] ;  /* 0x00155c0001057983 */ /* 0x000ea20000100800 */
[----:B----4-:R-:W-:-:S03]  /*23490*/  PRMT R8, RZ, 0x7610, R8 ;  /* 0x00007610ff087816 */ /* 0x010fc60000000008 */
[----:B------:R0:W-:Y:S04]  /*234a0*/  STS.U16 [R0+UR5+0x2a00], R3 ;  /* 0x002a000300007988 */ /* 0x0001e80008000405 */
[----:B---3--:R1:W-:Y:S04]  /*234b0*/  STL [R1+0x29cc], R28 ;  /* 0x0029cc1c01007387 */ /* 0x0083e80000100800 */
[----:B0-----:R-:W3:Y:S01]  /*234c0*/  LDL.LU R3, [R1+0x138] ;  /* 0x0001380001037983 */ /* 0x001ee20000300800 */
[----:B--2---:R-:W-:-:S04]  /*234d0*/  @!P2 LOP3.LUT R5, R5, R4, RZ, 0x3c, !PT ;  /* 0x000000040505a212 */ /* 0x004fc800078e3cff */
[----:B------:R-:W-:-:S04]  /*234e0*/  @!P2 LOP3.LUT R4, R5, R4, RZ, 0x3c, !PT ;  /* 0x000000040504a212 */ /* 0x000fc800078e3cff */
[----:B------:R-:W-:-:S05]  /*234f0*/  @!P2 LOP3.LUT R5, R5, R4, RZ, 0x3c, !PT ;  /* 0x000000040505a212 */ /* 0x000fca00078e3cff */
[----:B------:R-:W2:Y:S04]  /*23500*/  @!P2 LDG.E.U16 R8, desc[UR8][R4.64] ;  /* 0x000000080408a981 */ /* 0x000ea8000c1e1500 */
[----:B------:R-:W4:Y:S04]  /*23510*/  LDL R4, [R1+0xe14] ;  /* 0x000e140001047983 */ /* 0x000f280000100800 */
[----:B------:R-:W4:Y:S01]  /*23520*/  LDL R5, [R1+0x154c] ;  /* 0x00154c0001057983 */ /* 0x000f220000100800 */
[----:B-1----:R-:W-:-:S03]  /*23530*/  PRMT R28, RZ, 0x7610, R28 ;  /* 0x00007610ff1c7816 */ /* 0x002fc6000000001c */
[----:B------:R0:W-:Y:S04]  /*23540*/  STS.U16 [R0+UR5+0x2c00], R20 ;  /* 0x002c001400007988 */ /* 0x0001e80008000405 */
[----:B0-----:R-:W3:Y:S04]  /*23550*/  LDL R20, [R1+0x14f4] ;  /* 0x0014f40001147983 */ /* 0x001ee80000100800 */
[----:B--2---:R0:W-:Y:S04]  /*23560*/  STL [R1+0x3c], R8 ;  /* 0x00003c0801007387 */ /* 0x0041e80000100800 */
[----:B0-----:R-:W2:Y:S01]  /*23570*/  LDL.LU R8, [R1+0x13c] ;  /* 0x00013c0001087983 */ /* 0x001ea20000300800 */
[----:B----4-:R-:W-:-:S04]  /*23580*/  @!P2 LOP3.LUT R5, R5, R4, RZ, 0x3c, !PT ;  /* 0x000000040505a212 */ /* 0x010fc800078e3cff */
[----:B------:R-:W-:-:S04]  /*23590*/  @!P2 LOP3.LUT R4, R5, R4, RZ, 0x3c, !PT ;  /* 0x000000040504a212 */ /* 0x000fc800078e3cff */
[----:B------:R-:W-:-:S05]  /*235a0*/  @!P2 LOP3.LUT R5, R5, R4, RZ, 0x3c, !PT ;  /* 0x000000040505a212 */ /* 0x000fca00078e3cff */
[----:B------:R0:W4:Y:S04]  /*235b0*/  @!P2 LDG.E.U16 R28, desc[UR8][R4.64] ;  /* 0x00000008041ca981 */ /* 0x000128000c1e1500 */
[----:B------:R-:W0:Y:S04]  /*235c0*/  LDL R4, [R1+0x1530] ;  /* 0x0015300001047983 */ /* 0x000e280000100800 */
[----:B------:R-:W0:Y:S04]  /*235d0*/  LDL R5, [R1+0x1534] ;  /* 0x0015340001057983 */ /* 0x000e280000100800 */
[----:B------:R1:W-:Y:S02]  /*235e0*/  STS.U16 [R0+UR5+0x2e00], R10 ;  /* 0x002e000a00007988 */ /* 0x0003e40008000405 */
[----:B-1----:R-:W-:-:S02]  /*235f0*/  PRMT R0, RZ, 0x7610, R0 ;  /* 0x00007610ff007816 */ /* 0x002fc40000000000 */
[----:B0-----:R-:W-:-:S04]  /*23600*/  @!P2 LOP3.LUT R5, R5, R4, RZ, 0x3c, !PT ;  /* 0x000000040505a212 */ /* 0x001fc800078e3cff */
[----:B------:R-:W-:-:S04]  /*23610*/  @!P2 LOP3.LUT R4, R5, R4, RZ, 0x3c, !PT ;  /* 0x000000040504a212 */ /* 0x000fc800078e3cff */
[----:B------:R-:W-:-:S05]  /*23620*/  @!P2 LOP3.LUT R5, R5, R4, RZ, 0x3c, !PT ;  /* 0x000000040505a212 */ /* 0x000fca00078e3cff */
[----:B------:R-:W3:Y:S04]  /*23630*/  @!P2 LDG.E.U16 R0, desc[UR8][R4.64] ;  /* 0x000000080400a981 */ /* 0x000ee8000c1e1500 */
[----:B----4-:R0:W-:Y:S04]  /*23640*/  STL [R1+0x38], R28 ;  /* 0x0000381c01007387 */ /* 0x0101e80000100800 */
[----:B0-----:R-:W4:Y:S04]  /*23650*/  LDL R28, [R1+0x14d4] ;  /* 0x0014d400011c7983 */ /* 0x001f280000100800 */
[----:B------:R-:W2:Y:S04]  /*23660*/  LDL.LU R10, [R1+0x140] ;  /* 0x00014000010a7983 */ /* 0x000ea80000300800 */
[----:B---3--:R0:W-:Y:S04]  /*23670*/  STL [R1+0x34], R0 ;  /* 0x0000340001007387 */ /* 0x0081e80000100800 */
[----:B------:R-:W3:Y:S04]  /*23680*/  LDL R4, [R1+0x1510] ;  /* 0x0015100001047983 */ /* 0x000ee80000100800 */
[----:B------:R-:W3:Y:S01]  /*23690*/  LDL R5, [R1+0x1514] ;  /* 0x0015140001057983 */ /* 0x000ee20000100800 */
[----:B0-----:R-:W0:Y:S02]  /*236a0*/  S2R R0, SR_TID.X ;  /* 0x0000000000007919 */ /* 0x001e240000002100 */
[----:B0-----:R-:W-:-:S05]  /*236b0*/  LOP3.LUT R0, R0, 0x3f, RZ, 0xc0, !PT ;  /* 0x0000003f00007812 */ /* 0x001fca00078ec0ff */
[----:B------:R-:W-:-:S05]  /*236c0*/  IMAD.SHL.U32 R0, R0, 0x2, RZ ;  /* 0x0000000200007824 */ /* 0x000fca00078e00ff */
[----:B------:R0:W-:Y:S04]  /*236d0*/  STS.U16 [R0+UR5+0x3000], R14 ;  /* 0x0030000e00007988 */ /* 0x0001e80008000405 */
[----:B0-----:R-:W4:Y:S01]  /*236e0*/  LDL.LU R14, [R1+0x2a34] ;  /* 0x002a3400010e7983 */ /* 0x001f220000300800 */
[----:B---3--:R-:W-:-:S04]  /*236f0*/  @!P2 LOP3.LUT R5, R5, R4, RZ, 0x3c, !PT ;  /* 0x000000040505a212 */ /* 0x008fc800078e3cff */
[----:B------:R-:W-:-:S04]  /*23700*/  @!P2 LOP3.LUT R4, R5, R4, RZ, 0x3c, !PT ;  /* 0x000000040504a212 */ /* 0x000fc800078e3cff */
[----:B------:R-:W-:Y:S02]  /*23710*/  @!P2 LOP3.LUT R5, R5, R4, RZ, 0x3c, !PT ;  /* 0x000000040505a212 */ /* 0x000fe400078e3cff */
[----:B----4-:R-:W-:-:S06]  /*23720*/  PRMT R14, RZ, 0x7610, R14 ;  /* 0x00007610ff0e7816 */ /* 0x010fcc000000000e */
[----:B------:R0:W3:Y:S04]  /*23730*/  @!P2 LDG.E.U16 R14, desc[UR8][R4.64] ;  /* 0x00000008040ea981 */ /* 0x0000e8000c1e1500 */
[----:B------:R-:W4:Y:S04]  /*23740*/  LDL.LU R4, [R1+0x12c] ;  /* 0x00012c0001047983 */ /* 0x000f280000300800 */
[----:B------:R-:W2:Y:S04]  /*23750*/  LDL R5, [R1+0x14f0] ;  /* 0x0014f00001057983 */ /* 0x000ea80000100800 */
[----:B----4-:R1:W-:Y:S02]  /*23760*/  STS.U16 [R0+UR5+0x3200], R4 ;  /* 0x0032000400007988 */ /* 0x0103e40008000405 */
[----:B-1----:R-:W-:Y:S01]  /*23770*/  PRMT R0, RZ, 0x7610, R0 ;  /* 0x00007610ff007816 */ /* 0x002fe20000000000 */
[----:B0-----:R-:W-:-:S05]  /*23780*/  @!P2 IMAD.MOV.U32 R4, RZ, RZ, R20 ;  /* 0x000000ffff04a224 */ /* 0x001fca00078e0014 */
[----:B--2---:R-:W2:Y:S04]  /*23790*/  @!P2 LDG.E.U16 R0, desc[UR8][R4.64] ;  /* 0x000000080400a981 */ /* 0x004ea8000c1e1500 */
[----:B---3--:R0:W-:Y:S04]  /*237a0*/  STL [R1+0x30], R14 ;  /* 0x0000300e01007387 */ /* 0x0081e80000100800 */
[----:B0-----:R-:W3:Y:S04]  /*237b0*/  LDL.LU R14, [R1+0x14c] ;  /* 0x00014c00010e7983 */ /* 0x001ee80000300800 */
[----:B------:R-:W4:Y:S04]  /*237c0*/  LDL.LU R20, [R1+0x150] ;  /* 0x0001500001147983 */ /* 0x000f280000300800 */
[----:B--2---:R0:W-:Y:S04]  /*237d0*/  STL [R1+0x2c], R0 ;  /* 0x00002c0001007387 */ /* 0x0041e80000100800 */
[----:B------:R-:W2:Y:S01]  /*237e0*/  LDL R5, [R1+0x14d0] ;  /* 0x0014d00001057983 */ /* 0x000ea20000100800 */
[----:B0-----:R-:W0:Y:S01]  /*237f0*/  S2R R0, SR_TID.X ;  /* 0x0000000000007919 */ /* 0x001e220000002100 */
[----:B------:R-:W-:Y:S01]  /*23800*/  @!P2 IMAD.MOV.U32 R4, RZ, RZ, R28 ;  /* 0x000000ffff04a224 */ /* 0x000fe200078e001c */
[----:B0-----:R-:W-:-:S05]  /*23810*/  LOP3.LUT R0, R0, 0x3f, RZ, 0xc0, !PT ;  /* 0x0000003f00007812 */ /* 0x001fca00078ec0ff */
[----:B------:R-:W-:-:S05]  /*23820*/  IMAD.SHL.U32 R0, R0, 0x2, RZ ;  /* 0x0000000200007824 */ /* 0x000fca00078e00ff */
[----:B------:R0:W-:Y:S02]  /*23830*/  STS.U16 [R0+UR5+0x3400], R2 ;  /* 0x0034000200007988 */ /* 0x0001e40008000405 */
[----:B0-----:R-:W-:Y:S02]  /*23840*/  PRMT R0, RZ, 0x7610, R0 ;  /* 0x00007610ff007816 */ /* 0x001fe40000000000 */
[----:B------:R-:W4:Y:S04]  /*23850*/  LDL.LU R2, [R1+0x158] ;  /* 0x0001580001027983 */ /* 0x000f280000300800 */
[----:B------:R-:W3:Y:S04]  /*23860*/  LDL R28, [R1+0x1454] ;  /* 0x00145400011c7983 */ /* 0x000ee80000100800 */
[----:B--2---:R-:W2:Y:S04]  /*23870*/  @!P2 LDG.E.U16 R0, desc[UR8][R4.64] ;  /* 0x000000080400a981 */ /* 0x004ea8000c1e1500 */
        /* <DEDUP_REMOVED lines=8> */
[----:B------:R-:W4:Y:S01]  /*23900*/  LDL.LU R3, [R1+0x15c] ;  /* 0x00015c0001037983 */ /* 0x000f220000300800 */
[----:B--2---:R-:W-:-:S04]  /*23910*/  @!P2 LOP3.LUT R5, R5, R4, RZ, 0x3c, !PT ;  /* 0x000000040505a212 */ /* 0x004fc800078e3cff */
        /* <DEDUP_REMOVED lines=30> */
[----:B------:R-:W2:Y:S04]  /*23b00*/  LDL.LU R4, [R1+0x148] ;  /* 0x0001480001047983 */ /* 0x000ea80000300800 */
[----:B------:R-:W4:Y:S01]  /*23b10*/  LDL R5, [R1+0x1450] ;  /* 0x0014500001057983 */ /* 0x000f220000100800 */
[----:B0-----:R-:W0:Y:S02]  /*23b20*/  S2R R0, SR_TID.X ;  /* 0x0000000000007919 */ /* 0x001e240000002100 */
[----:B0-----:R-:W-:-:S05]  /*23b30*/  LOP3.LUT R0, R0, 0x3f, RZ, 0xc0, !PT ;  /* 0x0000003f00007812 */ /* 0x001fca00078ec0ff */
[----:B------:R-:W-:-:S05]  /*23b40*/  IMAD.SHL.U32 R0, R0, 0x2, RZ ;  /* 0x0000000200007824 */ /* 0x000fca00078e00ff */
[----:B--2---:R0:W-:Y:S02]  /*23b50*/  STS.U16 [R0+UR5+0x3c00], R4 ;  /* 0x003c000400007988 */ /* 0x0041e40008000405 */
[----:B0-----:R-:W-:Y:S01]  /*23b60*/  PRMT R0, RZ, 0x7610, R0 ;  /* 0x00007610ff007816 */ /* 0x001fe20000000000 */
[----:B---3--:R-:W-:Y:S02]  /*23b70*/  @!P2 IMAD.MOV.U32 R4, RZ, RZ, R28 ;  /* 0x000000ffff04a224 */ /* 0x008fe400078e001c */
[----:B------:R-:W2:Y:S04]  /*23b80*/  LDL.LU R28, [R1+0x170] ;  /* 0x00017000011c7983 */ /* 0x000ea80000300800 */
[----:B----4-:R-:W3:Y:S04]  /*23b90*/  @!P2 LDG.E.U16 R0, desc[UR8][R4.64] ;  /* 0x000000080400a981 */ /* 0x010ee8000c1e1500 */
        /* <DEDUP_REMOVED lines=34> */
[----:B------:R-:W2:Y:S01]  /*23dc0*/  LDL.LU R2, [R1+0x2a20] ;  /* 0x002a200001027983 */ /* 0x000ea20000300800 */
        /* <DEDUP_REMOVED lines=23> */
[----:B----4-:R0:W-:Y:S04]  /*23f40*/  STS.U16 [R0+UR5+0x4600], R3 ;  /* 0x0046000300007988 */ /* 0x0101e80008000405 */
[----:B0-----:R-:W4:Y:S01]  /*23f50*/  LDL.LU R3, [R1+0x2a18] ;  /* 0x002a180001037983 */ /* 0x001f220000300800 */
[----:B---3--:R-:W-:-:S04]  /*23f60*/  @!P2 LOP3.LUT R5, R5, R4, RZ, 0x3c, !PT ;  /* 0x000000040505a212 */ /* 0x008fc800078e3cff */
[----:B------:R-:W-:-:S04]  /*23f70*/  @!P2 LOP3.LUT R4, R5, R4, RZ, 0x3c, !PT ;  /* 0x000000040504a212 */ /* 0x000fc800078e3cff */
[----:B------:R-:W-:Y:S02]  /*23f80*/  @!P2 LOP3.LUT R5, R5, R4, RZ, 0x3c, !PT ;  /* 0x000000040505a212 */ /* 0x000fe400078e3cff */
[----:B----4-:R-:W-:-:S06]  /*23f90*/  PRMT R3, RZ, 0x7610, R3 ;  /* 0x00007610ff037816 */ /* 0x010fcc0000000003 */
[----:B------:R-:W3:Y:S04]  /*23fa0*/  @!P2 LDG.E.U16 R3, desc[UR8][R4.64] ;  /* 0x000000080403a981 */ /* 0x000ee8000c1e1500 */
[----:B--2---:R-:W-:Y:S04]  /*23fb0*/  STS.U16 [R0+UR5+0x4800], R2 ;  /* 0x0048000200007988 */ /* 0x004fe80008000405 */
[----:B------:R-:W2:Y:S04]  /*23fc0*/  LDL R4, [R1+0x1390] ;  /* 0x0013900001047983 */ /* 0x000ea80000100800 */
[----:B------:R-:W2:Y:S04]  /*23fd0*/  LDL R5, [R1+0x1394] ;  /* 0x0013940001057983 */ /* 0x000ea80000100800 */
[----:B---3--:R0:W-:Y:S04]  /*23fe0*/  STL [R1+0x2998], R3 ;  /* 0x0029980301007387 */ /* 0x0081e80000100800 */
[----:B0-----:R-:W3:Y:S04]  /*23ff0*/  LDL R3, [R1+0x1374] ;  /* 0x0013740001037983 */ /* 0x001ee80000100800 */
[----:B------:R-:W4:Y:S01]  /*24000*/  LDL.LU R2, [R1+0x2a14] ;  /* 0x002a140001027983 */ /* 0x000f220000300800 */
[----:B--2---:R-:W-:-:S04]  /*24010*/  @!P2 LOP3.LUT R5, R5, R4, RZ, 0x3c, !PT ;  /* 0x000000040505a212 */ /* 0x004fc800078e3cff */
[----:B------:R-:W-:-:S04]  /*24020*/  @!P2 LOP3.LUT R4, R5, R4, RZ, 0x3c, !PT ;  /* 0x000000040504a212 */ /* 0x000fc800078e3cff */
[----:B------:R-:W-:Y:S02]  /*24030*/  @!P2 LOP3.LUT R5, R5, R4, RZ, 0x3c, !PT ;  /* 0x000000040505a212 */ /* 0x000fe400078e3cff */
[----:B----4-:R-:W-:-:S06]  /*24040*/  PRMT R2, RZ, 0x7610, R2 ;  /* 0x00007610ff027816 */ /* 0x010fcc0000000002 */
[----:B------:R3:W2:Y:S04]  /*24050*/  @!P2 LDG.E.U16 R2, desc[UR8][R4.64] ;  /* 0x000000080402a981 */ /* 0x0006a8000c1e1500 */
[----:B------:R-:W4:Y:S01]  /*24060*/  LDL R5, [R1+0x1370] ;  /* 0x0013700001057983 */ /* 0x000f220000100800 */
[----:B------:R-:W-:Y:S01]  /*24070*/  PRMT R29, RZ, 0x7610, R29 ;  /* 0x00007610ff1d7816 */ /* 0x000fe2000000001d */
[----:B---3--:R-:W-:Y:S02]  /*24080*/  @!P2 IMAD.MOV.U32 R4, RZ, RZ, R3 ;  /* 0x000000ffff04a224 */ /* 0x008fe400078e0003 */
[----:B------:R-:W-:Y:S04]  /*24090*/  STS.U16 [R0+UR5+0x4a00], R28 ;  /* 0x004a001c00007988 */ /* 0x000fe80008000405 */
[----:B--2---:R0:W-:Y:S04]  /*240a0*/  STL [R1+0x299c], R2 ;  /* 0x00299c0201007387 */ /* 0x0041e80000100800 */
[----:B0-----:R-:W2:Y:S04]  /*240b0*/  LDL R2, [R1+0x1354] ;  /* 0x0013540001027983 */ /* 0x001ea80000100800 */
[----:B------:R-:W3:Y:S04]  /*240c0*/  LDL.LU R28, [R1+0x18c] ;  /* 0x00018c00011c7983 */ /* 0x000ee80000300800 */
[----:B------:R-:W3:Y:S04]  /*240d0*/  LDL R3, [R1+0x1314] ;  /* 0x0013140001037983 */ /* 0x000ee80000100800 */
[----:B----4-:R-:W4:Y:S04]  /*240e0*/  @!P2 LDG.E.U16 R29, desc[UR8][R4.64] ;  /* 0x00000008041da981 */ /* 0x010f28000c1e1500 */
[----:B------:R-:W2:Y:S04]  /*240f0*/  LDL.LU R4, [R1+0x174] ;  /* 0x0001740001047983 */ /* 0x000ea80000300800 */
[----:B------:R-:W3:Y:S01]  /*24100*/  LDL R5, [R1+0x1350] ;  /* 0x0013500001057983 */ /* 0x000ee20000100800 */
[----:B------:R-:W-:-:S03]  /*24110*/  PRMT R27, RZ, 0x7610, R27 ;  /* 0x00007610ff1b7816 */ /* 0x000fc6000000001b */
[----:B----4-:R0:W-:Y:S04]  /*24120*/  STL [R1+0x29a0], R29 ;  /* 0x0029a01d01007387 */ /* 0x0101e80000100800 */
[----:B--2---:R1:W-:Y:S04]  /*24130*/  STS.U16 [R0+UR5+0x4c00], R4 ;  /* 0x004c000400007988 */ /* 0x0043e80008000405 */
[----:B0-----:R-:W2:Y:S01]  /*24140*/  LDL.LU R29, [R1+0x17c] ;  /* 0x00017c00011d7983 */ /* 0x001ea20000300800 */
[----:B-1----:R-:W-:Y:S01]  /*24150*/  @!P2 IMAD.MOV.U32 R4, RZ, RZ, R2 ;  /* 0x000000ffff04a224 */ /* 0x002fe200078e0002 */
[----:B------:R-:W-:-:S02]  /*24160*/  PRMT R26, RZ, 0x7610, R26 ;  /* 0x00007610ff1a7816 */ /* 0x000fc4000000001a */
[----:B------:R-:W4:Y:S04]  /*24170*/  LDL R2, [R1+0x12f4] ;  /* 0x0012f40001027983 */ /* 0x000f280000100800 */
[----:B---3--:R-:W3:Y:S04]  /*24180*/  @!P2 LDG.E.U16 R27, desc[UR8][R4.64] ;  /* 0x00000008041ba981 */ /* 0x008ee8000c1e1500 */
[----:B------:R-:W4:Y:S04]  /*24190*/  LDL R4, [R1+0x1330] ;  /* 0x0013300001047983 */ /* 0x000f280000100800 */
[----:B------:R-:W4:Y:S04]  /*241a0*/  LDL R5, [R1+0x1334] ;  /* 0x0013340001057983 */ /* 0x000f280000100800 */
[----:B--2---:R-:W-:Y:S04]  /*241b0*/  STS.U16 [R0+UR5+0x4e00], R29 ;  /* 0x004e001d00007988 */ /* 0x004fe80008000405 */
[----:B---3--:R0:W-:Y:S04]  /*241c0*/  STL [R1+0x29a4], R27 ;  /* 0x0029a41b01007387 */ /* 0x0081e80000100800 */
[----:B0-----:R-:W2:Y:S01]  /*241d0*/  LDL R27, [R1+0x12f0] ;  /* 0x0012f000011b7983 */ /* 0x001ea20000100800 */
[----:B----4-:R-:W-:-:S03]  /*241e0*/  @!P2 LOP3.LUT R5, R5, R4, RZ, 0x3c, !PT ;  /* 0x000000040505a212 */ /* 0x010fc600078e3cff */
[----:B------:R-:W3:Y:S01]  /*241f0*/  LDL.LU R29, [R1+0x198] ;  /* 0x00019800011d7983 */ /* 0x000ee20000300800 */
[----:B------:R-:W-:-:S04]  /*24200*/  @!P2 LOP3.LUT R4, R5, R4, RZ, 0x3c, !PT ;  /* 0x000000040504a212 */ /* 0x000fc800078e3cff */
[----:B------:R-:W-:-:S05]  /*24210*/  @!P2 LOP3.LUT R5, R5, R4, RZ, 0x3c, !PT ;  /* 0x000000040505a212 */ /* 0x000fca00078e3cff */
[----:B------:R-:W4:Y:S04]  /*24220*/  @!P2 LDG.E.U16 R26, desc[UR8][R4.64] ;  /* 0x00000008041aa981 */ /* 0x000f28000c1e1500 */
[----:B------:R-:W2:Y:S04]  /*24230*/  LDL.LU R4, [R1+0x180] ;  /* 0x0001800001047983 */ /* 0x000ea80000300800 */
[----:B------:R-:W3:Y:S01]  /*24240*/  LDL R5, [R1+0x1310] ;  /* 0x0013100001057983 */ /* 0x000ee20000100800 */
[----:B------:R-:W-:-:S03]  /*24250*/  PRMT R25, RZ, 0x7610, R25 ;  /* 0x00007610ff197816 */ /* 0x000fc60000000019 */
[----:B----4-:R0:W-:Y:S04]  /*24260*/  STL [R1+0x29a8], R26 ;  /* 0x0029a81a01007387 */ /* 0x0101e80000100800 */
[----:B--2---:R1:W-:Y:S04]  /*24270*/  STS.U16 [R0+UR5+0x5000], R4 ;  /* 0x0050000400007988 */ /* 0x0043e80008000405 */
[----:B0-----:R-:W2:Y:S01]  /*24280*/  LDL R26, [R1+0x12b4] ;  /* 0x0012b400011a7983 */ /* 0x001ea20000100800 */
[----:B-1----:R-:W-:-:S03]  /*24290*/  @!P2 IMAD.MOV.U32 R4, RZ, RZ, R3 ;  /* 0x000000ffff04a224 */ /* 0x002fc600078e0003 */
[----:B------:R-:W4:Y:S04]  /*242a0*/  LDL.LU R3, [R1+0x1a0] ;  /* 0x0001a00001037983 */ /* 0x000f280000300800 */
[----:B---3--:R0:W3:Y:S04]  /*242b0*/  @!P2 LDG.E.U16 R25, desc[UR8][R4.64] ;  /* 0x000000080419a981 */ /* 0x0080e8000c1e1500 */
[----:B------:R-:W2:Y:S01]  /*242c0*/  LDL.LU R5, [R1+0x188] ;  /* 0x0001880001057983 */ /* 0x000ea20000300800 */
[----:B------:R-:W-:Y:S01]  /*242d0*/  PRMT R24, RZ, 0x7610, R24 ;  /* 0x00007610ff187816 */ /* 0x000fe20000000018 */
[----:B0-----:R-:W-:-:S02]  /*242e0*/  @!P2 IMAD.MOV.U32 R4, RZ, RZ, R2 ;  /* 0x000000ffff04a224 */ /* 0x001fc400078e0002 */
[----:B---3--:R0:W-:Y:S04]  /*242f0*/  STL [R1+0x29ac], R25 ;  /* 0x0029ac1901007387 */ /* 0x0081e80000100800 */
[----:B--2---:R1:W-:Y:S04]  /*24300*/  STS.U16 [R0+UR5+0x5200], R5 ;  /* 0x0052000500007988 */ /* 0x0043e80008000405 */
[----:B0-----:R-:W2:Y:S01]  /*24310*/  LDL.LU R25, [R1+0x1a4] ;  /* 0x0001a40001197983 */ /* 0x001ea20000300800 */
[----:B-1----:R-:W-:-:S05]  /*24320*/  @!P2 IMAD.MOV.U32 R5, RZ, RZ, R27 ;  /* 0x000000ffff05a224 */ /* 0x002fca00078e001b */
[----:B------:R-:W3:Y:S04]  /*24330*/  @!P2 LDG.E.U16 R24, desc[UR8][R4.64] ;  /* 0x000000080418a981 */ /* 0x000ee8000c1e1500 */
[----:B------:R-:W4:Y:S04]  /*24340*/  LDL R4, [R1+0x12d0] ;  /* 0x0012d00001047983 */ /* 0x000f280000100800 */
[----:B------:R-:W4:Y:S01]  /*24350*/  LDL R5, [R1+0x12d4] ;  /* 0x0012d40001057983 */ /* 0x000f220000100800 */
[----:B------:R-:W-:-:S03]  /*24360*/  PRMT R23, RZ, 0x7610, R23 ;  /* 0x00007610ff177816 */ /* 0x000fc60000000017 */
[----:B------:R-:W-:Y:S04]  /*24370*/  STS.U16 [R0+UR5+0x5400], R28 ;  /* 0x0054001c00007988 */ /* 0x000fe80008000405 */
[----:B---3--:R0:W-:Y:S04]  /*24380*/  STL [R1+0x29b0], R24 ;  /* 0x0029b01801007387 */ /* 0x0081e80000100800 */
[----:B------:R-:W3:Y:S04]  /*24390*/  LDL R27, [R1+0x1290] ;  /* 0x00129000011b7983 */ /* 0x000ee80000100800 */
[----:B------:R-:W2:Y:S04]  /*243a0*/  LDL R2, [R1+0x1294] ;  /* 0x0012940001027983 */ /* 0x000ea80000100800 */
[----:B0-----:R-:W3:Y:S01]  /*243b0*/  LDL R24, [R1+0x12b0] ;  /* 0x0012b00001187983 */ /* 0x001ee20000100800 */
[----:B----4-:R-:W-:-:S03]  /*243c0*/  @!P2 LOP3.LUT R5, R5, R4, RZ, 0x3c, !PT ;  /* 0x000000040505a212 */ /* 0x010fc600078e3cff */
[----:B------:R-:W4:Y:S01]  /*243d0*/  LDL.LU R28, [R1+0x1ac] ;  /* 0x0001ac00011c7983 */ /* 0x000f220000300800 */
[----:B------:R-:W-:-:S04]  /*243e0*/  @!P2 LOP3.LUT R4, R5, R4, RZ, 0x3c, !PT ;  /* 0x000000040504a212 */ /* 0x000fc800078e3cff */
[----:B------:R-:W-:-:S05]  /*243f0*/  @!P2 LOP3.LUT R5, R5, R4, RZ, 0x3c, !PT ;  /* 0x000000040505a212 */ /* 0x000fca00078e3cff */
[----:B------:R0:W2:Y:S04]  /*24400*/  @!P2 LDG.E.U16 R23, desc[UR8][R4.64] ;  /* 0x000000080417a981 */ /* 0x0000a8000c1e1500 */
[----:B------:R-:W3:Y:S01]  /*24410*/  LDL.LU R5, [R1+0x194] ;  /* 0x0001940001057983 */ /* 0x000ee20000300800 */
[----:B------:R-:W-:Y:S01]  /*24420*/  PRMT R22, RZ, 0x7610, R22 ;  /* 0x00007610ff167816 */ /* 0x000fe20000000016 */
[----:B0-----:R-:W-:Y:S02]  /*24430*/  @!P2 IMAD.MOV.U32 R4, RZ, RZ, R26 ;  /* 0x000000ffff04a224 */ /* 0x001fe400078e001a */
[----:B---3--:R0:W-:Y:S02]  /*24440*/  STS.U16 [R0+UR5+0x5600], R5 ;  /* 0x0056000500007988 */ /* 0x0081e40008000405 */
[----:B0-----:R-:W-:-:S05]  /*24450*/  @!P2 IMAD.MOV.U32 R5, RZ, RZ, R24 ;  /* 0x000000ffff05a224 */ /* 0x001fca00078e0018 */
[----:B------:R0:W3:Y:S04]  /*24460*/  @!P2 LDG.E.U16 R22, desc[UR8][R4.64] ;  /* 0x000000080416a981 */ /* 0x0000e8000c1e1500 */
[----:B--2---:R1:W-:Y:S04]  /*24470*/  STL [R1+0x29b4], R23 ;  /* 0x0029b41701007387 */ /* 0x0043e80000100800 */
[----:B------:R-:W2:Y:S01]  /*24480*/  LDL.LU R26, [R1+0x1b0] ;  /* 0x0001b000011a7983 */ /* 0x000ea20000300800 */
[----:B------:R-:W-:Y:S01]  /*24490*/  PRMT R21, RZ, 0x7610, R21 ;  /* 0x00007610ff157816 */ /* 0x000fe20000000015 */
[----:B0-----:R-:W-:-:S02]  /*244a0*/  @!P2 IMAD.MOV.U32 R4, RZ, RZ, R2 ;  /* 0x000000ffff04a224 */ /* 0x001fc400078e0002 */
[----:B------:R-:W-:-:S05]  /*244b0*/  @!P2 IMAD.MOV.U32 R5, RZ, RZ, R27 ;  /* 0x000000ffff05a224 */ /* 0x000fca00078e001b */
[----:B------:R0:W4:Y:S04]  /*244c0*/  @!P2 LDG.E.U16 R21, desc[UR8][R4.64] ;  /* 0x000000080415a981 */ /* 0x000128000c1e1500 */
[----:B---3--:R3:W-:Y:S04]  /*244d0*/  STL [R1+0x29b8], R22 ;  /* 0x0029b81601007387 */ /* 0x0087e80000100800 */
[----:B------:R-:W2:Y:S04]  /*244e0*/  LDL R24, [R1+0x1250] ;  /* 0x0012500001187983 */ /* 0x000ea80000100800 */
[----:B-1----:R-:W4:Y:S04]  /*244f0*/  LDL R23, [R1+0x1254] ;  /* 0x0012540001177983 */ /* 0x002f280000100800 */
[----:B---3--:R-:W0:Y:S04]  /*24500*/  LDL R22, [R1+0x1274] ;  /* 0x0012740001167983 */ /* 0x008e280000100800 */
[----:B------:R-:W3:Y:S04]  /*24510*/  LDL.LU R27, [R1+0x1b8] ;  /* 0x0001b800011b7983 */ /* 0x000ee80000300800 */
[----:B------:R-:W2:Y:S01]  /*24520*/  LDL R5, [R1+0x1270] ;  /* 0x0012700001057983 */ /* 0x000ea20000100800 */
[----:B------:R-:W-:-:S02]  /*24530*/  PRMT R20, RZ, 0x7610, R20 ;  /* 0x00007610ff147816 */ /* 0x000fc40000000014 */
[----:B------:R-:W-:Y:S01]  /*24540*/  PRMT R19, RZ, 0x7610, R19 ;  /* 0x00007610ff137816 */ /* 0x000fe20000000013 */
[----:B0-----:R-:W-:-:S05]  /*24550*/  @!P2 IMAD.MOV.U32 R4, RZ, RZ, R22 ;  /* 0x000000ffff04a224 */ /* 0x001fca00078e0016 */
[----:B--2---:R4:W2:Y:S02]  /*24560*/  @!P2 LDG.E.U16 R20, desc[UR8][R4.64] ;  /* 0x000000080414a981 */ /* 0x0048a4000c1e1500 */
[----:B----4-:R-:W-:Y:S02]  /*24570*/  @!P2 IMAD.MOV.U32 R4, RZ, RZ, R23 ;  /* 0x000000ffff04a224 */ /* 0x010fe400078e0017 */
[----:B------:R-:W-:-:S05]  /*24580*/  @!P2 IMAD.MOV.U32 R5, RZ, RZ, R24 ;  /* 0x000000ffff05a224 */ /* 0x000fca00078e0018 */
[----:B------:R-:W4:Y:S04]  /*24590*/  @!P2 LDG.E.U16 R19, desc[UR8][R4.64] ;  /* 0x000000080413a981 */ /* 0x000f28000c1e1500 */
[----:B------:R-:W-:Y:S04]  /*245a0*/  STL [R1+0x29bc], R21 ;  /* 0x0029bc1501007387 */ /* 0x000fe80000100800 */
[----:B------:R0:W-:Y:S04]  /*245b0*/  STS.U16 [R0+UR5+0x5a00], R3 ;  /* 0x005a000300007988 */ /* 0x0001e80008000405 */
[----:B------:R-:W3:Y:S04]  /*245c0*/  LDL R2, [R1+0x1234] ;  /* 0x0012340001027983 */ /* 0x000ee80000100800 */
[----:B------:R1:W-:Y:S04]  /*245d0*/  STS.U16 [R0+UR5+0x5800], R29 ;  /* 0x0058001d00007988 */ /* 0x0003e80008000405 */
[----:B0-----:R-:W3:Y:S04]  /*245e0*/  LDL R3, [R1+0x1230] ;  /* 0x0012300001037983 */ /* 0x001ee80000100800 */
[----:B-1----:R-:W3:Y:S04]  /*245f0*/  LDL.LU R29, [R1+0x1bc] ;  /* 0x0001bc00011d7983 */ /* 0x002ee80000300800 */
[----:B--2---:R0:W-:Y:S04]  /*24600*/  STL [R1+0x29c0], R20 ;  /* 0x0029c01401007387 */ /* 0x0041e80000100800 */
[----:B------:R-:W2:Y:S04]  /*24610*/  LDL R22, [R1+0x1210] ;  /* 0x0012100001167983 */ /* 0x000ea80000100800 */
[----:B------:R-:W2:Y:S04]  /*24620*/  LDL R21, [R1+0x1214] ;  /* 0x0012140001157983 */ /* 0x000ea80000100800 */
[----:B----4-:R1:W-:Y:S04]  /*24630*/  STL [R1+0x29c8], R19 ;  /* 0x0029c81301007387 */ /* 0x0103e80000100800 */
[----:B0-----:R-:W4:Y:S04]  /*24640*/  LDL R20, [R1+0x11f0] ;  /* 0x0011f00001147983 */ /* 0x001f280000100800 */
[----:B-1----:R-:W4:Y:S01]  /*24650*/  LDL R19, [R1+0x11f4] ;  /* 0x0011f40001137983 */ /* 0x002f220000100800 */
[----:B------:R-:W-:Y:S01]  /*24660*/  PRMT R18, RZ, 0x7610, R18 ;  /* 0x00007610ff127816 */ /* 0x000fe20000000012 */
[----:B---3--:R-:W-:-:S02]  /*24670*/  @!P2 IMAD.MOV.U32 R4, RZ, RZ, R2 ;  /* 0x000000ffff04a224 */ /* 0x008fc400078e0002 */
[----:B------:R-:W-:Y:S01]  /*24680*/  @!P2 IMAD.MOV.U32 R5, RZ, RZ, R3 ;  /* 0x000000ffff05a224 */ /* 0x000fe200078e0003 */
[----:B------:R-:W-:-:S04]  /*24690*/  PRMT R17, RZ, 0x7610, R17 ;  /* 0x00007610ff117816 */ /* 0x000fc80000000011 */
[----:B------:R2:W3:Y:S01]  /*246a0*/  @!P2 LDG.E.U16 R18, desc[UR8][R4.64] ;  /* 0x000000080412a981 */ /* 0x0004e2000c1e1500 */
[----:B------:R-:W-:Y:S01]  /*246b0*/  PRMT R16, RZ, 0x7610, R16 ;  /* 0x00007610ff107816 */ /* 0x000fe20000000010 */
[----:B--2---:R-:W-:Y:S02]  /*246c0*/  @!P2 IMAD.MOV.U32 R5, RZ, RZ, R22 ;  /* 0x000000ffff05a224 */ /* 0x004fe400078e0016 */
[----:B------:R-:W-:-:S05]  /*246d0*/  @!P2 IMAD.MOV.U32 R4, RZ, RZ, R21 ;  /* 0x000000ffff04a224 */ /* 0x000fca00078e0015 */
[----:B------:R4:W2:Y:S02]  /*246e0*/  @!P2 LDG.E.U16 R17, desc[UR8][R4.64] ;  /* 0x000000080411a981 */ /* 0x0008a4000c1e1500 */
[----:B----4-:R-:W-:Y:S02]  /*246f0*/  @!P2 IMAD.MOV.U32 R5, RZ, RZ, R20 ;  /* 0x000000ffff05a224 */ /* 0x010fe400078e0014 */
[----:B------:R-:W-:-:S05]  /*24700*/  @!P2 IMAD.MOV.U32 R4, RZ, RZ, R19 ;  /* 0x000000ffff04a224 */ /* 0x000fca00078e0013 */
[----:B------:R-:W4:Y:S04]  /*24710*/  @!P2 LDG.E.U16 R16, desc[UR8][R4.64] ;  /* 0x000000080410a981 */ /* 0x000f28000c1e1500 */
[----:B------:R0:W-:Y:S04]  /*24720*/  STS.U16 [R0+UR5+0x5e00], R28 ;  /* 0x005e001c00007988 */ /* 0x0001e80008000405 */
[----:B------:R1:W-:Y:S04]  /*24730*/  STS.U16 [R0+UR5+0x5c00], R25 ;  /* 0x005c001900007988 */ /* 0x0003e80008000405 */
[----:B0-----:R-:W4:Y:S04]  /*24740*/  LDL.LU R28, [R1+0x1c4] ;  /* 0x0001c400011c7983 */ /* 0x001f280000300800 */
[----:B------:R-:W4:Y:S04]  /*24750*/  LDL R3, [R1+0x11d0] ;  /* 0x0011d00001037983 */ /* 0x000f280000100800 */
[----:B------:R-:W4:Y:S04]  /*24760*/  LDL R2, [R1+0x11d4] ;  /* 0x0011d40001027983 */ /* 0x000f280000100800 */
[----:B---3--:R0:W-:Y:S04]  /*24770*/  STL [R1+0x29d0], R18 ;  /* 0x0029d01201007387 */ /* 0x0081e80000100800 */
[----:B------:R-:W3:Y:S04]  /*24780*/  LDL.LU R24, [R1+0x1c8] ;  /* 0x0001c80001187983 */ /* 0x000ee80000300800 */
[----:B-1----:R-:W3:Y:S04]  /*24790*/  LDL.LU R25, [R1+0x1d0] ;  /* 0x0001d00001197983 */ /* 0x002ee80000300800 */
[----:B------:R-:W-:Y:S04]  /*247a0*/  STS.U16 [R0+UR5+0x6000], R26 ;  /* 0x0060001a00007988 */ /* 0x000fe80008000405 */
[----:B--2---:R1:W-:Y:S04]  /*247b0*/  STL [R1+0x29d4], R17 ;  /* 0x0029d41101007387 */ /* 0x0043e80000100800 */
[----:B0-----:R-:W2:Y:S04]  /*247c0*/  LDL R18, [R1+0x11b0] ;  /* 0x0011b00001127983 */ /* 0x001ea80000100800 */
[----:B-1----:R-:W3:Y:S04]  /*247d0*/  LDL R17, [R1+0x11b4] ;  /* 0x0011b40001117983 */ /* 0x002ee80000100800 */
[----:B----4-:R0:W-:Y:S04]  /*247e0*/  STL [R1+0x29d8], R16 ;  /* 0x0029d81001007387 */ /* 0x0101e80000100800 */
[----:B------:R-:W4:Y:S04]  /*247f0*/  LDL.LU R26, [R1+0x1d8] ;  /* 0x0001d800011a7983 */ /* 0x000f280000300800 */
[----:B------:R-:W4:Y:S04]  /*24800*/  LDL R19, [R1+0x1190] ;  /* 0x0011900001137983 */ /* 0x000f280000100800 */
[----:B0-----:R-:W4:Y:S01]  /*24810*/  LDL R16, [R1+0x1194] ;  /* 0x0011940001107983 */ /* 0x001f220000100800 */
[----:B------:R-:W-:Y:S01]  /*24820*/  PRMT R15, RZ, 0x7610, R15 ;  /* 0x00007610ff0f7816 */ /* 0x000fe2000000000f */
[----:B------:R-:W-:-:S02]  /*24830*/  @!P2 IMAD.MOV.U32 R5, RZ, RZ, R3 ;  /* 0x000000ffff05a224 */ /* 0x000fc400078e0003 */
[----:B------:R-:W-:Y:S01]  /*24840*/  @!P2 IMAD.MOV.U32 R4, RZ, RZ, R2 ;  /* 0x000000ffff04a224 */ /* 0x000fe200078e0002 */
[----:B------:R-:W-:Y:S02]  /*24850*/  PRMT R14, RZ, 0x7610, R14 ;  /* 0x00007610ff0e7816 */ /* 0x000fe4000000000e */
[----:B------:R-:W-:Y:S01]  /*24860*/  PRMT R13, RZ, 0x7610, R13 ;  /* 0x00007610ff0d7816 */ /* 0x000fe2000000000d */
[----:B------:R-:W4:Y:S04]  /*24870*/  LDL R3, [R1+0x1170] ;  /* 0x0011700001037983 */ /* 0x000f280000100800 */
[----:B------:R2:W4:Y:S04]  /*24880*/  @!P2 LDG.E.U16 R15, desc[UR8][R4.64] ;  /* 0x00000008040fa981 */ /* 0x000528000c1e1500 */
[----:B------:R-:W4:Y:S01]  /*24890*/  LDL R2, [R1+0x1174] ;  /* 0x0011740001027983 */ /* 0x000f220000100800 */
[----:B--2---:R-:W-:-:S02]  /*248a0*/  @!P2 IMAD.MOV.U32 R5, RZ, RZ, R18 ;  /* 0x000000ffff05a224 */ /* 0x004fc400078e0012 */
[----:B---3--:R-:W-:-:S05]  /*248b0*/  @!P2 IMAD.MOV.U32 R4, RZ, RZ, R17 ;  /* 0x000000ffff04a224 */ /* 0x008fca00078e0011 */
[----:B------:R4:W2:Y:S02]  /*248c0*/  @!P2 LDG.E.U16 R14, desc[UR8][R4.64] ;  /* 0x00000008040ea981 */ /* 0x0008a4000c1e1500 */
[----:B----4-:R-:W-:Y:S02]  /*248d0*/  @!P2 IMAD.MOV.U32 R5, RZ, RZ, R19 ;  /* 0x000000ffff05a224 */ /* 0x010fe400078e0013 */
[----:B------:R-:W-:-:S05]  /*248e0*/  @!P2 IMAD.MOV.U32 R4, RZ, RZ, R16 ;  /* 0x000000ffff04a224 */ /* 0x000fca00078e0010 */
[----:B------:R-:W3:Y:S04]  /*248f0*/  @!P2 LDG.E.U16 R13, desc[UR8][R4.64] ;  /* 0x00000008040da981 */ /* 0x000ee8000c1e1500 */
[----:B------:R0:W-:Y:S04]  /*24900*/  STS.U16 [R0+UR5+0x6200], R27 ;  /* 0x0062001b00007988 */ /* 0x0001e80008000405 */
[----:B------:R1:W-:Y:S04]  /*24910*/  STS.U16 [R0+UR5+0x6400], R29 ;  /* 0x0064001d00007988 */ /* 0x0003e80008000405 */
[----:B------:R4:W-:Y:S04]  /*24920*/  STS.U16 [R0+UR5+0x6600], R28 ;  /* 0x0066001c00007988 */ /* 0x0009e80008000405 */
[----:B0-----:R-:W3:Y:S04]  /*24930*/  LDL.LU R27, [R1+0x1dc] ;  /* 0x0001dc00011b7983 */ /* 0x001ee80000300800 */
[----:B-1----:R-:W3:Y:S04]  /*24940*/  LDL.LU R29, [R1+0x574] ;  /* 0x00057400011d7983 */ /* 0x002ee80000300800 */
[----:B------:R0:W-:Y:S04]  /*24950*/  STL [R1+0x29dc], R15 ;  /* 0x0029dc0f01007387 */ /* 0x0001e80000100800 */
[----:B----4-:R-:W4:Y:S04]  /*24960*/  LDL.LU R28, [R1+0x578] ;  /* 0x00057800011c7983 */ /* 0x010f280000300800 */
[----:B------:R-:W4:Y:S04]  /*24970*/  LDL R18, [R1+0x1150] ;  /* 0x0011500001127983 */ /* 0x000f280000100800 */
[----:B------:R-:W4:Y:S04]  /*24980*/  LDL R17, [R1+0x1154] ;  /* 0x0011540001117983 */ /* 0x000f280000100800 */
[----:B--2---:R1:W-:Y:S04]  /*24990*/  STL [R1+0x29e0], R14 ;  /* 0x0029e00e01007387 */ /* 0x0043e80000100800 */
[----:B------:R-:W2:Y:S04]  /*249a0*/  LDL R16, [R1+0x1130] ;  /* 0x0011300001107983 */ /* 0x000ea80000100800 */
[----:B0-----:R-:W2:Y:S04]  /*249b0*/  LDL R15, [R1+0x1134] ;  /* 0x00113400010f7983 */ /* 0x001ea80000100800 */
[----:B---3--:R0:W-:Y:S04]  /*249c0*/  STL [R1+0x29e4], R13 ;  /* 0x0029e40d01007387 */ /* 0x0081e80000100800 */
[----:B-1----:R-:W3:Y:S04]  /*249d0*/  LDL R14, [R1+0x1110] ;  /* 0x00111000010e7983 */ /* 0x002ee80000100800 */
[----:B0-----:R-:W3:Y:S01]  /*249e0*/  LDL R13, [R1+0x1114] ;  /* 0x00111400010d7983 */ /* 0x001ee20000100800 */
[----:B------:R-:W-:Y:S01]  /*249f0*/  PRMT R12, RZ, 0x7610, R12 ;  /* 0x00007610ff0c7816 */ /* 0x000fe2000000000c */
[----:B------:R-:W-:-:S02]  /*24a00*/  @!P2 IMAD.MOV.U32 R4, RZ, RZ, R2 ;  /* 0x000000ffff04a224 */ /* 0x000fc400078e0002 */
[----:B------:R-:W-:Y:S01]  /*24a10*/  @!P2 IMAD.MOV.U32 R5, RZ, RZ, R3 ;  /* 0x000000ffff05a224 */ /* 0x000fe200078e0003 */
[----:B------:R-:W-:Y:S02]  /*24a20*/  PRMT R11, RZ, 0x7610, R11 ;  /* 0x00007610ff0b7816 */ /* 0x000fe4000000000b */
[----:B------:R-:W-:Y:S02]  /*24a30*/  PRMT R10, RZ, 0x7610, R10 ;  /* 0x00007610ff0a7816 */ /* 0x000fe4000000000a */
[----:B------:R-:W-:Y:S01]  /*24a40*/  PRMT R9, RZ, 0x7610, R9 ;  /* 0x00007610ff097816 */ /* 0x000fe20000000009 */
[----:B------:R-:W3:Y:S04]  /*24a50*/  LDL R3, [R1+0x10f0] ;  /* 0x0010f00001037983 */ /* 0x000ee80000100800 */
[----:B------:R4:W3:Y:S04]  /*24a60*/  @!P2 LDG.E.U16 R12, desc[UR8][R4.64] ;  /* 0x00000008040ca981 */ /* 0x0008e8000c1e1500 */
[----:B------:R-:W3:Y:S01]  /*24a70*/  LDL R2, [R1+0x10f4] ;  /* 0x0010f40001027983 */ /* 0x000ee20000100800 */
[----:B----4-:R-:W-:-:S02]  /*24a80*/  @!P2 IMAD.MOV.U32 R4, RZ, RZ, R17 ;  /* 0x000000ffff04a224 */ /* 0x010fc400078e0011 */
[----:B------:R-:W-:-:S05]  /*24a90*/  @!P2 IMAD.MOV.U32 R5, RZ, RZ, R18 ;  /* 0x000000ffff05a224 */ /* 0x000fca00078e0012 */
[----:B------:R2:W4:Y:S02]  /*24aa0*/  @!P2 LDG.E.U16 R11, desc[UR8][R4.64] ;  /* 0x00000008040ba981 */ /* 0x000524000c1e1500 */
[----:B--2---:R-:W-:Y:S02]  /*24ab0*/  @!P2 IMAD.MOV.U32 R5, RZ, RZ, R16 ;  /* 0x000000ffff05a224 */ /* 0x004fe400078e0010 */
[----:B------:R-:W-:-:S05]  /*24ac0*/  @!P2 IMAD.MOV.U32 R4, RZ, RZ, R15 ;  /* 0x000000ffff04a224 */ /* 0x000fca00078e000f */
[----:B------:R3:W2:Y:S02]  /*24ad0*/  @!P2 LDG.E.U16 R10, desc[UR8][R4.64] ;  /* 0x00000008040aa981 */ /* 0x0006a4000c1e1500 */
[----:B---3--:R-:W-:Y:S02]  /*24ae0*/  @!P2 IMAD.MOV.U32 R5, RZ, RZ, R14 ;  /* 0x000000ffff05a224 */ /* 0x008fe400078e000e */
[----:B------:R-:W-:-:S05]  /*24af0*/  @!P2 IMAD.MOV.U32 R4, RZ, RZ, R13 ;  /* 0x000000ffff04a224 */ /* 0x000fca00078e000d */
[----:B------:R0:W3:Y:S04]  /*24b00*/  @!P2 LDG.E.U16 R9, desc[UR8][R4.64] ;  /* 0x000000080409a981 */ /* 0x0000e8000c1e1500 */
[----:B------:R1:W-:Y:S04]  /*24b10*/  STL [R1+0x29e8], R12 ;  /* 0x0029e80c01007387 */ /* 0x0003e80000100800 */
[----:B------:R-:W-:Y:S04]  /*24b20*/  STS.U16 [R0+UR5+0x7200], R28 ;  /* 0x0072001c00007988 */ /* 0x000fe80008000405 */
[----:B------:R-:W-:Y:S04]  /*24b30*/  STS.U16 [R0+UR5+0x6800], R24 ;  /* 0x0068001800007988 */ /* 0x000fe80008000405 */
[----:B----4-:R4:W-:Y:S04]  /*24b40*/  STL [R1+0x29ec], R11 ;  /* 0x0029ec0b01007387 */ /* 0x0109e80000100800 */
[----:B------:R-:W-:Y:S01]  /*24b50*/  STS.U16 [R0+UR5+0x6a00], R25 ;  /* 0x006a001900007988 */ /* 0x000fe20008000405 */
[----:B------:R-:W-:-:S03]  /*24b60*/  PRMT R8, RZ, 0x7610, R8 ;  /* 0x00007610ff087816 */ /* 0x000fc60000000008 */
[----:B------:R-:W-:Y:S01]  /*24b70*/  STS.U16 [R0+UR5+0x6c00], R26 ;  /* 0x006c001a00007988 */ /* 0x000fe20008000405 */
[----:B0-----:R-:W-:Y:S02]  /*24b80*/  @!P2 IMAD.MOV.U32 R4, RZ, RZ, R2 ;  /* 0x000000ffff04a224 */ /* 0x001fe400078e0002 */
[----:B------:R-:W-:Y:S01]  /*24b90*/  @!P2 IMAD.MOV.U32 R5, RZ, RZ, R3 ;  /* 0x000000ffff05a224 */ /* 0x000fe200078e0003 */
[----:B------:R-:W-:Y:S04]  /*24ba0*/  STS.U16 [R0+UR5+0x6e00], R27 ;  /* 0x006e001b00007988 */ /* 0x000fe80008000405 */
[----:B------:R-:W-:Y:S04]  /*24bb0*/  STS.U16 [R0+UR5+0x7000], R29 ;  /* 0x0070001d00007988 */ /* 0x000fe80008000405 */
[----:B------:R0:W4:Y:S04]  /*24bc0*/  @!P2 LDG.E.U16 R8, desc[UR8][R4.64] ;  /* 0x000000080408a981 */ /* 0x000128000c1e1500 */
[----:B--2---:R2:W-:Y:S04]  /*24bd0*/  STL [R1+0x29f0], R10 ;  /* 0x0029f00a01007387 */ /* 0x0045e80000100800 */
[----:B---3--:R3:W-:Y:S04]  /*24be0*/  STL [R1+0x29f4], R9 ;  /* 0x0029f40901007387 */ /* 0x0087e80000100800 */
[----:B-1----:R-:W3:Y:S04]  /*24bf0*/  LDL.LU R12, [R1+0x5b4] ;  /* 0x0005b400010c7983 */ /* 0x002ee80000300800 */
[----:B----4-:R-:W0:Y:S04]  /*24c00*/  LDL R11, [R1+0x10d4] ;  /* 0x0010d400010b7983 */ /* 0x010e280000100800 */
[----:B--2---:R-:W2:Y:S04]  /*24c10*/  LDL R10, [R1+0x10b0] ;  /* 0x0010b000010a7983 */ /* 0x004ea80000100800 */
[----:B---3--:R-:W3:Y:S04]  /*24c20*/  LDL R9, [R1+0x10b4] ;  /* 0x0010b40001097983 */ /* 0x008ee80000100800 */
        /* <DEDUP_REMOVED lines=19> */
[----:B------:R-:W2:Y:S04]  /*24d60*/  LDL.LU R4, [R1+0x5b0] ;  /* 0x0005b00001047983 */ /* 0x000ea80000300800 */
[----:B------:R-:W3:Y:S01]  /*24d70*/  LDL R5, [R1+0x10d0] ;  /* 0x0010d00001057983 */ /* 0x000ee20000100800 */
[----:B------:R-:W-:-:S02]  /*24d80*/  PRMT R7, RZ, 0x7610, R7 ;  /* 0x00007610ff077816 */ /* 0x000fc40000000007 */
[----:B------:R-:W-:Y:S01]  /*24d90*/  PRMT R6, RZ, 0x7610, R6 ;  /* 0x00007610ff067816 */ /* 0x000fe20000000006 */
[----:B--2---:R0:W-:Y:S02]  /*24da0*/  STS.U16 [R0+UR5+0x7400], R4 ;  /* 0x0074000400007988 */ /* 0x0041e40008000405 */
[----:B0-----:R-:W-:-:S05]  /*24db0*/  @!P2 IMAD.MOV.U32 R4, RZ, RZ, R11 ;  /* 0x000000ffff04a224 */ /* 0x001fca00078e000b */
[----:B---3--:R0:W2:Y:S02]  /*24dc0*/  @!P2 LDG.E.U16 R7, desc[UR8][R4.64] ;  /* 0x000000080407a981 */ /* 0x0080a4000c1e1500 */
[----:B0-----:R-:W-:Y:S02]  /*24dd0*/  @!P2 IMAD.MOV.U32 R4, RZ, RZ, R9 ;  /* 0x000000ffff04a224 */ /* 0x001fe400078e0009 */
[----:B------:R-:W-:-:S05]  /*24de0*/  @!P2 IMAD.MOV.U32 R5, RZ, RZ, R10 ;  /* 0x000000ffff05a224 */ /* 0x000fca00078e000a */
[----:B------:R-:W3:Y:S04]  /*24df0*/  @!P2 LDG.E.U16 R6, desc[UR8][R4.64] ;  /* 0x000000080406a981 */ /* 0x000ee8000c1e1500 */
[----:B----4-:R0:W-:Y:S04]  /*24e00*/  STS.U16 [R0+UR5+0x7800], R19 ;  /* 0x0078001300007988 */ /* 0x0101e80008000405 */
[----:B------:R-:W-:Y:S04]  /*24e10*/  STS.U16 [R0+UR5+0x7600], R12 ;  /* 0x0076000c00007988 */ /* 0x000fe80008000405 */
[----:B------:R-:W-:Y:S04]  /*24e20*/  STS.U16 [R0+UR5+0x7a00], R13 ;  /* 0x007a000d00007988 */ /* 0x000fe80008000405 */
[----:B------:R-:W-:Y:S04]  /*24e30*/  STS.U16 [R0+UR5+0x7c00], R14 ;  /* 0x007c000e00007988 */ /* 0x000fe80008000405 */
[----:B------:R-:W-:Y:S01]  /*24e40*/  STS.U16 [R0+UR5+0x7e00], R15 ;  /* 0x007e000f00007988 */ /* 0x000fe20008000405 */
[----:B0-----:R-:W-:-:S03]  /*24e50*/  LOP3.LUT R19, R0, 0x10, RZ, 0x3c, !PT ;  /* 0x0000001000137812 */ /* 0x001fc600078e3cff */
[----:B------:R-:W-:Y:S04]  /*24e60*/  STL [R1+0x29f8], R8 ;  /* 0x0029f80801007387 */ /* 0x000fe80000100800 */
[----:B------:R-:W-:Y:S04]  /*24e70*/  STS.U16 [R19+UR5+0x80], R16 ;  /* 0x0000801013007988 */ /* 0x000fe80008000405 */
[----:B------:R-:W-:Y:S04]  /*24e80*/  STS.U16 [R19+UR5+0x280], R17 ;  /* 0x0002801113007988 */ /* 0x000fe80008000405 */
[----:B------:R-:W-:Y:S04]  /*24e90*/  STS.U16 [R19+UR5+0x480], R18 ;  /* 0x0004801213007988 */ /* 0x000fe80008000405 */
[----:B------:R-:W-:Y:S04]  /*24ea0*/  STS.U16 [R19+UR5+0x680], R20 ;  /* 0x0006801413007988 */ /* 0x000fe80008000405 */
[----:B------:R0:W-:Y:S04]  /*24eb0*/  STS.U16 [R19+UR5+0x880], R28 ;  /* 0x0008801c13007988 */ /* 0x0001e80008000405 */
[----:B--2---:R-:W-:Y:S04]  /*24ec0*/  STL [R1+0x29fc], R7 ;  /* 0x0029fc0701007387 */ /* 0x004fe80000100800 */
[----:B---3--:R-:W-:Y:S04]  /*24ed0*/  STL [R1+0x2a00], R6 ;  /* 0x002a000601007387 */ /* 0x008fe80000100800 */
[----:B0-----:R-:W2:Y:S04]  /*24ee0*/  LDL.LU R28, [R1+0x104] ;  /* 0x00010400011c7983 */ /* 0x001ea80000300800 */
[----:B------:R-:W3:Y:S04]  /*24ef0*/  LDL.LU R0, [R1+0xf4] ;  /* 0x0000f40001007983 */ /* 0x000ee80000300800 */
[----:B---3--:R0:W-:Y:S04]  /*24f00*/  STL [R1+0x2a0c], R0 ;  /* 0x002a0c0001007387 */ /* 0x0081e80000100800 */
[----:B0-----:R-:W3:Y:S04]  /*24f10*/  LDL.LU R0, [R1+0xf8] ;  /* 0x0000f80001007983 */ /* 0x001ee80000300800 */
[----:B------:R-:W-:Y:S04]  /*24f20*/  STS.U16 [R19+UR5+0xa80], R21 ;  /* 0x000a801513007988 */ /* 0x000fe80008000405 */
        /* <DEDUP_REMOVED lines=9> */
[----:B---3--:R0:W-:Y:S04]  /*24fc0*/  STL [R1+0x2a10], R0 ;  /* 0x002a100001007387 */ /* 0x0081e80000100800 */
[----:B0-----:R-:W3:Y:S04]  /*24fd0*/  LDL.LU R0, [R1+0xfc] ;  /* 0x0000fc0001007983 */ /* 0x001ee80000300800 */
        /* <DEDUP_REMOVED lines=25> */
[----:B--2---:R0:W-:Y:S04]  /*25170*/  STS.U16 [R19+UR5+0x1e80], R28 ;  /* 0x001e801c13007988 */ /* 0x0041e80008000405 */
[----:B------:R-:W2:Y:S04]  /*25180*/  LDL.LU R2, [R1+0x8c] ;  /* 0x00008c0001027983 */ /* 0x000ea80000300800 */
[----:B0-----:R-:W2:Y:S04]  /*25190*/  LDL.LU R28, [R1+0x88] ;  /* 0x00008800011c7983 */ /* 0x001ea80000300800 */
[----:B---3--:R0:W-:Y:S04]  /*251a0*/  STS.U16 [R19+UR5+0x2080], R0 ;  /* 0x0020800013007988 */ /* 0x0081e80008000405 */
[----:B0-----:R-:W3:Y:S04]  /*251b0*/  LDL.LU R0, [R1+0x2a10] ;  /* 0x002a100001007983 */ /* 0x001ee80000300800 */
[----:B---3--:R0:W-:Y:S04]  /*251c0*/  STS.U16 [R19+UR5+0x2280], R0 ;  /* 0x0022800013007988 */ /* 0x0081e80008000405 */
[----:B0-----:R-:W3:Y:S04]  /*251d0*/  LDL.LU R0, [R1+0x2a0c] ;  /* 0x002a0c0001007983 */ /* 0x001ee80000300800 */
[----:B---3--:R-:W-:Y:S04]  /*251e0*/  STS.U16 [R19+UR5+0x2480], R0 ;  /* 0x0024800013007988 */ /* 0x008fe80008000405 */
[----:B----4-:R-:W-:Y:S04]  /*251f0*/  STS.U16 [R19+UR5+0x2680], R6 ;  /* 0x0026800613007988 */ /* 0x010fe80008000405 */
        /* <DEDUP_REMOVED lines=13> */
[----:B------:R0:W-:Y:S04]  /*252d0*/  STS.U16 [R19+UR5+0x4280], R3 ;  /* 0x0042800313007988 */ /* 0x0001e80008000405 */
[----:B0-----:R-:W3:Y:S04]  /*252e0*/  LDL.LU R3, [R1+0x84] ;  /* 0x0000840001037983 */ /* 0x001ee80000300800 */
[----:B------:R-:W4:Y:S04]  /*252f0*/  LDL.LU R6, [R1+0x78] ;  /* 0x0000780001067983 */ /* 0x000f280000300800 */
[----:B----4-:R0:W-:Y:S04]  /*25300*/  STL [R1+0x2a04], R6 ;  /* 0x002a040601007387 */ /* 0x0101e80000100800 */
[----:B0-----:R-:W4:Y:S04]  /*25310*/  LDL.LU R6, [R1+0x7c] ;  /* 0x00007c0001067983 */ /* 0x001f280000300800 */
        /* <DEDUP_REMOVED lines=10> */
[----:B--2---:R-:W-:Y:S04]  /*253c0*/  STS.U16 [R19+UR5+0x5880], R2 ;  /* 0x0058800213007988 */ /* 0x004fe80008000405 */
[----:B------:R-:W-:Y:S04]  /*253d0*/  STS.U16 [R19+UR5+0x5a80], R28 ;  /* 0x005a801c13007988 */ /* 0x000fe80008000405 */
[----:B----4-:R0:W-:Y:S04]  /*253e0*/  STL [R1+0x2a08], R6 ;  /* 0x002a080601007387 */ /* 0x0101e80000100800 */
[----:B0-----:R-:W2:Y:S04]  /*253f0*/  LDL.LU R6, [R1+0x80] ;  /* 0x0000800001067983 */ /* 0x001ea80000300800 */
        /* <DEDUP_REMOVED lines=22> */
[----:B---3--:R0:W-:Y:S04]  /*25560*/  STS.U16 [R19+UR5+0x5c80], R3 ;  /* 0x005c800313007988 */ /* 0x0081e80008000405 */
[----:B------:R-:W3:Y:S04]  /*25570*/  LDL.LU R2, [R1+0x18] ;  /* 0x0000180001027983 */ /* 0x000ee80000300800 */
[----:B0-----:R-:W3:Y:S04]  /*25580*/  LDL.LU R3, [R1+0x14] ;  /* 0x0000140001037983 */ /* 0x001ee80000300800 */
[----:B------:R-:W3:Y:S04]  /*25590*/  LDL.LU R0, [R1+0x10] ;  /* 0x0000100001007983 */ /* 0x000ee80000300800 */
[----:B------:R-:W3:Y:S04]  /*255a0*/  LDL.LU R4, [R1+0xc] ;  /* 0x00000c0001047983 */ /* 0x000ee80000300800 */
[----:B------:R-:W3:Y:S04]  /*255b0*/  LDL.LU R5, [R1+0x8] ;  /* 0x0000080001057983 */ /* 0x000ee80000300800 */
[----:B--2---:R0:W-:Y:S04]  /*255c0*/  STS.U16 [R19+UR5+0x5e80], R6 ;  /* 0x005e800613007988 */ /* 0x0041e80008000405 */
[----:B0-----:R-:W2:Y:S04]  /*255d0*/  LDL.LU R6, [R1+0x2a08] ;  /* 0x002a080001067983 */ /* 0x001ea80000300800 */
[----:B--2---:R0:W-:Y:S04]  /*255e0*/  STS.U16 [R19+UR5+0x6080], R6 ;  /* 0x0060800613007988 */ /* 0x0041e80008000405 */
[----:B0-----:R-:W2:Y:S04]  /*255f0*/  LDL.LU R6, [R1+0x2a04] ;  /* 0x002a040001067983 */ /* 0x001ea80000300800 */
[----:B--2---:R0:W-:Y:S04]  /*25600*/  STS.U16 [R19+UR5+0x6280], R6 ;  /* 0x0062800613007988 */ /* 0x0041e80008000405 */
[----:B----4-:R1:W-:Y:S04]  /*25610*/  STS.U16 [R19+UR5+0x6480], R7 ;  /* 0x0064800713007988 */ /* 0x0103e80008000405 */
[----:B------:R2:W-:Y:S04]  /*25620*/  STS.U16 [R19+UR5+0x6680], R8 ;  /* 0x0066800813007988 */ /* 0x0005e80008000405 */
[----:B------:R4:W-:Y:S04]  /*25630*/  STS.U16 [R19+UR5+0x6880], R9 ;  /* 0x0068800913007988 */ /* 0x0009e80008000405 */
[----:B------:R3:W-:Y:S04]  /*25640*/  STS.U16 [R19+UR5+0x6a80], R10 ;  /* 0x006a800a13007988 */ /* 0x0007e80008000405 */
[----:B------:R3:W-:Y:S04]  /*25650*/  STS.U16 [R19+UR5+0x6c80], R11 ;  /* 0x006c800b13007988 */ /* 0x0007e80008000405 */
[----:B0-----:R-:W3:Y:S04]  /*25660*/  LDL.LU R6, [R1+0x2a00] ;  /* 0x002a000001067983 */ /* 0x001ee80000300800 */
[----:B-1----:R-:W3:Y:S04]  /*25670*/  LDL.LU R7, [R1+0x29fc] ;  /* 0x0029fc0001077983 */ /* 0x002ee80000300800 */
[----:B--2---:R-:W2:Y:S04]  /*25680*/  LDL.LU R8, [R1+0x29f8] ;  /* 0x0029f80001087983 */ /* 0x004ea80000300800 */
[----:B----4-:R-:W4:Y:S04]  /*25690*/  LDL.LU R9, [R1+0x29f4] ;  /* 0x0029f40001097983 */ /* 0x010f280000300800 */
[----:B---3--:R-:W3:Y:S04]  /*256a0*/  LDL.LU R10, [R1+0x29f0] ;  /* 0x0029f000010a7983 */ /* 0x008ee80000300800 */
[----:B------:R-:W2:Y:S04]  /*256b0*/  LDL.LU R11, [R1+0x29ec] ;  /* 0x0029ec00010b7983 */ /* 0x000ea80000300800 */
[----:B------:R0:W-:Y:S04]  /*256c0*/  STS.U16 [R19+UR5+0x6e80], R12 ;  /* 0x006e800c13007988 */ /* 0x0001e80008000405 */
[----:B------:R1:W-:Y:S04]  /*256d0*/  STS.U16 [R19+UR5+0x7080], R13 ;  /* 0x0070800d13007988 */ /* 0x0003e80008000405 */
[----:B------:R1:W-:Y:S04]  /*256e0*/  STS.U16 [R19+UR5+0x7280], R14 ;  /* 0x0072800e13007988 */ /* 0x0003e80008000405 */
[----:B------:R1:W-:Y:S04]  /*256f0*/  STS.U16 [R19+UR5+0x7480], R15 ;  /* 0x0074800f13007988 */ /* 0x0003e80008000405 */
[----:B------:R1:W-:Y:S04]  /*25700*/  STS.U16 [R19+UR5+0x7680], R16 ;  /* 0x0076801013007988 */ /* 0x0003e80008000405 */
[----:B------:R1:W-:Y:S04]  /*25710*/  STS.U16 [R19+UR5+0x7880], R17 ;  /* 0x0078801113007988 */ /* 0x0003e80008000405 */
[----:B0-----:R-:W4:Y:S04]  /*25720*/  LDL.LU R12, [R1+0x29e8] ;  /* 0x0029e800010c7983 */ /* 0x001f280000300800 */
[----:B-1----:R-:W3:Y:S04]  /*25730*/  LDL.LU R13, [R1+0x29e4] ;  /* 0x0029e400010d7983 */ /* 0x002ee80000300800 */
[----:B------:R-:W2:Y:S04]  /*25740*/  LDL.LU R14, [R1+0x29e0] ;  /* 0x0029e000010e7983 */ /* 0x000ea80000300800 */
[----:B------:R-:W4:Y:S04]  /*25750*/  LDL.LU R15, [R1+0x29dc] ;  /* 0x0029dc00010f7983 */ /* 0x000f280000300800 */
[----:B------:R-:W3:Y:S04]  /*25760*/  LDL.LU R16, [R1+0x29d8] ;  /* 0x0029d80001107983 */ /* 0x000ee80000300800 */
[----:B------:R-:W2:Y:S04]  /*25770*/  LDL.LU R17, [R1+0x29d4] ;  /* 0x0029d40001117983 */ /* 0x000ea80000300800 */
[----:B------:R0:W-:Y:S04]  /*25780*/  STS.U16 [R19+UR5+0x7a80], R18 ;  /* 0x007a801213007988 */ /* 0x0001e80008000405 */
[----:B------:R1:W-:Y:S04]  /*25790*/  STS.U16 [R19+UR5+0x7c80], R28 ;  /* 0x007c801c13007988 */ /* 0x0003e80008000405 */
[----:B0-----:R-:W4:Y:S04]  /*257a0*/  LDL.LU R18, [R1+0x29d0] ;  /* 0x0029d00001127983 */ /* 0x001f280000300800 */
[----:B-1----:R-:W3:Y:S04]  /*257b0*/  LDL.LU R28, [R1+0x29cc] ;  /* 0x0029cc00011c7983 */ /* 0x002ee80000300800 */
[----:B---3--:R0:W-:Y:S04]  /*257c0*/  STS.U16 [R19+UR5+0x7e80], R28 ;  /* 0x007e801c13007988 */ /* 0x0081e80008000405 */
[----:B0-----:R-:W3:Y:S04]  /*257d0*/  LDL.LU R19, [R1+0x29c8] ;  /* 0x0029c80001137983 */ /* 0x001ee80000300800 */
[----:B------:R-:W2:Y:S04]  /*257e0*/  LDL.LU R28, [R1+0x29c4] ;  /* 0x0029c400011c7983 */ /* 0x000ea80000300800 */
[----:B--2---:R0:W-:Y:S04]  /*257f0*/  STS.U16 [R28+UR5+0x100], R20 ;  /* 0x000100141c007988 */ /* 0x0041e80008000405 */
[----:B------:R1:W-:Y:S04]  /*25800*/  STS.U16 [R28+UR5+0x300], R21 ;  /* 0x000300151c007988 */ /* 0x0003e80008000405 */
        /* <DEDUP_REMOVED lines=20> */
[----:B------:R-:W-:Y:S04]  /*25950*/  STS.U16 [R28+UR5+0x1700], R0 ;  /* 0x001700001c007988 */ /* 0x000fe80008000405 */
[----:B------:R-:W-:Y:S04]  /*25960*/  STS.U16 [R28+UR5+0x1900], R4 ;  /* 0x001900041c007988 */ /* 0x000fe80008000405 */
[----:B------:R-:W-:Y:S04]  /*25970*/  STS.U16 [R28+UR5+0x1b00], R5 ;  /* 0x001b00051c007988 */ /* 0x000fe80008000405 */
[----:B---3--:R0:W-:Y:S04]  /*25980*/  STS.U16 [R28+UR5+0x1d00], R3 ;  /* 0x001d00031c007988 */ /* 0x0081e80008000405 */
[----:B----4-:R1:W-:Y:S04]  /*25990*/  STS.U16 [R28+UR5+0x1f00], R2 ;  /* 0x001f00021c007988 */ /* 0x0103e80008000405 */
[----:B0-----:R-:W3:Y:S04]  /*259a0*/  LDL.LU R3, [R1+0x2994] ;  /* 0x0029940001037983 */ /* 0x001ee80000300800 */
[----:B------:R-:W4:Y:S04]  /*259b0*/  LDL R5, [R1+0xe20] ;  /* 0x000e200001057983 */ /* 0x000f280000100800 */
[----:B------:R-:W4:Y:S04]  /*259c0*/  LDL R4, [R1+0x1558] ;  /* 0x0015580001047983 */ /* 0x000f280000100800 */
[----:B-1----:R-:W3:Y:S04]  /*259d0*/  LDL.LU R2, [R1+0x15e0] ;  /* 0x0015e00001027983 */ /* 0x002ee80000300800 */
[----:B--2---:R-:W-:Y:S04]  /*259e0*/  STS.U16 [R28+UR5+0x2100], R29 ;  /* 0x0021001d1c007988 */ /* 0x004fe80008000405 */
        /* <DEDUP_REMOVED lines=9> */
[----:B------:R-:W-:Y:S01]  /*25a80*/  STS.U16 [R28+UR5+0x3300], R19 ;  /* 0x003300131c007988 */ /* 0x000fe20008000405 */
[----:B0-----:R-:W-:-:S03]  /*25a90*/  PRMT R2, RZ, 0x7610, R2 ;  /* 0x00007610ff027816 */ /* 0x001fc60000000002 */
[----:B------:R-:W2:Y:S04]  /*25aa0*/  LDL.LU R0, [R1+0x15e8] ;  /* 0x0015e80001007983 */ /* 0x000ea80000300800 */
[----:B----4-:R-:W3:Y:S04]  /*25ab0*/  @!P2 LDG.E.U16 R2, desc[UR8][R4.64] ;  /* 0x000000080402a981 */ /* 0x010ee8000c1e1500 */
        /* <DEDUP_REMOVED lines=13> */
[----:B0-----:R-:W4:Y:S04]  /*25b90*/  LDL.LU R28, [R1+0x2990] ;  /* 0x00299000011c7983 */ /* 0x001f280000300800 */
[----:B---3--:R0:W-:Y:S04]  /*25ba0*/  STL [R1+0x104], R2 ;  /* 0x0001040201007387 */ /* 0x0081e80000100800 */
[----:B0-----:R-:W3:Y:S04]  /*25bb0*/  LDL.LU R2, [R1+0x298c] ;  /* 0x00298c0001027983 */ /* 0x001ee80000300800 */
[----:B------:R-:W2:Y:S04]  /*25bc0*/  LDL R4, [R1+0xe10] ;  /* 0x000e100001047983 */ /* 0x000ea80000100800 */
[----:B------:R-:W2:Y:S01]  /*25bd0*/  LDL R5, [R1+0x1548] ;  /* 0x0015480001057983 */ /* 0x000ea20000100800 */
[----:B----4-:R-:W-:-:S02]  /*25be0*/  PRMT R28, RZ, 0x7610, R28 ;  /* 0x00007610ff1c7816 */ /* 0x010fc4000000001c */
[----:B--2---:R-:W-:-:S04]  /*25bf0*/  @!P2 LOP3.LUT R5, R5, R4, RZ, 0x3c, !PT ;  /* 0x000000040505a212 */ /* 0x004fc800078e3cff */
[----:B------:R-:W-:-:S04]  /*25c00*/  @!P2 LOP3.LUT R4, R5, R4, RZ, 0x3c, !PT ;  /* 0x000000040504a212 */ /* 0x000fc800078e3cff */
[----:B------:R-:W-:-:S05]  /*25c10*/  @!P2 LOP3.LUT R5, R5, R4, RZ, 0x3c, !PT ;  /* 0x000000040505a212 */ /* 0x000fca00078e3cff */
[----:B------:R-:W2:Y:S04]  /*25c20*/  @!P2 LDG.E.U16 R28, desc[UR8][R4.64] ;  /* 0x00000008041ca981 */ /* 0x000ea8000c1e1500 */
[----:B--2---:R0:W-:Y:S04]  /*25c30*/  STL [R1+0x100], R28 ;  /* 0x0001001c01007387 */ /* 0x0041e80000100800 */
[----:B0-----:R-:W2:Y:S04]  /*25c40*/  LDL.LU R28, [R1+0x2988] ;  /* 0x00298800011c7983 */ /* 0x001ea80000300800 */
[----:B------:R-:W4:Y:S04]  /*25c50*/  LDL R4, [R1+0x1528] ;  /* 0x0015280001047983 */ /* 0x000f280000100800 */
[----:B------:R-:W4:Y:S01]  /*25c60*/  LDL R5, [R1+0x152c] ;  /* 0x00152c0001057983 */ /* 0x000f220000100800 */
[----:B------:R-:W-:-:S02]  /*25c70*/  PRMT R3, RZ, 0x7610, R3 ;  /* 0x00007610ff037816 */ /* 0x000fc40000000003 */
[----:B----4-:R-:W-:-:S04]  /*25c80*/  @!P2 LOP3.LUT R5, R5, R4, RZ, 0x3c, !PT ;  /* 0x000000040505a212 */ /* 0x010fc800078e3cff */
[----:B------:R-:W-:-:S04]  /*25c90*/  @!P2 LOP3.LUT R4, R5, R4, RZ, 0x3c, !PT ;  /* 0x000000040504a212 */ /* 0x000fc800078e3cff */
[----:B------:R-:W-:-:S05]  /*25ca0*/  @!P2 LOP3.LUT R5, R5, R4, RZ, 0x3c, !PT ;  /* 0x000000040505a212 */ /* 0x000fca00078e3cff */
[----:B------:R-:W4:Y:S04]  /*25cb0*/  @!P2 LDG.E.U16 R3, desc[UR8][R4.64] ;  /* 0x000000080403a981 */ /* 0x000f28000c1e1500 */
[----:B----4-:R0:W-:Y:S04]  /*25cc0*/  STL [R1+0xfc], R3 ;  /* 0x0000fc0301007387 */ /* 0x0101e80000100800 */
[----:B0-----:R-:W4:Y:S04]  /*25cd0*/  LDL.LU R3, [R1+0x2984] ;  /* 0x0029840001037983 */ /* 0x001f280000300800 */
        /* <DEDUP_REMOVED lines=11> */
[----:B----4-:R-:W-:-:S02]  /*25d90*/  PRMT R3, RZ, 0x7610, R3 ;  /* 0x00007610ff037816 */ /* 0x010fc40000000003 */
[----:B---3--:R-:W-:-:S04]  /*25da0*/  @!P2 LOP3.LUT R5, R5, R4, RZ, 0x3c, !PT ;  /* 0x000000040505a212 */ /* 0x008fc800078e3cff */
[----:B------:R-:W-:-:S04]  /*25db0*/  @!P2 LOP3.LUT R4, R5, R4, RZ, 0x3c, !PT ;  /* 0x000000040504a212 */ /* 0x000fc800078e3cff */
[----:B------:R-:W-:-:S05]  /*25dc0*/  @!P2 LOP3.LUT R5, R5, R4, RZ, 0x3c, !PT ;  /* 0x000000040505a212 */ /* 0x000fca00078e3cff */
[----:B------:R-:W3:Y:S04]  /*25dd0*/  @!P2 LDG.E.U16 R3, desc[UR8][R4.64] ;  /* 0x000000080403a981 */ /* 0x000ee8000c1e1500 */
[----:B---3--:R0:W-:Y:S04]  /*25de0*/  STL [R1+0xf4], R3 ;  /* 0x0000f40301007387 */ /* 0x0081e80000100800 */
[----:B0-----:R-:W3:Y:S04]  /*25df0*/  LDL.LU R3, [R1+0x297c] ;  /* 0x00297c0001037983 */ /* 0x001ee80000300800 */
        /* <DEDUP_REMOVED lines=10> */
[----:B------:R-:W4:Y:S01]  /*25ea0*/  LDL R5, [R1+0x14ac] ;  /* 0x0014ac0001057983 */ /* 0x000f220000100800 */
[----:B---3--:R-:W-:-:S02]  /*25eb0*/  PRMT R3, RZ, 0x7610, R3 ;  /* 0x00007610ff037816 */ /* 0x008fc40000000003 */
[----:B----4-:R-:W-:-:S04]  /*25ec0*/  @!P2 LOP3.LUT R5, R5, R4, RZ, 0x3c, !PT ;  /* 0x000000040505a212 */ /* 0x010fc800078e3cff */
        /* <DEDUP_REMOVED lines=231> */
[----:B------:R-:W4:Y:S02]  /*26d40*/  LDL R5, [R1+0x116c] ;  /* 0x00116c0001057983 */ /* 0x000f240000100800 */
[----:B----4-:R-:W-:-:S02]  /*26d50*/  @!P2 LOP3.LUT R5, R5, R4, RZ, 0x3c, !PT ;  /* 0x000000040505a212 */ /* 0x010fc400078e3cff */
[----:B--2---:R-:W-:Y:S02]  /*26d60*/  PRMT R28, RZ, 0x7610, R28 ;  /* 0x00007610ff1c7816 */ /* 0x004fe4000000001c */
        /* <DEDUP_REMOVED lines=272> */
[----:B------:R0:W2:Y:S04]  /*27e70*/  @!P2 LDG.E.U16 R28, desc[UR8][R4.64] ;  /* 0x00000008041ca981 */ /* 0x0000a8000c1e1500 */
[----:B------:R-:W0:Y:S04]  /*27e80*/  LDL R4, [R1+0xf10] ;  /* 0x000f100001047983 */ /* 0x000e280000100800 */
[----:B------:R-:W0:Y:S01]  /*27e90*/  LDL R5, [R1+0xf14] ;  /* 0x000f140001057983 */ /* 0x000e220000100800 */
[----:B---3--:R-:W-:Y:S02]  /*27ea0*/  PRMT R3, RZ, 0x7610, R3 ;  /* 0x00007610ff037816 */ /* 0x008fe40000000003 */
[----:B0-----:R-:W-:-:S04]  /*27eb0*/  @!P2 LOP3.LUT R5, R5, R4, RZ, 0x3c, !PT ;  /* 0x000000040505a212 */ /* 0x001fc800078e3cff */
[----:B------:R-:W-:-:S04]  /*27ec0*/  @!P2 LOP3.LUT R4, R5, R4, RZ, 0x3c, !PT ;  /* 0x000000040504a212 */ /* 0x000fc800078e3cff */
[----:B------:R-:W-:-:S05]  /*27ed0*/  @!P2 LOP3.LUT R5, R5, R4, RZ, 0x3c, !PT ;  /* 0x000000040505a212 */ /* 0x000fca00078e3cff */
[----:B------:R-:W3:Y:S04]  /*27ee0*/  @!P2 LDG.E.U16 R3, desc[UR8][R4.64] ;  /* 0x000000080403a981 */ /* 0x000ee8000c1e1500 */
[----:B--2---:R-:W-:Y:S04]  /*27ef0*/  STL [R1+0x284c], R28 ;  /* 0x00284c1c01007387 */ /* 0x004fe80000100800 */
[----:B---3--:R0:W-:Y:S04]  /*27f00*/  STL [R1+0x8], R3 ;  /* 0x0000080301007387 */ /* 0x0081e80000100800 */
[----:B0-----:R-:W2:Y:S04]  /*27f10*/  LDL.LU R3, [R1+0x2894] ;  /* 0x0028940001037983 */ /* 0x001ea80000300800 */
[----:B------:R-:W3:Y:S04]  /*27f20*/  LDL R4, [R1+0xf08] ;  /* 0x000f080001047983 */ /* 0x000ee80000100800 */
[----:B------:R-:W3:Y:S02]  /*27f30*/  LDL R5, [R1+0xf0c] ;  /* 0x000f0c0001057983 */ /* 0x000ee40000100800 */
[----:B---3--:R-:W-:-:S02]  /*27f40*/  @!P2 LOP3.LUT R5, R5, R4, RZ, 0x3c, !PT ;  /* 0x000000040505a212 */ /* 0x008fc400078e3cff */
[----:B--2---:R-:W-:Y:S02]  /*27f50*/  PRMT R3, RZ, 0x7610, R3 ;  /* 0x00007610ff037816 */ /* 0x004fe40000000003 */
        /* <DEDUP_REMOVED lines=8> */
[----:B------:R-:W-:Y:S01]  /*27fe0*/  @!P2 LOP3.LUT R5, R5, R4, RZ, 0x3c, !PT ;  /* 0x000000040505a212 */ /* 0x000fe200078e3cff */
[----:B--2---:R0:W-:Y:S04]  /*27ff0*/  STL [R1+0x2850], R3 ;  /* 0x0028500301007387 */ /* 0x0041e80000100800 */
[----:B------:R1:W2:Y:S01]  /*28000*/  @!P2 LDG.E.U16 R28, desc[UR8][R4.64] ;  /* 0x00000008041ca981 */ /* 0x0002a2000c1e1500 */
[----:B------:R-:W-:Y:S02]  /*28010*/  PRMT R29, RZ, 0x7610, R29 ;  /* 0x00007610ff1d7816 */ /* 0x000fe4000000001d */
[----:B------:R-:W-:Y:S01]  /*28020*/  PRMT R27, RZ, 0x7610, R27 ;  /* 0x00007610ff1b7816 */ /* 0x000fe2000000001b */
[----:B0-----:R-:W3:Y:S04]  /*28030*/  LDL R3, [R1+0xe74] ;  /* 0x000e740001037983 */ /* 0x001ee80000100800 */
[----:B------:R-:W1:Y:S04]  /*28040*/  LDL R4, [R1+0xee8] ;  /* 0x000ee80001047983 */ /* 0x000e680000100800 */
[----:B------:R-:W1:Y:S02]  /*28050*/  LDL R5, [R1+0xeec] ;  /* 0x000eec0001057983 */ /* 0x000e640000100800 */
[----:B-1----:R-:W-:-:S04]  /*28060*/  @!P2 LOP3.LUT R5, R5, R4, RZ, 0x3c, !PT ;  /* 0x000000040505a212 */ /* 0x002fc800078e3cff */
[----:B------:R-:W-:-:S04]  /*28070*/  @!P2 LOP3.LUT R4, R5, R4, RZ, 0x3c, !PT ;  /* 0x000000040504a212 */ /* 0x000fc800078e3cff */
[----:B------:R-:W-:-:S05]  /*28080*/  @!P2 LOP3.LUT R5, R5, R4, RZ, 0x3c, !PT ;  /* 0x000000040505a212 */ /* 0x000fca00078e3cff */
[----:B------:R0:W4:Y:S04]  /*28090*/  @!P2 LDG.E.U16 R29, desc[UR8][R4.64] ;  /* 0x00000008041da981 */ /* 0x000128000c1e1500 */
[----:B------:R-:W0:Y:S04]  /*280a0*/  LDL R4, [R1+0xed0] ;  /* 0x000ed00001047983 */ /* 0x000e280000100800 */
[----:B------:R-:W0:Y:S02]  /*280b0*/  LDL R5, [R1+0xed4] ;  /* 0x000ed40001057983 */ /* 0x000e240000100800 */
[----:B0-----:R-:W-:-:S04]  /*280c0*/  @!P2 LOP3.LUT R5, R5, R4, RZ, 0x3c, !PT ;  /* 0x000000040505a212 */ /* 0x001fc800078e3cff */
[----:B------:R-:W-:-:S04]  /*280d0*/  @!P2 LOP3.LUT R4, R5, R4, RZ, 0x3c, !PT ;  /* 0x000000040504a212 */ /* 0x000fc800078e3cff */
[----:B------:R-:W-:Y:S01]  /*280e0*/  @!P2 LOP3.LUT R5, R5, R4, RZ, 0x3c, !PT ;  /* 0x000000040505a212 */ /* 0x000fe200078e3cff */
[----:B----4-:R0:W-:Y:S04]  /*280f0*/  STL [R1+0x2854], R29 ;  /* 0x0028541d01007387 */ /* 0x0101e80000100800 */
[----:B------:R1:W4:Y:S01]  /*28100*/  @!P2 LDG.E.U16 R27, desc[UR8][R4.64] ;  /* 0x00000008041ba981 */ /* 0x000322000c1e1500 */
[----:B------:R-:W-:-:S03]  /*28110*/  PRMT R26, RZ, 0x7610, R26 ;  /* 0x00007610ff1a7816 */ /* 0x000fc6000000001a */
[----:B0-----:R-:W2:Y:S04]  /*28120*/  LDL R29, [R1+0xe70] ;  /* 0x000e7000011d7983 */ /* 0x001ea80000100800 */
[----:B------:R-:W1:Y:S04]  /*28130*/  LDL R4, [R1+0xeb0] ;  /* 0x000eb00001047983 */ /* 0x000e680000100800 */
[----:B------:R-:W1:Y:S02]  /*28140*/  LDL R5, [R1+0xeb4] ;  /* 0x000eb40001057983 */ /* 0x000e640000100800 */
[----:B-1----:R-:W-:-:S04]  /*28150*/  @!P2 LOP3.LUT R5, R5, R4, RZ, 0x3c, !PT ;  /* 0x000000040505a212 */ /* 0x002fc800078e3cff */
[----:B------:R-:W-:-:S04]  /*28160*/  @!P2 LOP3.LUT R4, R5, R4, RZ, 0x3c, !PT ;  /* 0x000000040504a212 */ /* 0x000fc800078e3cff */
[----:B------:R-:W-:-:S05]  /*28170*/  @!P2 LOP3.LUT R5, R5, R4, RZ, 0x3c, !PT ;  /* 0x000000040505a212 */ /* 0x000fca00078e3cff */
[----:B------:R0:W4:Y:S04]  /*28180*/  @!P2 LDG.E.U16 R26, desc[UR8][R4.64] ;  /* 0x00000008041aa981 */ /* 0x000128000c1e1500 */
[----:B------:R-:W0:Y:S04]  /*28190*/  LDL R4, [R1+0xe90] ;  /* 0x000e900001047983 */ /* 0x000e280000100800 */
[----:B------:R-:W0:Y:S01]  /*281a0*/  LDL R5, [R1+0xe94] ;  /* 0x000e940001057983 */ /* 0x000e220000100800 */
[----:B------:R-:W-:Y:S02]  /*281b0*/  PRMT R25, RZ, 0x7610, R25 ;  /* 0x00007610ff197816 */ /* 0x000fe40000000019 */
[----:B------:R-:W-:-:S02]  /*281c0*/  PRMT R24, RZ, 0x7610, R24 ;  /* 0x00007610ff187816 */ /* 0x000fc40000000018 */
[----:B0-----:R-:W-:-:S04]  /*281d0*/  @!P2 LOP3.LUT R5, R5, R4, RZ, 0x3c, !PT ;  /* 0x000000040505a212 */ /* 0x001fc800078e3cff */
[----:B------:R-:W-:-:S04]  /*281e0*/  @!P2 LOP3.LUT R4, R5, R4, RZ, 0x3c, !PT ;  /* 0x000000040504a212 */ /* 0x000fc800078e3cff */
[----:B------:R-:W-:-:S05]  /*281f0*/  @!P2 LOP3.LUT R5, R5, R4, RZ, 0x3c, !PT ;  /* 0x000000040505a212 */ /* 0x000fca00078e3cff */
[----:B------:R3:W4:Y:S02]  /*28200*/  @!P2 LDG.E.U16 R25, desc[UR8][R4.64] ;  /* 0x000000080419a981 */ /* 0x000724000c1e1500 */
[----:B---3--:R-:W-:Y:S02]  /*28210*/  @!P2 IMAD.MOV.U32 R4, RZ, RZ, R3 ;  /* 0x000000ffff04a224 */ /* 0x008fe400078e0003 */
[----:B--2---:R-:W-:Y:S01]  /*28220*/  @!P2 IMAD.MOV.U32 R5, RZ, RZ, R29 ;  /* 0x000000ffff05a224 */ /* 0x004fe200078e001d */
[----:B------:R-:W-:Y:S01]  /*28230*/  PRMT R23, RZ, 0x7610, R23 ;  /* 0x00007610ff177816 */ /* 0x000fe20000000017 */
[----:B------:R-:W2:Y:S04]  /*28240*/  LDL R29, [R1+0x15dc] ;  /* 0x0015dc00011d7983 */ /* 0x000ea80000100800 */
[----:B------:R0:W3:Y:S04]  /*28250*/  @!P2 LDG.E.U16 R24, desc[UR8][R4.64] ;  /* 0x000000080418a981 */ /* 0x0000e8000c1e1500 */
[----:B------:R-:W4:Y:S04]  /*28260*/  LDL R3, [R1+0x1604] ;  /* 0x0016040001037983 */ /* 0x000f280000100800 */
[----:B------:R-:W0:Y:S04]  /*28270*/  LDL R4, [R1+0xe50] ;  /* 0x000e500001047983 */ /* 0x000e280000100800 */
[----:B------:R-:W0:Y:S02]  /*28280*/  LDL R5, [R1+0xe54] ;  /* 0x000e540001057983 */ /* 0x000e240000100800 */
[----:B0-----:R-:W-:-:S04]  /*28290*/  @!P2 LOP3.LUT R5, R5, R4, RZ, 0x3c, !PT ;  /* 0x000000040505a212 */ /* 0x001fc800078e3cff */
[----:B------:R-:W-:-:S04]  /*282a0*/  @!P2 LOP3.LUT R4, R5, R4, RZ, 0x3c, !PT ;  /* 0x000000040504a212 */ /* 0x000fc800078e3cff */
[----:B------:R-:W-:Y:S01]  /*282b0*/  @!P2 LOP3.LUT R5, R5, R4, RZ, 0x3c, !PT ;  /* 0x000000040505a212 */ /* 0x000fe200078e3cff */
[----:B---3--:R0:W-:Y:S04]  /*282c0*/  STL [R1+0x2890], R24 ;  /* 0x0028901801007387 */ /* 0x0081e80000100800 */
[----:B------:R1:W3:Y:S01]  /*282d0*/  @!P2 LDG.E.U16 R23, desc[UR8][R4.64] ;  /* 0x000000080417a981 */ /* 0x0002e2000c1e1500 */
[----:B------:R-:W-:Y:S02]  /*282e0*/  PRMT R22, RZ, 0x7610, R22 ;  /* 0x00007610ff167816 */ /* 0x000fe40000000016 */
        /* <DEDUP_REMOVED lines=8> */
[----:B------:R0:W3:Y:S04]  /*28370*/  @!P2 LDG.E.U16 R22, desc[UR8][R4.64] ;  /* 0x000000080416a981 */ /* 0x0000e8000c1e1500 */
[----:B------:R-:W0:Y:S04]  /*28380*/  LDL R4, [R1+0xe2c] ;  /* 0x000e2c0001047983 */ /* 0x000e280000100800 */
[----:B------:R-:W0:Y:S02]  /*28390*/  LDL R5, [R1+0x159c] ;  /* 0x00159c0001057983 */ /* 0x000e240000100800 */
[----:B0-----:R-:W-:-:S04]  /*283a0*/  @!P2 LOP3.LUT R5, R5, R4, RZ, 0x3c, !PT ;  /* 0x000000040505a212 */ /* 0x001fc800078e3cff */
        /* <DEDUP_REMOVED lines=9> */
[----:B------:R-:W4:Y:S01]  /*28440*/  LDL R5, [R1+0x15a0] ;  /* 0x0015a00001057983 */ /* 0x000f220000100800 */
[----:B------:R-:W-:Y:S01]  /*28450*/  PRMT R19, RZ, 0x7610, R19 ;  /* 0x00007610ff137816 */ /* 0x000fe20000000013 */
[----:B--2---:R-:W-:Y:S01]  /*28460*/  @!P2 IMAD.MOV.U32 R4, RZ, RZ, R29 ;  /* 0x000000ffff04a224 */ /* 0x004fe200078e001d */
[----:B------:R-:W-:Y:S02]  /*28470*/  PRMT R18, RZ, 0x7610, R18 ;  /* 0x00007610ff127816 */ /* 0x000fe40000000012 */
[----:B------:R-:W-:Y:S01]  /*28480*/  PRMT R17, RZ, 0x7610, R17 ;  /* 0x00007610ff117816 */ /* 0x000fe20000000011 */
[----:B------:R-:W2:Y:S04]  /*28490*/  LDL R29, [R1+0xeac] ;  /* 0x000eac00011d7983 */ /* 0x000ea80000100800 */
[----:B----4-:R0:W4:Y:S02]  /*284a0*/  @!P2 LDG.E.U16 R19, desc[UR8][R4.64] ;  /* 0x000000080413a981 */ /* 0x010124000c1e1500 */
[----:B0-----:R-:W-:-:S02]  /*284b0*/  @!P2 IMAD.MOV.U32 R4, RZ, RZ, R3 ;  /* 0x000000ffff04a224 */ /* 0x001fc400078e0003 */
[----:B---3--:R-:W-:Y:S01]  /*284c0*/  @!P2 IMAD.MOV.U32 R5, RZ, RZ, R24 ;  /* 0x000000ffff05a224 */ /* 0x008fe200078e0018 */
[----:B------:R-:W3:Y:S04]  /*284d0*/  LDL R3, [R1+0xe8c] ;  /* 0x000e8c0001037983 */ /* 0x000ee80000100800 */
[----:B------:R-:W4:Y:S04]  /*284e0*/  LDL R24, [R1+0xe88] ;  /* 0x000e880001187983 */ /* 0x000f280000100800 */
[----:B------:R0:W4:Y:S04]  /*284f0*/  @!P2 LDG.E.U16 R18, desc[UR8][R4.64] ;  /* 0x000000080412a981 */ /* 0x000128000c1e1500 */
[----:B------:R-:W0:Y:S04]  /*28500*/  LDL R5, [R1+0x15f4] ;  /* 0x0015f40001057983 */ /* 0x000e280000100800 */
[----:B------:R1:W-:Y:S01]  /*28510*/  STL [R1+0x1640], R2 ;  /* 0x0016400201007387 */ /* 0x0003e20000100800 */
[----:B0-----:R-:W-:-:S02]  /*28520*/  @!P2 IMAD.MOV.U32 R4, RZ, RZ, R5 ;  /* 0x000000ffff04a224 */ /* 0x001fc400078e0005 */
[----:B------:R-:W-:Y:S02]  /*28530*/  @!P2 IMAD.MOV.U32 R5, RZ, RZ, R2 ;  /* 0x000000ffff05a224 */ /* 0x000fe400078e0002 */
[----:B-1----:R-:W4:Y:S04]  /*28540*/  LDL.LU R2, [R1+0x15a8] ;  /* 0x0015a80001027983 */ /* 0x002f280000300800 */
[----:B------:R0:W4:Y:S04]  /*28550*/  @!P2 LDG.E.U16 R17, desc[UR8][R4.64] ;  /* 0x000000080411a981 */ /* 0x000128000c1e1500 */
[----:B------:R-:W0:Y:S04]  /*28560*/  LDL R4, [R1+0xec8] ;  /* 0x000ec80001047983 */ /* 0x000e280000100800 */
[----:B------:R-:W0:Y:S01]  /*28570*/  LDL R5, [R1+0xecc] ;  /* 0x000ecc0001057983 */ /* 0x000e220000100800 */
[----:B------:R-:W-:-:S02]  /*28580*/  PRMT R16, RZ, 0x7610, R16 ;  /* 0x00007610ff107816 */ /* 0x000fc40000000010 */
[----:B0-----:R-:W-:-:S04]  /*28590*/  @!P2 LOP3.LUT R5, R5, R4, RZ, 0x3c, !PT ;  /* 0x000000040505a212 */ /* 0x001fc800078e3cff */
[----:B------:R-:W-:-:S04]  /*285a0*/  @!P2 LOP3.LUT R4, R5, R4, RZ, 0x3c, !PT ;  /* 0x000000040504a212 */ /* 0x000fc800078e3cff */
[----:B------:R-:W-:-:S05]  /*285b0*/  @!P2 LOP3.LUT R5, R5, R4, RZ, 0x3c, !PT ;  /* 0x000000040505a212 */ /* 0x000fca00078e3cff */
[----:B------:R2:W3:Y:S04]  /*285c0*/  @!P2 LDG.E.U16 R16, desc[UR8][R4.64] ;  /* 0x000000080410a981 */ /* 0x0004e8000c1e1500 */
[----:B------:R-:W4:Y:S01]  /*285d0*/  LDL R5, [R1+0xea8] ;  /* 0x000ea80001057983 */ /* 0x000f220000100800 */
[----:B------:R-:W-:Y:S01]  /*285e0*/  PRMT R15, RZ, 0x7610, R15 ;  /* 0x00007610ff0f7816 */ /* 0x000fe2000000000f */
[----:B--2---:R-:W-:Y:S01]  /*285f0*/  @!P2 IMAD.MOV.U32 R4, RZ, RZ, R29 ;  /* 0x000000ffff04a224 */ /* 0x004fe200078e001d */
[----:B------:R-:W-:-:S04]  /*28600*/  PRMT R14, RZ, 0x7610, R14 ;  /* 0x00007610ff0e7816 */ /* 0x000fc8000000000e */
[----:B----4-:R0:W2:Y:S04]  /*28610*/  @!P2 LDG.E.U16 R15, desc[UR8][R4.64] ;  /* 0x00000008040fa981 */ /* 0x0100a8000c1e1500 */
[----:B---3--:R1:W-:Y:S04]  /*28620*/  STL [R1+0x2858], R16 ;  /* 0x0028581001007387 */ /* 0x0083e80000100800 */
[----:B------:R-:W3:Y:S01]  /*28630*/  LDL R29, [R1+0x1584] ;  /* 0x00158400011d7983 */ /* 0x000ee20000100800 */
[----:B0-----:R-:W-:Y:S02]  /*28640*/  @!P2 IMAD.MOV.U32 R4, RZ, RZ, R3 ;  /* 0x000000ffff04a224 */ /* 0x001fe400078e0003 */
[----:B------:R-:W-:-:S05]  /*28650*/  @!P2 IMAD.MOV.U32 R5, RZ, RZ, R24 ;  /* 0x000000ffff05a224 */ /* 0x000fca00078e0018 */
[----:B------:R-:W4:Y:S04]  /*28660*/  @!P2 LDG.E.U16 R14, desc[UR8][R4.64] ;  /* 0x00000008040ea981 */ /* 0x000f28000c1e1500 */
[----:B--2---:R0:W-:Y:S04]  /*28670*/  STL [R1+0x285c], R15 ;  /* 0x00285c0f01007387 */ /* 0x0041e80000100800 */
[----:B------:R-:W2:Y:S04]  /*28680*/  LDL R4, [R1+0xe68] ;  /* 0x000e680001047983 */ /* 0x000ea80000100800 */
[----:B------:R-:W2:Y:S01]  /*28690*/  LDL R5, [R1+0xe6c] ;  /* 0x000e6c0001057983 */ /* 0x000ea20000100800 */
[----:B------:R-:W-:-:S03]  /*286a0*/  PRMT R13, RZ, 0x7610, R13 ;  /* 0x00007610ff0d7816 */ /* 0x000fc6000000000d */
[----:B------:R-:W3:Y:S04]  /*286b0*/  LDL R24, [R1+0x1568] ;  /* 0x0015680001187983 */ /* 0x000ee80000100800 */
[----:B-1----:R-:W3:Y:S04]  /*286c0*/  LDL R16, [R1+0x15a4] ;  /* 0x0015a40001107983 */ /* 0x002ee80000100800 */
[----:B------:R-:W3:Y:S04]  /*286d0*/  LDL R3, [R1+0x15c4] ;  /* 0x0015c40001037983 */ /* 0x000ee80000100800 */
[----:B0-----:R-:W3:Y:S04]  /*286e0*/  LDL R15, [R1+0x1588] ;  /* 0x00158800010f7983 */ /* 0x001ee80000100800 */
[----:B----4-:R0:W-:Y:S04]  /*286f0*/  STL [R1+0x2860], R14 ;  /* 0x0028600e01007387 */ /* 0x0101e80000100800 */
[----:B0-----:R-:W4:Y:S01]  /*28700*/  LDL R14, [R1+0xe38] ;  /* 0x000e3800010e7983 */ /* 0x001f220000100800 */
[----:B--2---:R-:W-:-:S04]  /*28710*/  @!P2 LOP3.LUT R5, R5, R4, RZ, 0x3c, !PT ;  /* 0x000000040505a212 */ /* 0x004fc800078e3cff */
[----:B------:R-:W-:-:S04]  /*28720*/  @!P2 LOP3.LUT R4, R5, R4, RZ, 0x3c, !PT ;  /* 0x000000040504a212 */ /* 0x000fc800078e3cff */
[----:B------:R-:W-:-:S05]  /*28730*/  @!P2 LOP3.LUT R5, R5, R4, RZ, 0x3c, !PT ;  /* 0x000000040505a212 */ /* 0x000fca00078e3cff */
[----:B------:R0:W2:Y:S04]  /*28740*/  @!P2 LDG.E.U16 R13, desc[UR8][R4.64] ;  /* 0x00000008040da981 */ /* 0x0000a8000c1e1500 */
[----:B------:R-:W0:Y:S04]  /*28750*/  LDL R4, [R1+0xe48] ;  /* 0x000e480001047983 */ /* 0x000e280000100800 */
[----:B------:R-:W0:Y:S01]  /*28760*/  LDL R5, [R1+0xe4c] ;  /* 0x000e4c0001057983 */ /* 0x000e220000100800 */
[----:B------:R-:W-:Y:S02]  /*28770*/  PRMT R12, RZ, 0x7610, R12 ;  /* 0x00007610ff0c7816 */ /* 0x000fe4000000000c */
[----:B------:R-:W-:-:S02]  /*28780*/  PRMT R11, RZ, 0x7610, R11 ;  /* 0x00007610ff0b7816 */ /* 0x000fc4000000000b */
[----:B------:R-:W-:Y:S02]  /*28790*/  PRMT R10, RZ, 0x7610, R10 ;  /* 0x00007610ff0a7816 */ /* 0x000fe4000000000a */
[----:B0-----:R-:W-:-:S04]  /*287a0*/  @!P2 LOP3.LUT R5, R5, R4, RZ, 0x3c, !PT ;  /* 0x000000040505a212 */ /* 0x001fc800078e3cff */
[----:B------:R-:W-:-:S04]  /*287b0*/  @!P2 LOP3.LUT R4, R5, R4, RZ, 0x3c, !PT ;  /* 0x000000040504a212 */ /* 0x000fc800078e3cff */
[----:B------:R-:W-:-:S05]  /*287c0*/  @!P2 LOP3.LUT R5, R5, R4, RZ, 0x3c, !PT ;  /* 0x000000040505a212 */ /* 0x000fca00078e3cff */
[----:B------:R3:W2:Y:S02]  /*287d0*/  @!P2 LDG.E.U16 R12, desc[UR8][R4.64] ;  /* 0x00000008040ca981 */ /* 0x0006a4000c1e1500 */
[----:B---3--:R-:W-:Y:S02]  /*287e0*/  @!P2 IMAD.MOV.U32 R4, RZ, RZ, R29 ;  /* 0x000000ffff04a224 */ /* 0x008fe400078e001d */
[----:B----4-:R-:W-:-:S05]  /*287f0*/  @!P2 IMAD.MOV.U32 R5, RZ, RZ, R14 ;  /* 0x000000ffff05a224 */ /* 0x010fca00078e000e */
[----:B------:R0:W3:Y:S02]  /*28800*/  @!P2 LDG.E.U16 R11, desc[UR8][R4.64] ;  /* 0x00000008040ba981 */ /* 0x0000e4000c1e1500 */
[----:B0-----:R-:W-:Y:S02]  /*28810*/  @!P2 IMAD.MOV.U32 R4, RZ, RZ, R16 ;  /* 0x000000ffff04a224 */ /* 0x001fe400078e0010 */
[----:B------:R-:W-:-:S05]  /*28820*/  @!P2 IMAD.MOV.U32 R5, RZ, RZ, R24 ;  /* 0x000000ffff05a224 */ /* 0x000fca00078e0018 */
[----:B------:R0:W4:Y:S04]  /*28830*/  @!P2 LDG.E.U16 R10, desc[UR8][R4.64] ;  /* 0x00000008040aa981 */ /* 0x000128000c1e1500 */
[----:B--2---:R-:W-:Y:S01]  /*28840*/  STL [R1+0x2864], R13 ;  /* 0x0028640d01007387 */ /* 0x004fe20000100800 */
[----:B------:R-:W-:Y:S01]  /*28850*/  PRMT R9, RZ, 0x7610, R9 ;  /* 0x00007610ff097816 */ /* 0x000fe20000000009 */
[----:B0-----:R-:W-:Y:S02]  /*28860*/  @!P2 IMAD.MOV.U32 R4, RZ, RZ, R3 ;  /* 0x000000ffff04a224 */ /* 0x001fe400078e0003 */
[----:B------:R-:W-:-:S05]  /*28870*/  @!P2 IMAD.MOV.U32 R5, RZ, RZ, R15 ;  /* 0x000000ffff05a224 */ /* 0x000fca00078e000f */
[----:B------:R-:W2:Y:S04]  /*28880*/  @!P2 LDG.E.U16 R9, desc[UR8][R4.64] ;  /* 0x000000080409a981 */ /* 0x000ea8000c1e1500 */
[----:B------:R-:W-:Y:S04]  /*28890*/  STL [R1+0x2868], R12 ;  /* 0x0028680c01007387 */ /* 0x000fe80000100800 */
[----:B---3--:R-:W-:Y:S04]  /*288a0*/  STL [R1+0x286c], R11 ;  /* 0x00286c0b01007387 */ /* 0x008fe80000100800 */
[----:B----4-:R0:W-:Y:S04]  /*288b0*/  STL [R1+0x2870], R10 ;  /* 0x0028700a01007387 */ /* 0x0101e80000100800 */
[----:B------:R-:W3:Y:S04]  /*288c0*/  LDL R24, [R1+0x1600] ;  /* 0x0016000001187983 */ /* 0x000ee80000100800 */
        /* <DEDUP_REMOVED lines=9> */
[----:B------:R-:W3:Y:S01]  /*28960*/  LDL R5, [R1+0x15e4] ;  /* 0x0015e40001057983 */ /* 0x000ee20000100800 */
[----:B------:R-:W-:-:S03]  /*28970*/  PRMT R8, RZ, 0x7610, R8 ;  /* 0x00007610ff087816 */ /* 0x000fc60000000008 */
[----:B--2---:R0:W-:Y:S04]  /*28980*/  STL [R1+0x2874], R9 ;  /* 0x0028740901007387 */ /* 0x0041e80000100800 */
[----:B0-----:R-:W2:Y:S04]  /*28990*/  LDL.LU R9, [R1+0x50] ;  /* 0x0000500001097983 */ /* 0x001ea80000300800 */
[----:B------:R0:W-:Y:S01]  /*289a0*/  STL [R1+0x1644], R2 ;  /* 0x0016440201007387 */ /* 0x0001e20000100800 */
[----:B---3--:R-:W-:Y:S02]  /*289b0*/  @!P2 IMAD.MOV.U32 R4, RZ, RZ, R5 ;  /* 0x000000ffff04a224 */ /* 0x008fe400078e0005 */
[----:B------:R-:W-:-:S02]  /*289c0*/  @!P2 IMAD.MOV.U32 R5, RZ, RZ, R2 ;  /* 0x000000ffff05a224 */ /* 0x000fc400078e0002 */
[----:B0-----:R-:W3:Y:S04]  /*289d0*/  LDL.LU R2, [R1+0x58] ;  /* 0x0000580001027983 */ /* 0x001ee80000300800 */
[----:B------:R0:W4:Y:S04]  /*289e0*/  @!P2 LDG.E.U16 R8, desc[UR8][R4.64] ;  /* 0x000000080408a981 */ /* 0x000128000c1e1500 */
[----:B------:R-:W2:Y:S01]  /*289f0*/  LDL R5, [R1+0x15c8] ;  /* 0x0015c80001057983 */ /* 0x000ea20000100800 */
[----:B------:R-:W-:Y:S01]  /*28a00*/  PRMT R7, RZ, 0x7610, R7 ;  /* 0x00007610ff077816 */ /* 0x000fe20000000007 */
[----:B0-----:R-:W-:-:S02]  /*28a10*/  @!P2 IMAD.MOV.U32 R4, RZ, RZ, R24 ;  /* 0x000000ffff04a224 */ /* 0x001fc400078e0018 */
[----:B----4-:R0:W-:Y:S04]  /*28a20*/  STL [R1+0x2878], R8 ;  /* 0x0028780801007387 */ /* 0x0101e80000100800 */
[----:B0-----:R-:W4:Y:S04]  /*28a30*/  LDL.LU R8, [R1+0x60] ;  /* 0x0000600001087983 */ /* 0x001f280000300800 */
[----:B--2---:R-:W2:Y:S04]  /*28a40*/  @!P2 LDG.E.U16 R7, desc[UR8][R4.64] ;  /* 0x000000080407a981 */ /* 0x004ea8000c1e1500 */
[----:B------:R-:W3:Y:S01]  /*28a50*/  LDL R5, [R1+0x15f0] ;  /* 0x0015f00001057983 */ /* 0x000ee20000100800 */
[----:B------:R-:W-:Y:S01]  /*28a60*/  PRMT R6, RZ, 0x7610, R6 ;  /* 0x00007610ff067816 */ /* 0x000fe20000000006 */
[----:B------:R-:W0:Y:S02]  /*28a70*/  S2R R24, SR_TID.X ;  /* 0x0000000000187919 */ /* 0x000e240000002100 */
[----:B--2---:R1:W-:Y:S01]  /*28a80*/  STL [R1+0x287c], R7 ;  /* 0x00287c0701007387 */ /* 0x0043e20000100800 */
[----:B---3--:R-:W-:-:S02]  /*28a90*/  @!P2 IMAD.MOV.U32 R4, RZ, RZ, R5 ;  /* 0x000000ffff04a224 */ /* 0x008fc400078e0005 */
[----:B------:R-:W-:Y:S01]  /*28aa0*/  @!P2 IMAD.MOV.U32 R5, RZ, RZ, R0 ;  /* 0x000000ffff05a224 */ /* 0x000fe200078e0000 */
[----:B-1----:R-:W2:Y:S04]  /*28ab0*/  LDL.LU R7, [R1+0x68] ;  /* 0x0000680001077983 */ /* 0x002ea80000300800 */
[----:B------:R-:W3:Y:S01]  /*28ac0*/  @!P2 LDG.E.U16 R6, desc[UR8][R4.64] ;  /* 0x000000080406a981 */ /* 0x000ee2000c1e1500 */
[----:B0-----:R-:W-:-:S05]  /*28ad0*/  LOP3.LUT R24, R24, 0x3f, RZ, 0xc0, !PT ;  /* 0x0000003f18187812 */ /* 0x001fca00078ec0ff */
[----:B------:R-:W-:Y:S01]  /*28ae0*/  IMAD.SHL.U32 R24, R24, 0x2, RZ ;  /* 0x0000000218187824 */ /* 0x000fe200078e00ff */
[----:B------:R-:W-:Y:S04]  /*28af0*/  STL [R1+0x1648], R0 ;  /* 0x0016480001007387 */ /* 0x000fe80000100800 */
[----:B------:R-:W-:-:S05]  /*28b00*/  LOP3.LUT R24, R24, 0x20, RZ, 0x3c, !PT ;  /* 0x0000002018187812 */ /* 0x000fca00078e3cff */
[----:B--2---:R-:W-:Y:S04]  /*28b10*/  STS.U16 [R24+UR5+0x4f00], R7 ;  /* 0x004f000718007988 */ /* 0x004fe80008000405 */
[----:B---3--:R0:W-:Y:S04]  /*28b20*/  STL [R1+0x2880], R6 ;  /* 0x0028800601007387 */ /* 0x0081e80000100800 */
[----:B----4-:R1:W-:Y:S04]  /*28b30*/  STS.U16 [R24+UR5+0x5100], R8 ;  /* 0x0051000818007988 */ /* 0x0103e80008000405 */
[----:B------:R2:W-:Y:S04]  /*28b40*/  STS.U16 [R24+UR5+0x5300], R2 ;  /* 0x0053000218007988 */ /* 0x0005e80008000405 */
[----:B------:R3:W-:Y:S04]  /*28b50*/  STS.U16 [R24+UR5+0x5500], R9 ;  /* 0x0055000918007988 */ /* 0x0007e80008000405 */
[----:B------:R4:W-:Y:S04]  /*28b60*/  STS.U16 [R24+UR5+0x5700], R10 ;  /* 0x0057000a18007988 */ /* 0x0009e80008000405 */
[----:B0-----:R-:W4:Y:S04]  /*28b70*/  LDL.LU R6, [R1+0x100] ;  /* 0x0001000001067983 */ /* 0x001f280000300800 */
[----:B------:R-:W4:Y:S04]  /*28b80*/  LDL.LU R4, [R1+0xfc] ;  /* 0x0000fc0001047983 */ /* 0x000f280000300800 */
[----:B------:R-:W4:Y:S04]  /*28b90*/  LDL.LU R5, [R1+0xf8] ;  /* 0x0000f80001057983 */ /* 0x000f280000300800 */
[----:B------:R-:W4:Y:S04]  /*28ba0*/  LDL.LU R0, [R1+0xf4] ;  /* 0x0000f40001007983 */ /* 0x000f280000300800 */
[----:B------:R-:W4:Y:S04]  /*28bb0*/  LDL.LU R7, [R1+0xf0] ;  /* 0x0000f00001077983 */ /* 0x000f280000300800 */
[----:B-1----:R-:W4:Y:S04]  /*28bc0*/  LDL.LU R8, [R1+0xec] ;  /* 0x0000ec0001087983 */ /* 0x002f280000300800 */
[----:B--2---:R-:W2:Y:S04]  /*28bd0*/  LDL.LU R2, [R1+0xe8] ;  /* 0x0000e80001027983 */ /* 0x004ea80000300800 */
[----:B------:R0:W-:Y:S04]  /*28be0*/  STS.U16 [R24+UR5+0x5900], R11 ;  /* 0x0059000b18007988 */ /* 0x0001e80008000405 */
[----:B---3--:R-:W3:Y:S04]  /*28bf0*/  LDL.LU R9, [R1+0xe4] ;  /* 0x0000e40001097983 */ /* 0x008ee80000300800 */
[----:B------:R1:W-:Y:S04]  /*28c00*/  STS.U16 [R24+UR5+0x5b00], R12 ;  /* 0x005b000c18007988 */ /* 0x0003e80008000405 */
[----:B----4-:R-:W4:Y:S04]  /*28c10*/  LDL.LU R10, [R1+0xe0] ;  /* 0x0000e000010a7983 */ /* 0x010f280000300800 */
[----:B------:R1:W-:Y:S04]  /*28c20*/  STS.U16 [R24+UR5+0x5d00], R13 ;  /* 0x005d000d18007988 */ /* 0x0003e80008000405 */
[----:B------:R1:W-:Y:S04]  /*28c30*/  STS.U16 [R24+UR5+0x5f00], R14 ;  /* 0x005f000e18007988 */ /* 0x0003e80008000405 */
[----:B------:R1:W-:Y:S04]  /*28c40*/  STS.U16 [R24+UR5+0x6100], R15 ;  /* 0x0061000f18007988 */ /* 0x0003e80008000405 */
[----:B------:R1:W-:Y:S04]  /*28c50*/  STS.U16 [R24+UR5+0x6300], R16 ;  /* 0x0063001018007988 */ /* 0x0003e80008000405 */
[----:B0-----:R-:W4:Y:S04]  /*28c60*/  LDL.LU R11, [R1+0xdc] ;  /* 0x0000dc00010b7983 */ /* 0x001f280000300800 */
[----:B-1----:R-:W4:Y:S04]  /*28c70*/  LDL.LU R12, [R1+0xd8] ;  /* 0x0000d800010c7983 */ /* 0x002f280000300800 */
[----:B------:R0:W-:Y:S04]  /*28c80*/  STS.U16 [R24+UR5+0x6500], R29 ;  /* 0x0065001d18007988 */ /* 0x0001e80008000405 */
[----:B------:R-:W4:Y:S04]  /*28c90*/  LDL.LU R13, [R1+0xd4] ;  /* 0x0000d400010d7983 */ /* 0x000f280000300800 */
[----:B------:R-:W4:Y:S04]  /*28ca0*/  LDL.LU R14, [R1+0xd0] ;  /* 0x0000d000010e7983 */ /* 0x000f280000300800 */
[----:B------:R-:W4:Y:S04]  /*28cb0*/  LDL.LU R15, [R1+0xcc] ;  /* 0x0000cc00010f7983 */ /* 0x000f280000300800 */
[----:B------:R1:W-:Y:S04]  /*28cc0*/  STS.U16 [R24+UR5+0x6700], R3 ;  /* 0x0067000318007988 */ /* 0x0003e80008000405 */
[----:B------:R-:W4:Y:S04]  /*28cd0*/  LDL.LU R16, [R1+0xc8] ;  /* 0x0000c80001107983 */ /* 0x000f280000300800 */
[----:B------:R1:W-:Y:S04]  /*28ce0*/  STS.U16 [R24+UR5+0x6900], R28 ;  /* 0x0069001c18007988 */ /* 0x0003e80008000405 */
[----:B------:R-:W-:Y:S04]  /*28cf0*/  STS.U16 [R24+UR5+0x6b00], R27 ;  /* 0x006b001b18007988 */ /* 0x000fe80008000405 */
[----:B------:R1:W-:Y:S04]  /*28d00*/  STS.U16 [R24+UR5+0x6d00], R26 ;  /* 0x006d001a18007988 */ /* 0x0003e80008000405 */
[----:B0-----:R-:W4:Y:S04]  /*28d10*/  LDL.LU R29, [R1+0xc4] ;  /* 0x0000c400011d7983 */ /* 0x001f280000300800 */
[----:B------:R0:W-:Y:S04]  /*28d20*/  STS.U16 [R24+UR5+0x6f00], R25 ;  /* 0x006f001918007988 */ /* 0x0001e80008000405 */
[----:B-1----:R-:W4:Y:S04]  /*28d30*/  LDL.LU R3, [R1+0xc0] ;  /* 0x0000c00001037983 */ /* 0x002f280000300800 */
[----:B------:R-:W4:Y:S04]  /*28d40*/  LDL.LU R28, [R1+0xbc] ;  /* 0x0000bc00011c7983 */ /* 0x000f280000300800 */
[----:B------:R-:W2:Y:S04]  /*28d50*/  LDL.LU R26, [R1+0x104] ;  /* 0x00010400011a7983 */ /* 0x000ea80000300800 */
[----:B0-----:R-:W3:Y:S01]  /*28d60*/  LDL.LU R24, [R1+0x2890] ;  /* 0x0028900001187983 */ /* 0x001ee20000300800 */
[----:B------:R-:W0:Y:S02]  /*28d70*/  S2R R27, SR_TID.X ;  /* 0x00000000001b7919 */ /* 0x000e240000002100 */
[----:B0-----:R-:W-:-:S05]  /*28d80*/  LOP3.LUT R27, R27, 0x3f, RZ, 0xc0, !PT ;  /* 0x0000003f1b1b7812 */ /* 0x001fca00078ec0ff */
[C---:B------:R-:W-:Y:S02]  /*28d90*/  IMAD.SHL.U32 R25, R27.reuse, 0x2, RZ ;  /* 0x000000021b197824 */ /* 0x040fe400078e00ff */
[----:B------:R-:W-:-:S03]  /*28da0*/  IMAD.SHL.U32 R27, R27, 0x2, RZ ;  /* 0x000000021b1b7824 */ /* 0x000fc600078e00ff */
[----:B------:R-:W-:Y:S02]  /*28db0*/  LOP3.LUT R25, R25, 0x20, RZ, 0x3c, !PT ;  /* 0x0000002019197812 */ /* 0x000fe400078e3cff */
[----:B------:R-:W-:-:S03]  /*28dc0*/  LOP3.LUT R27, R27, 0x30, RZ, 0x3c, !PT ;  /* 0x000000301b1b7812 */ /* 0x000fc600078e3cff */
[----:B---3--:R-:W-:Y:S04]  /*28dd0*/  STS.U16 [R25+UR5+0x7100], R24 ;  /* 0x0071001819007988 */ /* 0x008fe80008000405 */
        /* <DEDUP_REMOVED lines=8> */
[----:B------:R0:W-:Y:S04]  /*28e60*/  STS.U16 [R27+UR5+0x380], R6 ;  /* 0x000380061b007988 */ /* 0x0001e80008000405 */
[----:B0-----:R-:W2:Y:S04]  /*28e70*/  LDL.LU R6, [R1+0xac] ;  /* 0x0000ac0001067983 */ /* 0x001ea80000300800 */
[----:B--2---:R0:W-:Y:S04]  /*28e80*/  STL [R1+0x2884], R6 ;  /* 0x0028840601007387 */ /* 0x0041e80000100800 */
[----:B0-----:R-:W2:Y:S04]  /*28e90*/  LDL.LU R6, [R1+0xb0] ;  /* 0x0000b00001067983 */ /* 0x001ea80000300800 */
[----:B--2---:R0:W-:Y:S04]  /*28ea0*/  STL [R1+0x2888], R6 ;  /* 0x0028880601007387 */ /* 0x0041e80000100800 */
[----:B0-----:R-:W2:Y:S04]  /*28eb0*/  LDL.LU R6, [R1+0xb4] ;  /* 0x0000b40001067983 */ /* 0x001ea80000300800 */
[----:B------:R-:W-:Y:S04]  /*28ec0*/  STS.U16 [R27+UR5+0x580], R4 ;  /* 0x000580041b007988 */ /* 0x000fe80008000405 */
[----:B------:R-:W-:Y:S04]  /*28ed0*/  STS.U16 [R27+UR5+0x780], R5 ;  /* 0x000780051b007988 */ /* 0x000fe80008000405 */
[----:B------:R-:W-:Y:S04]  /*28ee0*/  STS.U16 [R27+UR5+0x980], R0 ;  /* 0x000980001b007988 */ /* 0x000fe80008000405 */
[----:B------:R-:W-:Y:S04]  /*28ef0*/  STS.U16 [R27+UR5+0xb80], R7 ;  /* 0x000b80071b007988 */ /* 0x000fe80008000405 */
[----:B------:R-:W-:Y:S04]  /*28f00*/  STS.U16 [R27+UR5+0xd80], R8 ;  /* 0x000d80081b007988 */ /* 0x000fe80008000405 */
[----:B------:R-:W-:Y:S04]  /*28f10*/  STS.U16 [R27+UR5+0xf80], R2 ;  /* 0x000f80021b007988 */ /* 0x000fe80008000405 */
[----:B------:R-:W-:Y:S04]  /*28f20*/  STS.U16 [R27+UR5+0x1180], R9 ;  /* 0x001180091b007988 */ /* 0x000fe80008000405 */
        /* <DEDUP_REMOVED lines=20> */
[----:B------:R0:W-:Y:S04]  /*29070*/  STS.U16 [R27+UR5+0x2380], R3 ;  /* 0x002380031b007988 */ /* 0x0001e80008000405 */
[----:B------:R-:W4:Y:S04]  /*29080*/  LDL.LU R29, [R1+0x80] ;  /* 0x00008000011d7983 */ /* 0x000f280000300800 */
[----:B------:R1:W-:Y:S04]  /*29090*/  STS.U16 [R27+UR5+0x2580], R28 ;  /* 0x0025801c1b007988 */ /* 0x0003e80008000405 */
[----:B0-----:R-:W4:Y:S04]  /*290a0*/  LDL.LU R3, [R1+0x7c] ;  /* 0x00007c0001037983 */ /* 0x001f280000300800 */
[----:B-1----:R-:W4:Y:S04]  /*290b0*/  LDL.LU R28, [R1+0x78] ;  /* 0x00007800011c7983 */ /* 0x002f280000300800 */
        /* <DEDUP_REMOVED lines=15> */
[----:B0-----:R-:W2:Y:S04]  /*291b0*/  LDL.LU R6, [R1+0x288c] ;  /* 0x00288c0001067983 */ /* 0x001ea80000300800 */
[----:B--2---:R0:W-:Y:S04]  /*291c0*/  STS.U16 [R27+UR5+0x2980], R6 ;  /* 0x002980061b007988 */ /* 0x0041e80008000405 */
[----:B0-----:R-:W2:Y:S04]  /*291d0*/  LDL.LU R6, [R1+0x2888] ;  /* 0x0028880001067983 */ /* 0x001ea80000300800 */
[----:B--2---:R0:W-:Y:S04]  /*291e0*/  STS.U16 [R27+UR5+0x2b80], R6 ;  /* 0x002b80061b007988 */ /* 0x0041e80008000405 */
[----:B0-----:R-:W2:Y:S04]  /*291f0*/  LDL.LU R6, [R1+0x2884] ;  /* 0x0028840001067983 */ /* 0x001ea80000300800 */
[----:B--2---:R0:W-:Y:S04]  /*29200*/  STS.U16 [R27+UR5+0x2d80], R6 ;  /* 0x002d80061b007988 */ /* 0x0041e80008000405 */
[----:B---3--:R1:W-:Y:S04]  /*29210*/  STS.U16 [R27+UR5+0x2f80], R7 ;  /* 0x002f80071b007988 */ /* 0x0083e80008000405 */
[----:B----4-:R2:W-:Y:S04]  /*29220*/  STS.U16 [R27+UR5+0x3180], R8 ;  /* 0x003180081b007988 */ /* 0x0105e80008000405 */
[----:B------:R3:W-:Y:S04]  /*29230*/  STS.U16 [R27+UR5+0x3380], R9 ;  /* 0x003380091b007988 */ /* 0x0007e80008000405 */
[----:B------:R4:W-:Y:S04]  /*29240*/  STS.U16 [R27+UR5+0x3580], R10 ;  /* 0x0035800a1b007988 */ /* 0x0009e80008000405 */
[----:B------:R4:W-:Y:S04]  /*29250*/  STS.U16 [R27+UR5+0x3780], R11 ;  /* 0x0037800b1b007988 */ /* 0x0009e80008000405 */
[----:B0-----:R-:W4:Y:S04]  /*29260*/  LDL.LU R6, [R1+0x2880] ;  /* 0x0028800001067983 */ /* 0x001f280000300800 */
[----:B-1----:R-:W4:Y:S04]  /*29270*/  LDL.LU R7, [R1+0x287c] ;  /* 0x00287c0001077983 */ /* 0x002f280000300800 */
[----:B--2---:R-:W2:Y:S04]  /*29280*/  LDL.LU R8, [R1+0x2878] ;  /* 0x0028780001087983 */ /* 0x004ea80000300800 */
[----:B---3--:R-:W3:Y:S04]  /*29290*/  LDL.LU R9, [R1+0x2874] ;  /* 0x0028740001097983 */ /* 0x008ee80000300800 */
[----:B----4-:R-:W4:Y:S04]  /*292a0*/  LDL.LU R10, [R1+0x2870] ;  /* 0x00287000010a7983 */ /* 0x010f280000300800 */
[----:B------:R-:W2:Y:S04]  /*292b0*/  LDL.LU R11, [R1+0x286c] ;  /* 0x00286c00010b7983 */ /* 0x000ea80000300800 */
[----:B------:R0:W-:Y:S04]  /*292c0*/  STS.U16 [R27+UR5+0x3980], R12 ;  /* 0x0039800c1b007988 */ /* 0x0001e80008000405 */
[----:B------:R1:W-:Y:S04]  /*292d0*/  STS.U16 [R27+UR5+0x3b80], R13 ;  /* 0x003b800d1b007988 */ /* 0x0003e80008000405 */
[----:B------:R1:W-:Y:S04]  /*292e0*/  STS.U16 [R27+UR5+0x3d80], R14 ;  /* 0x003d800e1b007988 */ /* 0x0003e80008000405 */
[----:B------:R1:W-:Y:S04]  /*292f0*/  STS.U16 [R27+UR5+0x3f80], R15 ;  /* 0x003f800f1b007988 */ /* 0x0003e80008000405 */
[----:B------:R1:W-:Y:S04]  /*29300*/  STS.U16 [R27+UR5+0x4180], R16 ;  /* 0x004180101b007988 */ /* 0x0003e80008000405 */
[----:B------:R1:W-:Y:S04]  /*29310*/  STS.U16 [R27+UR5+0x4380], R29 ;  /* 0x0043801d1b007988 */ /* 0x0003e80008000405 */
[----:B0-----:R-:W3:Y:S04]  /*29320*/  LDL.LU R12, [R1+0x2868] ;  /* 0x00286800010c7983 */ /* 0x001ee80000300800 */
[----:B-1----:R-:W4:Y:S04]  /*29330*/  LDL.LU R13, [R1+0x2864] ;  /* 0x00286400010d7983 */ /* 0x002f280000300800 */
[----:B------:R-:W2:Y:S04]  /*29340*/  LDL.LU R14, [R1+0x2860] ;  /* 0x00286000010e7983 */ /* 0x000ea80000300800 */
[----:B------:R-:W3:Y:S04]  /*29350*/  LDL.LU R15, [R1+0x285c] ;  /* 0x00285c00010f7983 */ /* 0x000ee80000300800 */
[----:B------:R-:W4:Y:S04]  /*29360*/  LDL.LU R16, [R1+0x2858] ;  /* 0x0028580001107983 */ /* 0x000f280000300800 */
[----:B------:R-:W2:Y:S04]  /*29370*/  LDL.LU R29, [R1+0x2854] ;  /* 0x00285400011d7983 */ /* 0x000ea80000300800 */
[----:B------:R0:W-:Y:S04]  /*29380*/  STS.U16 [R27+UR5+0x4580], R3 ;  /* 0x004580031b007988 */ /* 0x0001e80008000405 */
[----:B------:R1:W-:Y:S04]  /*29390*/  STS.U16 [R27+UR5+0x4780], R28 ;  /* 0x0047801c1b007988 */ /* 0x0003e80008000405 */
[----:B0-----:R-:W3:Y:S04]  /*293a0*/  LDL.LU R3, [R1+0x2850] ;  /* 0x0028500001037983 */ /* 0x001ee80000300800 */
[----:B-1----:R-:W4:Y:S04]  /*293b0*/  LDL.LU R28, [R1+0x284c] ;  /* 0x00284c00011c7983 */ /* 0x002f280000300800 */
        /* <DEDUP_REMOVED lines=12> */
[----:B------:R-:W-:Y:S04]  /*29480*/  STS.U16 [R27+UR5+0x6180], R0 ;  /* 0x006180001b007988 */ /* 0x000fe80008000405 */
[----:B------:R1:W-:Y:S01]  /*29490*/  STS.U16 [R27+UR5+0x6380], R2 ;  /* 0x006380021b007988 */ /* 0x0003e20008000405 */
[----:B0-----:R-:W0:Y:S02]  /*294a0*/  S2R R5, SR_TID.X ;  /* 0x0000000000057919 */ /* 0x001e240000002100 */
[----:B0-----:R-:W-:-:S02]  /*294b0*/  IMAD.SHL.U32 R21, R5, 0x2, RZ ;  /* 0x0000000205157824 */ /* 0x001fc400078e00ff */
[C---:B------:R-:W-:Y:S02]  /*294c0*/  IMAD.SHL.U32 R23, R5.reuse, 0x2, RZ ;  /* 0x0000000205177824 */ /* 0x040fe400078e00ff */
[C---:B-1----:R-:W-:Y:S02]  /*294d0*/  IMAD.SHL.U32 R2, R5.reuse, 0x40, RZ ;  /* 0x0000004005027824 */ /* 0x042fe400078e00ff */
[----:B------:R-:W-:Y:S01]  /*294e0*/  IMAD.SHL.U32 R22, R5, 0x40, RZ ;  /* 0x0000004005167824 */ /* 0x000fe200078e00ff */
[----:B----4-:R0:W-:Y:S04]  /*294f0*/  STS.U16 [R27+UR5+0x6580], R28 ;  /* 0x0065801c1b007988 */ /* 0x0101e80008000405 */
[----:B---3--:R1:W-:Y:S04]  /*29500*/  STS.U16 [R27+UR5+0x6780], R3 ;  /* 0x006780031b007988 */ /* 0x0083e80008000405 */
[----:B0-----:R-:W3:Y:S01]  /*29510*/  LDL.LU R28, [R1+0x2848] ;  /* 0x00284800011c7983 */ /* 0x001ee20000300800 */
[----:B-1----:R-:W0:Y:S03]  /*29520*/  S2R R3, SR_TID.X ;  /* 0x0000000000037919 */ /* 0x002e260000002100 */
        /* <DEDUP_REMOVED lines=11> */
[----:B------:R-:W-:Y:S01]  /*295e0*/  STS.U16 [R27+UR5+0x7f80], R6 ;  /* 0x007f80061b007988 */ /* 0x000fe20008000405 */
[----:B------:R-:W-:Y:S01]  /*295f0*/  BAR.SYNC.DEFER_BLOCKING 0x0 ;  /* 0x0000000000007b1d */ /* 0x000fe20000010000 */
[----:B0-----:R-:W-:-:S05]  /*29600*/  LOP3.LUT R4, R3, 0x7, RZ, 0xc0, !PT ;  /* 0x0000000703047812 */ /* 0x001fca00078ec0ff */
[C---:B------:R-:W-:Y:S02]  /*29610*/  IMAD R0, R4.reuse, 0x90, RZ ;  /* 0x0000009004007824 */ /* 0x040fe400078e02ff */
[----:B------:R-:W-:-:S05]  /*29620*/  IMAD R4, R4, 0x90, RZ ;  /* 0x0000009004047824 */ /* 0x000fca00078e02ff */
[----:B------:R-:W-:-:S04]  /*29630*/  LOP3.LUT R5, R4, 0x10, R21, 0x78, !PT ;  /* 0x0000001004057812 */ /* 0x000fc800078e7815 */
[----:B------:R-:W-:-:S04]  /*29640*/  LOP3.LUT R5, R5, 0x400, R22, 0xf8, !PT ;  /* 0x0000040005057812 */ /* 0x000fc800078ef816 */
[----:B------:R-:W-:-:S05]  /*29650*/  LOP3.LUT R5, R5, 0x20, RZ, 0x3c, !PT ;  /* 0x0000002005057812 */ /* 0x000fca00078e3cff */
[----:B------:R-:W0:Y:S01]  /*29660*/  LDSM.16.MT88.4 R16, [R5+UR5+0x8000] ;  /* 0x008000050510783b */ /* 0x000e220008004200 */
[----:B------:R-:W-:-:S04]  /*29670*/  LOP3.LUT R3, R0, 0x10, R23, 0x78, !PT ;  /* 0x0000001000037812 */ /* 0x000fc800078e7817 */
[----:B------:R-:W-:-:S05]  /*29680*/  LOP3.LUT R3, R3, 0x400, R2, 0xf8, !PT ;  /* 0x0000040003037812 */ /* 0x000fca00078ef802 */
[----:B------:R-:W-:Y:S01]  /*29690*/  STL [R1+0x2310], R3 ;  /* 0x0023100301007387 */ /* 0x000fe20000100800 */
[----:B------:R-:W-:Y:S02]  /*296a0*/  LOP3.LUT R4, R4, 0x10, R21, 0x78, !PT ;  /* 0x0000001004047812 */ /* 0x000fe400078e7815 */
[----:B------:R-:W-:Y:S01]  /*296b0*/  LOP3.LUT R0, R0, 0x10, R23, 0x78, !PT ;  /* 0x0000001000007812 */ /* 0x000fe200078e7817 */
[----:B------:R-:W-:Y:S04]  /*296c0*/  LDSM.16.MT88.4 R8, [R3+UR5+0x8000] ;  /* 0x008000050308783b */ /* 0x000fe80008004200 */
[----:B0-----:R-:W-:Y:S04]  /*296d0*/  STL.64 [R1+0x2840], R18 ;  /* 0x0028401201007387 */ /* 0x001fe80000100a00 */
[----:B------:R0:W-:Y:S04]  /*296e0*/  STL.64 [R1+0x2838], R16 ;  /* 0x0028381001007387 */ /* 0x0001e80000100a00 */
[----:B0-----:R-:W2:Y:S04]  /*296f0*/  LDL.LU.64 R16, [R1+0x860] ;  /* 0x0008600001107983 */ /* 0x001ea80000300a00 */
[----:B------:R-:W2:Y:S01]  /*29700*/  LDL.LU.64 R18, [R1+0x868] ;  /* 0x0008680001127983 */ /* 0x000ea20000300a00 */
[----:B------:R-:W-:-:S02]  /*29710*/  LOP3.LUT R4, R4, 0x400, R22, 0xf8, !PT ;  /* 0x0000040004047812 */ /* 0x000fc400078ef816 */
[----:B------:R-:W-:Y:S02]  /*29720*/  LOP3.LUT R0, R0, 0x400, R2, 0xf8, !PT ;  /* 0x0000040000007812 */ /* 0x000fe400078ef802 */
[----:B------:R-:W-:Y:S02]  /*29730*/  LOP3.LUT R4, R4, 0x40, RZ, 0x3c, !PT ;  /* 0x0000004004047812 */ /* 0x000fe400078e3cff */
[----:B------:R-:W-:-:S04]  /*29740*/  LOP3.LUT R0, R0, 0x60, RZ, 0x3c, !PT ;  /* 0x0000006000007812 */ /* 0x000fc800078e3cff */
[----:B------:R-:W0:Y:S04]  /*29750*/  LDSM.16.MT88.4 R4, [R4+UR5+0x8000] ;  /* 0x008000050404783b */ /* 0x000e280008004200 */
[----:B------:R-:W1:Y:S04]  /*29760*/  LDSM.16.MT88.4 R12, [R0+UR5+0x8000] ;  /* 0x00800005000c783b */ /* 0x000e680008004200 */
[----:B0-----:R-:W-:Y:S04]  /*29770*/  STL.64 [R1+0x2830], R6 ;  /* 0x0028300601007387 */ /* 0x001fe80000100a00 */
[----:B------:R0:W-:Y:S04]  /*29780*/  STL.64 [R1+0x2828], R4 ;  /* 0x0028280401007387 */ /* 0x0001e80000100a00 */
[----:B0-----:R-:W4:Y:S04]  /*29790*/  LDL.LU.64 R4, [R1+0x500] ;  /* 0x0005000001047983 */ /* 0x001f280000300a00 */
[----:B------:R-:W4:Y:S04]  /*297a0*/  LDL.LU.64 R6, [R1+0x508] ;  /* 0x0005080001067983 */ /* 0x000f280000300a00 */
[----:B-1----:R-:W-:Y:S04]  /*297b0*/  STL.64 [R1+0x2820], R14 ;  /* 0x0028200e01007387 */ /* 0x002fe80000100a00 */
[----:B------:R0:W-:Y:S04]  /*297c0*/  STL.64 [R1+0x2818], R12 ;  /* 0x0028180c01007387 */ /* 0x0001e80000100a00 */
[----:B0-----:R-:W4:Y:S04]  /*297d0*/  LDL.LU.64 R12, [R1+0x390] ;  /* 0x00039000010c7983 */ /* 0x001f280000300a00 */
[----:B------:R-:W4:Y:S04]  /*297e0*/  LDL.LU.64 R14, [R1+0x398] ;  /* 0x00039800010e7983 */ /* 0x000f280000300a00 */
[----:B---3--:R-:W0:Y:S04]  /*297f0*/  LDSM.16.M88.4 R24, [R28+UR4] ;  /* 0x000000041c18783b */ /* 0x008e280008000200 */
[----:B------:R-:W1:Y:S04]  /*29800*/  LDSM.16.M88.4 R20, [R28+UR4+0x400] ;  /* 0x000400041c14783b */ /* 0x000e680008000200 */
[----:B0-----:R-:W-:Y:S01]  /*29810*/  STL.64 [R1+0x1d8], R26 ;  /* 0x0001d81a01007387 */ /* 0x001fe20000100a00 */
[----:B-1----:R-:W-:-:S03]  /*29820*/  IMAD.MOV.U32 R2, RZ, RZ, R20 ;  /* 0x000000ffff027224 */ /* 0x002fc600078e0014 */
[----:B------:R-:W-:Y:S01]  /*29830*/  STL.64 [R1+0x1c8], R22 ;  /* 0x0001c81601007387 */ /* 0x000fe20000100a00 */
[----:B------:R-:W-:-:S03]  /*29840*/  IMAD.MOV.U32 R0, RZ, RZ, R21 ;  /* 0x000000ffff007224 */ /* 0x000fc600078e0015 */
[----:B------:R-:W0:Y:S04]  /*29850*/  LDSM.16.M88.4 R20, [R28+UR4+0x800] ;  /* 0x000800041c14783b */ /* 0x000e280008000200 */
[----:B0-----:R-:W-:Y:S01]  /*29860*/  STL.64 [R1+0x1b8], R22 ;  /* 0x0001b81601007387 */ /* 0x001fe20000100a00 */
[----:B--2---:R-:W-:-:S15]  /*29870*/  HMMA.16816.F32 R16, R8, R24, R16 ;  /* 0x000000180810723c */ /* 0x004fde0000001810 */
[----:B------:R-:W-:-:S08]  /*29880*/  NOP ;  /* 0x0000000000007918 */ /* 0x000fd00000000000 */
[----:B------:R-:W-:Y:S04]  /*29890*/  STL.64 [R1+0x860], R16 ;  /* 0x0008601001007387 */ /* 0x000fe80000100a00 */
[----:B------:R0:W-:Y:S04]  /*298a0*/  STL.64 [R1+0x868], R18 ;  /* 0x0008681201007387 */ /* 0x0001e80000100a00 */
[----:B0-----:R-:W4:Y:S04]  /*298b0*/  LDL.LU.64 R18, [R1+0x2840] ;  /* 0x0028400001127983 */ /* 0x001f280000300a00 */
[----:B------:R-:W4:Y:S02]  /*298c0*/  LDL.LU.64 R16, [R1+0x2838] ;  /* 0x0028380001107983 */ /* 0x000f240000300a00 */
[----:B----4-:R-:W-:-:S15]  /*298d0*/  HMMA.16816.F32 R4, R16, R24, R4 ;  /* 0x000000181004723c */ /* 0x010fde0000001804 */
[----:B------:R-:W-:-:S08]  /*298e0*/  NOP ;  /* 0x0000000000007918 */ /* 0x000fd00000000000 */
[----:B------:R-:W-:Y:S04]  /*298f0*/  STL.64 [R1+0x880], R4 ;  /* 0x0008800401007387 */ /* 0x000fe80000100a00 */
[----:B------:R0:W-:Y:S04]  /*29900*/  STL.64 [R1+0x888], R6 ;  /* 0x0008880601007387 */ /* 0x0001e80000100a00 */
[----:B0-----:R-:W2:Y:S04]  /*29910*/  LDL.LU.64 R6, [R1+0x2830] ;  /* 0x0028300001067983 */ /* 0x001ea80000300a00 */
[----:B------:R-:W2:Y:S04]  /*29920*/  LDL.LU.64 R4, [R1+0x2828] ;  /* 0x0028280001047983 */ /* 0x000ea80000300a00 */
[----:B------:R-:W-:Y:S04]  /*29930*/  STL.64 [R1+0x2810], R18 ;  /* 0x0028101201007387 */ /* 0x000fe80000100a00 */
[----:B------:R0:W-:Y:S04]  /*29940*/  STL.64 [R1+0x2808], R16 ;  /* 0x0028081001007387 */ /* 0x0001e80000100a00 */
[----:B0-----:R-:W3:Y:S04]  /*29950*/  LDL.LU.64 R16, [R1+0x210] ;  /* 0x0002100001107983 */ /* 0x001ee80000300a00 */
[----:B------:R-:W3:Y:S01]  /*29960*/  LDL.LU.64 R18, [R1+0x218] ;  /* 0x0002180001127983 */ /* 0x000ee20000300a00 */
[----:B--2---:R-:W-:-:S15]  /*29970*/  HMMA.16816.F32 R12, R4, R24, R12 ;  /* 0x00000018040c723c */ /* 0x004fde000000180c */
[----:B------:R-:W-:-:S08]  /*29980*/  NOP ;  /* 0x0000000000007918 */ /* 0x000fd00000000000 */
[----:B------:R-:W-:Y:S04]  /*29990*/  STL.64 [R1+0x8d0], R12 ;  /* 0x0008d00c01007387 */ /* 0x000fe80000100a00 */
[----:B------:R0:W-:Y:S04]  /*299a0*/  STL.64 [R1+0x8d8], R14 ;  /* 0x0008d80e01007387 */ /* 0x0001e80000100a00 */
[----:B0-----:R-:W3:Y:S04]  /*299b0*/  LDL.LU.64 R14, [R1+0x2820] ;  /* 0x00282000010e7983 */ /* 0x001ee80000300a00 */
[----:B------:R-:W3:Y:S01]  /*299c0*/  LDL.LU.64 R12, [R1+0x2818] ;  /* 0x00281800010c7983 */ /* 0x000ee20000300a00 */
[----:B------:R-:W-:-:S02]  /*299d0*/  IMAD.MOV.U32 R26, RZ, RZ, R20 ;  /* 0x000000ffff1a7224 */ /* 0x000fc400078e0014 */
[----:B------:R-:W-:Y:S02]  /*299e0*/  IMAD.MOV.U32 R3, RZ, RZ, R21 ;  /* 0x000000ffff037224 */ /* 0x000fe400078e0015 */
[----:B------:R-:W0:Y:S04]  /*299f0*/  LDSM.16.M88.4 R20, [R28+UR4+0xc00] ;  /* 0x000c00041c14783b */ /* 0x000e280008000200 */
[----:B------:R-:W-:Y:S04]  /*29a00*/  STL.64 [R1+0x2800], R6 ;  /* 0x0028000601007387 */ /* 0x000fe80000100a00 */
[----:B------:R-:W-:Y:S04]  /*29a10*/  STL.64 [R1+0x27f8], R4 ;  /* 0x0027f80401007387 */ /* 0x000fe80000100a00 */
[----:B0-----:R-:W-:Y:S04]  /*29a20*/  STL.64 [R1+0x1a8], R22 ;  /* 0x0001a81601007387 */ /* 0x001fe80000100a00 */
[----:B------:R0:W-:Y:S02]  /*29a30*/  STL.64 [R1+0x2788], R20 ;  /* 0x0027881401007387 */ /* 0x0001e40000100a00 */
[----:B0-----:R-:W-:-:S02]  /*29a40*/  IMAD.MOV.U32 R20, RZ, RZ, R26 ;  /* 0x000000ffff147224 */ /* 0x001fc400078e001a */
[----:B------:R-:W-:-:S05]  /*29a50*/  IMAD.MOV.U32 R21, RZ, RZ, R3 ;  /* 0x000000ffff157224 */ /* 0x000fca00078e0003 */
[----:B------:R-:W-:Y:S01]  /*29a60*/  STL.64 [R1+0x27d0], R20 ;  /* 0x0027d01401007387 */ /* 0x000fe20000100a00 */
[----:B---3--:R-:W-:Y:S03]  /*29a70*/  HMMA.16816.F32 R4, R12, R24, R16 ;  /* 0x000000180c04723c */ /* 0x008fe60000001810 */
[----:B------:R-:W2:Y:S04]  /*29a80*/  LDL.LU.64 R16, [R1+0x760] ;  /* 0x0007600001107983 */ /* 0x000ea80000300a00 */
[----:B------:R-:W2:-:S15]  /*29a90*/  LDL.LU.64 R18, [R1+0x768] ;  /* 0x0007680001127983 */ /* 0x000e9e0000300a00 */
[----:B------:R-:W-:-:S01]  /*29aa0*/  NOP ;  /* 0x0000000000007918 */ /* 0x000fc20000000000 */
[----:B------:R0:W-:Y:S04]  /*29ab0*/  STL.64 [R1+0x8c0], R4 ;  /* 0x0008c00401007387 */ /* 0x0001e80000100a00 */
[----:B------:R1:W-:Y:S04]  /*29ac0*/  STL.64 [R1+0x8c8], R6 ;  /* 0x0008c80601007387 */ /* 0x0003e80000100a00 */
[----:B0-----:R-:W3:Y:S04]  /*29ad0*/  LDL.LU.64 R4, [R1+0x4f0] ;  /* 0x0004f00001047983 */ /* 0x001ee80000300a00 */
[----:B-1----:R-:W3:Y:S04]  /*29ae0*/  LDL.LU.64 R6, [R1+0x4f8] ;  /* 0x0004f80001067983 */ /* 0x002ee80000300a00 */
[----:B------:R-:W-:Y:S04]  /*29af0*/  STL.64 [R1+0x27f0], R14 ;  /* 0x0027f00e01007387 */ /* 0x000fe80000100a00 */
[----:B------:R0:W-:Y:S04]  /*29b00*/  STL.64 [R1+0x27e8], R12 ;  /* 0x0027e80c01007387 */ /* 0x0001e80000100a00 */
[----:B0-----:R-:W4:Y:S04]  /*29b10*/  LDL.LU.64 R12, [R1+0x380] ;  /* 0x00038000010c7983 */ /* 0x001f280000300a00 */
[----:B------:R-:W4:Y:S04]  /*29b20*/  LDL.LU.64 R14, [R1+0x388] ;  /* 0x00038800010e7983 */ /* 0x000f280000300a00 */
[----:B------:R-:W2:Y:S04]  /*29b30*/  LDL.LU.64 R24, [R1+0x1e0] ;  /* 0x0001e00001187983 */ /* 0x000ea80000300a00 */
[----:B------:R-:W3:Y:S04]  /*29b40*/  LDL.LU.64 R26, [R1+0x1e8] ;  /* 0x0001e800011a7983 */ /* 0x000ee80000300a00 */
[----:B---3--:R-:W-:Y:S04]  /*29b50*/  STL.64 [R1+0x2770], R26 ;  /* 0x0027701a01007387 */ /* 0x008fe80000100a00 */
[----:B--2---:R0:W-:Y:S04]  /*29b60*/  STL.64 [R1+0x2768], R24 ;  /* 0x0027681801007387 */ /* 0x0041e80000100a00 */
[----:B0-----:R-:W2:Y:S04]  /*29b70*/  LDL.LU.64 R24, [R1+0x4d0] ;  /* 0x0004d00001187983 */ /* 0x001ea80000300a00 */
        /* <DEDUP_REMOVED lines=16> */
[----:B------:R-:W3:Y:S01]  /*29c80*/  LDL.LU.64 R26, [R1+0x4e8] ;  /* 0x0004e800011a7983 */ /* 0x000ee20000300a00 */
[----:B------:R-:W-:-:S02]  /*29c90*/  IMAD.MOV.U32 R20, RZ, RZ, R2 ;  /* 0x000000ffff147224 */ /* 0x000fc400078e0002 */
[----:B------:R-:W-:-:S07]  /*29ca0*/  IMAD.MOV.U32 R21, RZ, RZ, R0 ;  /* 0x000000ffff157224 */ /* 0x000fce00078e0000 */
[-C--:B------:R-:W-:Y:S01]  /*29cb0*/  HMMA.16816.F32 R16, R8, R20.reuse, R16 ;  /* 0x000000140810723c */ /* 0x080fe20000001810 */
[----:B---3--:R-:W-:Y:S04]  /*29cc0*/  STL.64 [R1+0x27c8], R26 ;  /* 0x0027c81a01007387 */ /* 0x008fe80000100a00 */
[----:B--2---:R0:W-:Y:S04]  /*29cd0*/  STL.64 [R1+0x27c0], R24 ;  /* 0x0027c01801007387 */ /* 0x0041e80000100a00 */
[----:B0-----:R-:W2:Y:S04]  /*29ce0*/  LDL.LU.64 R24, [R1+0x660] ;  /* 0x0006600001187983 */ /* 0x001ea80000300a00 */
[----:B------:R-:W3:Y:S04]  /*29cf0*/  LDL.LU.64 R26, [R1+0x668] ;  /* 0x00066800011a7983 */ /* 0x000ee80000300a00 */
[----:B---3--:R-:W-:Y:S04]  /*29d00*/  STL.64 [R1+0x27e0], R26 ;  /* 0x0027e01a01007387 */ /* 0x008fe80000100a00 */
[----:B--2---:R0:W-:Y:S04]  /*29d10*/  STL.64 [R1+0x27d8], R24 ;  /* 0x0027d81801007387 */ /* 0x0041e80000100a00 */
[----:B0-----:R-:W2:Y:S04]  /*29d20*/  LDL.LU.64 R24, [R1+0x200] ;  /* 0x0002000001187983 */ /* 0x001ea80000300a00 */
[----:B------:R-:W2:Y:S04]  /*29d30*/  LDL.LU.64 R26, [R1+0x208] ;  /* 0x00020800011a7983 */ /* 0x000ea80000300a00 */
[----:B------:R-:W-:Y:S04]  /*29d40*/  STL.64 [R1+0x760], R16 ;  /* 0x0007601001007387 */ /* 0x000fe80000100a00 */
[----:B------:R0:W-:Y:S04]  /*29d50*/  STL.64 [R1+0x768], R18 ;  /* 0x0007681201007387 */ /* 0x0001e80000100a00 */
[----:B0-----:R-:W3:Y:S04]  /*29d60*/  LDL.LU.64 R18, [R1+0x2810] ;  /* 0x0028100001127983 */ /* 0x001ee80000300a00 */
[----:B------:R-:W3:Y:S02]  /*29d70*/  LDL.LU.64 R16, [R1+0x2808] ;  /* 0x0028080001107983 */ /* 0x000ee40000300a00 */
[----:B---3--:R-:W-:-:S15]  /*29d80*/  HMMA.16816.F32 R4, R16, R20, R4 ;  /* 0x000000141004723c */ /* 0x008fde0000001804 */
        /* <DEDUP_REMOVED lines=10> */
[----:B------:R-:W2:Y:S02]  /*29e30*/  LDL.LU.64 R12, [R1+0x27e8] ;  /* 0x0027e800010c7983 */ /* 0x000ea40000300a00 */
[----:B--2---:R-:W-:Y:S02]  /*29e40*/  HMMA.16816.F32 R20, R12, R20, R24 ;  /* 0x000000140c14723c */ /* 0x004fe40000001818 */
[----:B------:R-:W2:Y:S04]  /*29e50*/  LDL.LU.64 R26, [R1+0x27e0] ;  /* 0x0027e000011a7983 */ /* 0x000ea80000300a00 */
[----:B------:R-:W2:-:S15]  /*29e60*/  LDL.LU.64 R24, [R1+0x27d8] ;  /* 0x0027d80001187983 */ /* 0x000e9e0000300a00 */
[----:B------:R-:W-:-:S02]  /*29e70*/  NOP ;  /* 0x0000000000007918 */ /* 0x000fc40000000000 */
[----:B------:R0:W-:Y:S04]  /*29e80*/  STL.64 [R1+0x8b0], R20 ;  /* 0x0008b01401007387 */ /* 0x0001e80000100a00 */
[----:B------:R-:W-:Y:S04]  /*29e90*/  STL.64 [R1+0x8b8], R22 ;  /* 0x0008b81601007387 */ /* 0x000fe80000100a00 */
[----:B0-----:R-:W2:Y:S02]  /*29ea0*/  LDL.LU.64 R20, [R1+0x27d0] ;  /* 0x0027d00001147983 */ /* 0x001ea40000300a00 */
[----:B--2---:R-:W-:-:S15]  /*29eb0*/  HMMA.16816.F32 R24, R8, R20, R24 ;  /* 0x000000140818723c */ /* 0x004fde0000001818 */
[----:B------:R-:W-:-:S08]  /*29ec0*/  NOP ;  /* 0x0000000000007918 */ /* 0x000fd00000000000 */
[----:B------:R-:W-:Y:S04]  /*29ed0*/  STL.64 [R1+0x660], R24 ;  /* 0x0006601801007387 */ /* 0x000fe80000100a00 */
[----:B------:R0:W-:Y:S04]  /*29ee0*/  STL.64 [R1+0x668], R26 ;  /* 0x0006681a01007387 */ /* 0x0001e80000100a00 */
[----:B0-----:R-:W2:Y:S04]  /*29ef0*/  LDL.LU.64 R26, [R1+0x27c8] ;  /* 0x0027c800011a7983 */ /* 0x001ea80000300a00 */
[----:B------:R-:W2:Y:S02]  /*29f00*/  LDL.LU.64 R24, [R1+0x27c0] ;  /* 0x0027c00001187983 */ /* 0x000ea40000300a00 */
        /* <DEDUP_REMOVED lines=34> */
[----:B------:R-:W3:Y:S04]  /*2a130*/  LDL.LU.64 R18, [R1+0x368] ;  /* 0x0003680001127983 */ /* 0x000ee80000300a00 */
[----:B------:R-:W-:Y:S04]  /*2a140*/  STL.64 [R1+0x2740], R6 ;  /* 0x0027400601007387 */ /* 0x000fe80000100a00 */
[----:B------:R-:W-:Y:S01]  /*2a150*/  STL.64 [R1+0x2738], R4 ;  /* 0x0027380401007387 */ /* 0x000fe20000100a00 */
[----:B---3--:R-:W-:Y:S03]  /*2a160*/  HMMA.16816.F32 R16, R4, R20, R16 ;  /* 0x000000140410723c */ /* 0x008fe60000001810 */
[----:B------:R-:W0:-:S15]  /*2a170*/  LDSM.16.M88.4 R4, [R28+UR4+0x1000] ;  /* 0x001000041c04783b */ /* 0x000e1e0008000200 */
[----:B------:R-:W-:-:S05]  /*2a180*/  NOP ;  /* 0x0000000000007918 */ /* 0x000fca0000000000 */
[----:B------:R-:W-:Y:S04]  /*2a190*/  STL.64 [R1+0x740], R16 ;  /* 0x0007401001007387 */ /* 0x000fe80000100a00 */
[----:B------:R2:W-:Y:S02]  /*2a1a0*/  STL.64 [R1+0x748], R18 ;  /* 0x0007481201007387 */ /* 0x0005e40000100a00 */
[----:B--2---:R-:W-:Y:S06]  /*2a1b0*/  HMMA.16816.F32 R16, R12, R20, R24 ;  /* 0x000000140c10723c */ /* 0x004fec0000001818 */
[----:B------:R-:W-:Y:S04]  /*2a1c0*/  STL.64 [R1+0x2728], R14 ;  /* 0x0027280e01007387 */ /* 0x000fe80000100a00 */
[----:B------:R-:W-:Y:S04]  /*2a1d0*/  STL.64 [R1+0x2720], R12 ;  /* 0x0027200c01007387 */ /* 0x000fe80000100a00 */
[----:B------:R-:W-:Y:S09]  /*2a1e0*/  LDSM.16.M88.4 R20, [R28+UR4+0x1800] ;  /* 0x001800041c14783b */ /* 0x000ff20008000200 */
[----:B------:R-:W-:Y:S04]  /*2a1f0*/  STL.64 [R1+0x890], R16 ;  /* 0x0008901001007387 */ /* 0x000fe80000100a00 */
[----:B------:R-:W-:Y:S04]  /*2a200*/  STL.64 [R1+0x898], R18 ;  /* 0x0008981201007387 */ /* 0x000fe80000100a00 */
[----:B------:R-:W1:Y:S04]  /*2a210*/  LDSM.16.M88.4 R16, [R28+UR4+0x1400] ;  /* 0x001400041c10783b */ /* 0x000e680008000200 */
[----:B0-----:R-:W-:Y:S01]  /*2a220*/  STL.64 [R1+0x198], R6 ;  /* 0x0001980601007387 */ /* 0x001fe20000100a00 */
[----:B-1----:R-:W-:-:S02]  /*2a230*/  IMAD.MOV.U32 R0, RZ, RZ, R17 ;  /* 0x000000ffff007224 */ /* 0x002fc400078e0011 */
[----:B------:R-:W-:Y:S01]  /*2a240*/  IMAD.MOV.U32 R2, RZ, RZ, R16 ;  /* 0x000000ffff027224 */ /* 0x000fe200078e0010 */
[----:B------:R0:W-:Y:S04]  /*2a250*/  STL.64 [R1+0x188], R18 ;  /* 0x0001881201007387 */ /* 0x0001e80000100a00 */
[----:B------:R-:W2:Y:S04]  /*2a260*/  LDL.LU.64 R16, [R1+0xcf0] ;  /* 0x000cf00001107983 */ /* 0x000ea80000300a00 */
[----:B0-----:R-:W2:Y:S04]  /*2a270*/  LDL.LU.64 R18, [R1+0xcf8] ;  /* 0x000cf80001127983 */ /* 0x001ea80000300a00 */
[----:B------:R-:W-:Y:S04]  /*2a280*/  STL [R1+0x2734], R0 ;  /* 0x0027340001007387 */ /* 0x000fe80000100800 */
[----:B------:R-:W-:Y:S04]  /*2a290*/  STL [R1+0x2730], R2 ;  /* 0x0027300201007387 */ /* 0x000fe80000100800 */
[----:B------:R-:W3:Y:S04]  /*2a2a0*/  LDL.LU.64 R12, [R1+0x350] ;  /* 0x00035000010c7983 */ /* 0x000ee80000300a00 */
[----:B------:R-:W4:Y:S01]  /*2a2b0*/  LDL.LU.64 R14, [R1+0x358] ;  /* 0x00035800010e7983 */ /* 0x000f220000300a00 */
[----:B------:R-:W-:-:S02]  /*2a2c0*/  IMAD.MOV.U32 R24, RZ, RZ, R20 ;  /* 0x000000ffff187224 */ /* 0x000fc400078e0014 */
[----:B------:R-:W-:Y:S01]  /*2a2d0*/  IMAD.MOV.U32 R3, RZ, RZ, R21 ;  /* 0x000000ffff037224 */ /* 0x000fe200078e0015 */
[----:B----4-:R-:W-:Y:S04]  /*2a2e0*/  STL.64 [R1+0x2750], R14 ;  /* 0x0027500e01007387 */ /* 0x010fe80000100a00 */
[----:B---3--:R0:W-:Y:S04]  /*2a2f0*/  STL.64 [R1+0x2748], R12 ;  /* 0x0027480c01007387 */ /* 0x0081e80000100a00 */
[----:B0-----:R-:W3:Y:S04]  /*2a300*/  LDL.LU.64 R12, [R1+0x3b0] ;  /* 0x0003b000010c7983 */ /* 0x001ee80000300a00 */
[----:B------:R-:W3:Y:S04]  /*2a310*/  LDL.LU.64 R14, [R1+0x3b8] ;  /* 0x0003b800010e7983 */ /* 0x000ee80000300a00 */
[----:B------:R-:W-:Y:S04]  /*2a320*/  STL.64 [R1+0x178], R22 ;  /* 0x0001781601007387 */ /* 0x000fe80000100a00 */
[----:B------:R-:W0:Y:S04]  /*2a330*/  LDSM.16.M88.4 R20, [R28+UR4+0x1c00] ;  /* 0x001c00041c14783b */ /* 0x000e280008000200 */
[----:B0-----:R-:W-:Y:S04]  /*2a340*/  STL.64 [R1+0x160], R20 ;  /* 0x0001601401007387 */ /* 0x001fe80000100a00 */
[----:B------:R-:W-:Y:S04]  /*2a350*/  STL.64 [R1+0x168], R22 ;  /* 0x0001681601007387 */ /* 0x000fe80000100a00 */
[----:B------:R-:W0:Y:S01]  /*2a360*/  LDSM.16.M88.4 R20, [R28+UR4+0x2000] ;  /* 0x002000041c14783b */ /* 0x000e220008000200 */
[----:B--2---:R-:W-:Y:S01]  /*2a370*/  HMMA.16816.F32 R16, R8, R4, R16 ;  /* 0x000000040810723c */ /* 0x004fe20000001810 */
[----:B0-----:R-:W-:-:S02]  /*2a380*/  IMAD.MOV.U32 R26, RZ, RZ, R20 ;  /* 0x000000ffff1a7224 */ /* 0x001fc400078e0014 */
[----:B------:R-:W-:Y:S01]  /*2a390*/  STL.64 [R1+0x158], R22 ;  /* 0x0001581601007387 */ /* 0x000fe20000100a00 */
[----:B------:R-:W-:-:S03]  /*2a3a0*/  IMAD.MOV.U32 R25, RZ, RZ, R21 ;  /* 0x000000ffff197224 */ /* 0x000fc600078e0015 */
[----:B------:R-:W0:Y:S04]  /*2a3b0*/  LDSM.16.M88.4 R20, [R28+UR4+0x2400] ;  /* 0x002400041c14783b */ /* 0x000e280008000200 */
[----:B0-----:R-:W-:-:S12]  /*2a3c0*/  STL.64 [R1+0x148], R22 ;  /* 0x0001481601007387 */ /* 0x001fd80000100a00 */
[----:B------:R-:W-:Y:S04]  /*2a3d0*/  STL.64 [R1+0x200], R16 ;  /* 0x0002001001007387 */ /* 0x000fe80000100a00 */
[----:B------:R0:W-:Y:S04]  /*2a3e0*/  STL.64 [R1+0x208], R18 ;  /* 0x0002081201007387 */ /* 0x0001e80000100a00 */
[----:B0-----:R-:W3:Y:S04]  /*2a3f0*/  LDL.LU.64 R18, [R1+0x2760] ;  /* 0x0027600001127983 */ /* 0x001ee80000300a00 */
[----:B------:R-:W3:Y:S01]  /*2a400*/  LDL.LU.64 R16, [R1+0x2758] ;  /* 0x0027580001107983 */ /* 0x000ee20000300a00 */
[----:B------:R-:W-:-:S02]  /*2a410*/  IMAD.MOV.U32 R0, RZ, RZ, R4 ;  /* 0x000000ffff007224 */ /* 0x000fc400078e0004 */
[----:B------:R-:W-:Y:S01]  /*2a420*/  IMAD.MOV.U32 R2, RZ, RZ, R5 ;  /* 0x000000ffff027224 */ /* 0x000fe200078e0005 */
[----:B---3--:R-:W-:-:S15]  /*2a430*/  HMMA.16816.F32 R12, R16, R4, R12 ;  /* 0x00000004100c723c */ /* 0x008fde000000180c */
[----:B------:R-:W-:-:S08]  /*2a440*/  NOP ;  /* 0x0000000000007918 */ /* 0x000fd00000000000 */
[----:B------:R-:W-:Y:S04]  /*2a450*/  STL.64 [R1+0x3b0], R12 ;  /* 0x0003b00c01007387 */ /* 0x000fe80000100a00 */
[----:B------:R0:W-:Y:S04]  /*2a460*/  STL.64 [R1+0x3b8], R14 ;  /* 0x0003b80e01007387 */ /* 0x0001e80000100a00 */
[----:B0-----:R-:W2:Y:S04]  /*2a470*/  LDL.LU.64 R14, [R1+0x2750] ;  /* 0x00275000010e7983 */ /* 0x001ea80000300a00 */
[----:B------:R-:W2:Y:S04]  /*2a480*/  LDL.LU.64 R12, [R1+0x2748] ;  /* 0x00274800010c7983 */ /* 0x000ea80000300a00 */
[----:B------:R-:W2:Y:S04]  /*2a490*/  LDL.LU.64 R6, [R1+0x2740] ;  /* 0x0027400001067983 */ /* 0x000ea80000300a00 */
[----:B------:R-:W2:Y:S04]  /*2a4a0*/  LDL.LU.64 R4, [R1+0x2738] ;  /* 0x0027380001047983 */ /* 0x000ea80000300a00 */
[----:B------:R-:W-:Y:S04]  /*2a4b0*/  STL.64 [R1+0x2718], R18 ;  /* 0x0027181201007387 */ /* 0x000fe80000100a00 */
[----:B------:R0:W-:Y:S02]  /*2a4c0*/  STL.64 [R1+0x2710], R16 ;  /* 0x0027101001007387 */ /* 0x0001e40000100a00 */
[----:B0-----:R-:W-:-:S02]  /*2a4d0*/  IMAD.MOV.U32 R16, RZ, RZ, R0 ;  /* 0x000000ffff107224 */ /* 0x001fc400078e0000 */
[----:B------:R-:W-:Y:S01]  /*2a4e0*/  IMAD.MOV.U32 R17, RZ, RZ, R2 ;  /* 0x000000ffff117224 */ /* 0x000fe200078e0002 */
[----:B------:R-:W3:Y:S04]  /*2a4f0*/  LDL.LU R0, [R1+0x2734] ;  /* 0x0027340001007983 */ /* 0x000ee80000300800 */
[----:B------:R-:W4:Y:S02]  /*2a500*/  LDL.LU R2, [R1+0x2730] ;  /* 0x0027300001027983 */ /* 0x000f240000300800 */
        /* <DEDUP_REMOVED lines=8> */
[----:B0-----:R-:W2:Y:S04]  /*2a590*/  LDL.LU.64 R4, [R1+0x220] ;  /* 0x0002200001047983 */ /* 0x001ea80000300a00 */
[----:B------:R-:W2:Y:S01]  /*2a5a0*/  LDL.LU.64 R6, [R1+0x228] ;  /* 0x0002280001067983 */ /* 0x000ea20000300a00 */
[----:B------:R-:W-:-:S02]  /*2a5b0*/  IMAD.MOV.U32 R29, RZ, RZ, R20 ;  /* 0x000000ffff1d7224 */ /* 0x000fc400078e0014 */
[----:B------:R-:W-:Y:S02]  /*2a5c0*/  IMAD.MOV.U32 R27, RZ, RZ, R21 ;  /* 0x000000ffff1b7224 */ /* 0x000fe400078e0015 */
[----:B------:R-:W0:Y:S04]  /*2a5d0*/  LDSM.16.M88.4 R20, [R28+UR4+0x2800] ;  /* 0x002800041c14783b */ /* 0x000e280008000200 */
[----:B0-----:R-:W-:Y:S04]  /*2a5e0*/  STL.64 [R1+0x138], R22 ;  /* 0x0001381601007387 */ /* 0x001fe80000100a00 */
[----:B------:R0:W-:Y:S02]  /*2a5f0*/  STL.64 [R1+0x25c8], R20 ;  /* 0x0025c81401007387 */ /* 0x0001e40000100a00 */
[----:B0-----:R-:W-:-:S02]  /*2a600*/  IMAD.MOV.U32 R20, RZ, RZ, R29 ;  /* 0x000000ffff147224 */ /* 0x001fc400078e001d */
[----:B------:R-:W-:-:S05]  /*2a610*/  IMAD.MOV.U32 R21, RZ, RZ, R27 ;  /* 0x000000ffff157224 */ /* 0x000fca00078e001b */
[----:B------:R0:W-:Y:S02]  /*2a620*/  STL.64 [R1+0x2610], R20 ;  /* 0x0026101401007387 */ /* 0x0001e40000100a00 */
[----:B0-----:R-:W-:Y:S02]  /*2a630*/  IMAD.MOV.U32 R20, RZ, RZ, R26 ;  /* 0x000000ffff147224 */ /* 0x001fe400078e001a */
[----:B------:R-:W-:-:S05]  /*2a640*/  IMAD.MOV.U32 R21, RZ, RZ, R25 ;  /* 0x000000ffff157224 */ /* 0x000fca00078e0019 */
[----:B------:R0:W-:Y:S01]  /*2a650*/  STL.64 [R1+0x2648], R20 ;  /* 0x0026481401007387 */ /* 0x0001e20000100a00 */
[----:B--2---:R-:W-:Y:S06]  /*2a660*/  HMMA.16816.F32 R4, R12, R16, R4 ;  /* 0x000000100c04723c */ /* 0x004fec0000001804 */
[----:B------:R-:W-:Y:S04]  /*2a670*/  STL.64 [R1+0x26f8], R14 ;  /* 0x0026f80e01007387 */ /* 0x000fe80000100a00 */
[----:B------:R-:W-:-:S13]  /*2a680*/  STL.64 [R1+0x26f0], R12 ;  /* 0x0026f00c01007387 */ /* 0x000fda0000100a00 */
[----:B------:R-:W-:Y:S04]  /*2a690*/  STL.64 [R1+0x9b0], R4 ;  /* 0x0009b00401007387 */ /* 0x000fe80000100a00 */
[----:B------:R-:W-:Y:S04]  /*2a6a0*/  STL.64 [R1+0x9b8], R6 ;  /* 0x0009b80601007387 */ /* 0x000fe80000100a00 */
[----:B0-----:R-:W2:Y:S04]  /*2a6b0*/  LDL.LU.64 R20, [R1+0x250] ;  /* 0x0002500001147983 */ /* 0x001ea80000300a00 */
[----:B------:R-:W3:Y:S04]  /*2a6c0*/  LDL.LU.64 R22, [R1+0x258] ;  /* 0x0002580001167983 */ /* 0x000ee80000300a00 */
[----:B---3--:R-:W-:Y:S04]  /*2a6d0*/  STL.64 [R1+0x2658], R22 ;  /* 0x0026581601007387 */ /* 0x008fe80000100a00 */
[----:B--2---:R0:W-:Y:S04]  /*2a6e0*/  STL.64 [R1+0x2650], R20 ;  /* 0x0026501401007387 */ /* 0x0041e80000100a00 */
[----:B0-----:R-:W2:Y:S04]  /*2a6f0*/  LDL.LU.64 R20, [R1+0x160] ;  /* 0x0001600001147983 */ /* 0x001ea80000300a00 */
[----:B--2---:R0:W-:Y:S02]  /*2a700*/  STL.64 [R1+0x2690], R20 ;  /* 0x0026901401007387 */ /* 0x0041e40000100a00 */
[----:B0-----:R-:W-:-:S02]  /*2a710*/  IMAD.MOV.U32 R20, RZ, RZ, R24 ;  /* 0x000000ffff147224 */ /* 0x001fc400078e0018 */
[----:B------:R-:W-:-:S05]  /*2a720*/  IMAD.MOV.U32 R21, RZ, RZ, R3 ;  /* 0x000000ffff157224 */ /* 0x000fca00078e0003 */
[----:B------:R-:W-:Y:S04]  /*2a730*/  STL.64 [R1+0x26d8], R20 ;  /* 0x0026d81401007387 */ /* 0x000fe80000100a00 */
[----:B------:R-:W2:Y:S04]  /*2a740*/  LDL.LU.64 R16, [R1+0x550] ;  /* 0x0005500001107983 */ /* 0x000ea80000300a00 */
[----:B------:R-:W2:Y:S04]  /*2a750*/  LDL.LU.64 R18, [R1+0x558] ;  /* 0x0005580001127983 */ /* 0x000ea80000300a00 */
[----:B------:R-:W3:Y:S04]  /*2a760*/  LDL.LU.64 R4, [R1+0x4c0] ;  /* 0x0004c00001047983 */ /* 0x000ee80000300a00 */
[----:B------:R-:W3:Y:S04]  /*2a770*/  LDL.LU.64 R6, [R1+0x4c8] ;  /* 0x0004c80001067983 */ /* 0x000ee80000300a00 */
[----:B------:R-:W3:Y:S04]  /*2a780*/  LDL.LU.64 R12, [R1+0x340] ;  /* 0x00034000010c7983 */ /* 0x000ee80000300a00 */
[----:B------:R-:W3:Y:S04]  /*2a790*/  LDL.LU.64 R14, [R1+0x348] ;  /* 0x00034800010e7983 */ /* 0x000ee80000300a00 */
[----:B------:R-:W4:Y:S04]  /*2a7a0*/  LDL.LU.64 R24, [R1+0x520] ;  /* 0x0005200001187983 */ /* 0x000f280000300a00 */
[----:B------:R-:W2:Y:S04]  /*2a7b0*/  LDL.LU.64 R26, [R1+0x528] ;  /* 0x00052800011a7983 */ /* 0x000ea80000300a00 */
[----:B--2---:R-:W-:Y:S04]  /*2a7c0*/  STL.64 [R1+0x2668], R26 ;  /* 0x0026681a01007387 */ /* 0x004fe80000100a00 */
[----:B----4-:R0:W-:Y:S04]  /*2a7d0*/  STL.64 [R1+0x2660], R24 ;  /* 0x0026601801007387 */ /* 0x0101e80000100a00 */
[----:B0-----:R-:W2:Y:S04]  /*2a7e0*/  LDL.LU.64 R24, [R1+0x320] ;  /* 0x0003200001187983 */ /* 0x001ea80000300a00 */
[----:B------:R-:W4:Y:S04]  /*2a7f0*/  LDL.LU.64 R26, [R1+0x328] ;  /* 0x00032800011a7983 */ /* 0x000f280000300a00 */
[----:B----4-:R-:W-:Y:S04]  /*2a800*/  STL.64 [R1+0x2678], R26 ;  /* 0x0026781a01007387 */ /* 0x010fe80000100a00 */
[----:B--2---:R0:W-:Y:S04]  /*2a810*/  STL.64 [R1+0x2670], R24 ;  /* 0x0026701801007387 */ /* 0x0041e80000100a00 */
        /* <DEDUP_REMOVED lines=17> */
[----:B------:R-:W4:Y:S01]  /*2a930*/  LDL.LU.64 R26, [R1+0x4a8] ;  /* 0x0004a800011a7983 */ /* 0x000f220000300a00 */
[----:B------:R-:W-:-:S02]  /*2a940*/  IMAD.MOV.U32 R20, RZ, RZ, R2 ;  /* 0x000000ffff147224 */ /* 0x000fc400078e0002 */
[----:B------:R-:W-:-:S07]  /*2a950*/  IMAD.MOV.U32 R21, RZ, RZ, R0 ;  /* 0x000000ffff157224 */ /* 0x000fce00078e0000 */
[-C--:B------:R-:W-:Y:S01]  /*2a960*/  HMMA.16816.F32 R16, R8, R20.reuse, R16 ;  /* 0x000000140810723c */ /* 0x080fe20000001810 */
[----:B----4-:R-:W-:Y:S04]  /*2a970*/  STL.64 [R1+0x26d0], R26 ;  /* 0x0026d01a01007387 */ /* 0x010fe80000100a00 */
[----:B--2---:R0:W-:Y:S04]  /*2a980*/  STL.64 [R1+0x26c8], R24 ;  /* 0x0026c81801007387 */ /* 0x0041e80000100a00 */
[----:B0-----:R-:W2:Y:S04]  /*2a990*/  LDL.LU.64 R24, [R1+0x540] ;  /* 0x0005400001187983 */ /* 0x001ea80000300a00 */
[----:B------:R-:W4:Y:S04]  /*2a9a0*/  LDL.LU.64 R26, [R1+0x548] ;  /* 0x00054800011a7983 */ /* 0x000f280000300a00 */
[----:B----4-:R-:W-:Y:S04]  /*2a9b0*/  STL.64 [R1+0x26e8], R26 ;  /* 0x0026e81a01007387 */ /* 0x010fe80000100a00 */
        /* <DEDUP_REMOVED lines=62> */
[----:B------:R-:W2:Y:S01]  /*2ada0*/  LDL.LU.64 R24, [R1+0x2670] ;  /* 0x0026700001187983 */ /* 0x000ea20000300a00 */
[----:B------:R-:W-:-:S02]  /*2adb0*/  IMAD.MOV.U32 R2, RZ, RZ, R20 ;  /* 0x000000ffff027224 */ /* 0x000fc400078e0014 */
[----:B------:R-:W-:Y:S01]  /*2adc0*/  IMAD.MOV.U32 R0, RZ, RZ, R21 ;  /* 0x000000ffff007224 */ /* 0x000fe200078e0015 */
[----:B--2---:R-:W-:-:S15]  /*2add0*/  HMMA.16816.F32 R24, R4, R20, R24 ;  /* 0x000000140418723c */ /* 0x004fde0000001818 */
[----:B------:R-:W-:-:S08]  /*2ade0*/  NOP ;  /* 0x0000000000007918 */ /* 0x000fd00000000000 */
[----:B------:R-:W-:Y:S04]  /*2adf0*/  STL.64 [R1+0x710], R24 ;  /* 0x0007101801007387 */ /* 0x000fe80000100a00 */
[----:B------:R0:W-:Y:S04]  /*2ae00*/  STL.64 [R1+0x718], R26 ;  /* 0x0007181a01007387 */ /* 0x0001e80000100a00 */
[----:B0-----:R-:W2:Y:S04]  /*2ae10*/  LDL.LU.64 R26, [R1+0x2668] ;  /* 0x00266800011a7983 */ /* 0x001ea80000300a00 */
[----:B------:R-:W2:Y:S04]  /*2ae20*/  LDL.LU.64 R24, [R1+0x2660] ;  /* 0x0026600001187983 */ /* 0x000ea80000300a00 */
[----:B------:R-:W3:Y:S04]  /*2ae30*/  LDL.LU.64 R22, [R1+0x2658] ;  /* 0x0026580001167983 */ /* 0x000ee80000300a00 */
[----:B------:R-:W3:Y:S04]  /*2ae40*/  LDL.LU.64 R20, [R1+0x2650] ;  /* 0x0026500001147983 */ /* 0x000ee80000300a00 */
[----:B------:R-:W-:Y:S04]  /*2ae50*/  STL.64 [R1+0x2640], R6 ;  /* 0x0026400601007387 */ /* 0x000fe80000100a00 */
[----:B------:R0:W-:Y:S02]  /*2ae60*/  STL.64 [R1+0x2638], R4 ;  /* 0x0026380401007387 */ /* 0x0001e40000100a00 */
[----:B0-----:R-:W-:-:S02]  /*2ae70*/  IMAD.MOV.U32 R4, RZ, RZ, R2 ;  /* 0x000000ffff047224 */ /* 0x001fc400078e0002 */
[----:B------:R-:W-:-:S07]  /*2ae80*/  IMAD.MOV.U32 R5, RZ, RZ, R0 ;  /* 0x000000ffff057224 */ /* 0x000fce00078e0000 */
[----:B---3--:R-:W-:Y:S01]  /*2ae90*/  HMMA.16816.F32 R4, R12, R4, R20 ;  /* 0x000000040c04723c */ /* 0x008fe20000001814 */
[----:B------:R-:W2:Y:S05]  /*2aea0*/  LDL.LU.64 R20, [R1+0x2648] ;  /* 0x0026480001147983 */ /* 0x000eaa0000300a00 */
[----:B------:R-:W-:Y:S04]  /*2aeb0*/  STL.64 [R1+0x2630], R14 ;  /* 0x0026300e01007387 */ /* 0x000fe80000100a00 */
[----:B------:R-:W-:-:S13]  /*2aec0*/  STL.64 [R1+0x2628], R12 ;  /* 0x0026280c01007387 */ /* 0x000fda0000100a00 */
[----:B------:R0:W-:Y:S04]  /*2aed0*/  STL.64 [R1+0x980], R4 ;  /* 0x0009800401007387 */ /* 0x0001e80000100a00 */
[----:B------:R1:W-:Y:S04]  /*2aee0*/  STL.64 [R1+0x988], R6 ;  /* 0x0009880601007387 */ /* 0x0003e80000100a00 */
[----:B0-----:R-:W3:Y:S04]  /*2aef0*/  LDL.LU.64 R4, [R1+0x460] ;  /* 0x0004600001047983 */ /* 0x001ee80000300a00 */
[----:B-1----:R-:W3:Y:S01]  /*2af00*/  LDL.LU.64 R6, [R1+0x468] ;  /* 0x0004680001067983 */ /* 0x002ee20000300a00 */
[----:B--2---:R-:W-:-:S15]  /*2af10*/  HMMA.16816.F32 R12, R8, R20, R24 ;  /* 0x00000014080c723c */ /* 0x004fde0000001818 */
[----:B------:R-:W-:-:S08]  /*2af20*/  NOP ;  /* 0x0000000000007918 */ /* 0x000fd00000000000 */
[----:B------:R0:W-:Y:S04]  /*2af30*/  STL.64 [R1+0x520], R12 ;  /* 0x0005200c01007387 */ /* 0x0001e80000100a00 */
[----:B------:R1:W-:Y:S04]  /*2af40*/  STL.64 [R1+0x528], R14 ;  /* 0x0005280e01007387 */ /* 0x0003e80000100a00 */
[----:B0-----:R-:W2:Y:S04]  /*2af50*/  LDL.LU.64 R12, [R1+0x310] ;  /* 0x00031000010c7983 */ /* 0x001ea80000300a00 */
[----:B-1----:R-:W2:Y:S04]  /*2af60*/  LDL.LU.64 R14, [R1+0x318] ;  /* 0x00031800010e7983 */ /* 0x002ea80000300a00 */
[----:B------:R-:W-:Y:S04]  /*2af70*/  STL.64 [R1+0x2620], R10 ;  /* 0x0026200a01007387 */ /* 0x000fe80000100a00 */
[----:B------:R0:W-:Y:S04]  /*2af80*/  STL.64 [R1+0x2618], R8 ;  /* 0x0026180801007387 */ /* 0x0001e80000100a00 */
[----:B0-----:R-:W4:Y:S04]  /*2af90*/  LDL.LU.64 R8, [R1+0x260] ;  /* 0x0002600001087983 */ /* 0x001f280000300a00 */
[----:B------:R-:W4:Y:S04]  /*2afa0*/  LDL.LU.64 R10, [R1+0x268] ;  /* 0x00026800010a7983 */ /* 0x000f280000300a00 */
[----:B------:R-:W3:Y:S04]  /*2afb0*/  LDL.LU.64 R24, [R1+0x280] ;  /* 0x0002800001187983 */ /* 0x000ee80000300a00 */
[----:B------:R-:W2:Y:S04]  /*2afc0*/  LDL.LU.64 R26, [R1+0x288] ;  /* 0x00028800011a7983 */ /* 0x000ea80000300a00 */
[----:B--2---:R-:W-:Y:S04]  /*2afd0*/  STL.64 [R1+0x25b0], R26 ;  /* 0x0025b01a01007387 */ /* 0x004fe80000100a00 */
[----:B---3--:R0:W-:Y:S04]  /*2afe0*/  STL.64 [R1+0x25a8], R24 ;  /* 0x0025a81801007387 */ /* 0x0081e80000100a00 */
        /* <DEDUP_REMOVED lines=14> */
[-C--:B------:R-:W-:Y:S03]  /*2b0d0*/  HMMA.16816.F32 R4, R16, R20.reuse, R4 ;  /* 0x000000141004723c */ /* 0x080fe60000001804 */
        /* <DEDUP_REMOVED lines=18> */
[----:B----4-:R-:W-:Y:S02]  /*2b200*/  HMMA.16816.F32 R20, R12, R20, R8 ;  /* 0x000000140c14723c */ /* 0x010fe40000001808 */
        /* <DEDUP_REMOVED lines=39> */
[----:B------:R-:W-:Y:S04]  /*2b480*/  STL [R1+0x5f4], R25 ;  /* 0x0005f41901007387 */ /* 0x000fe80000100800 */
[----:B------:R0:W-:Y:S01]  /*2b490*/  STL.64 [R1+0x5f8], R26 ;  /* 0x0005f81a01007387 */ /* 0x0001e20000100a00 */
[----:B------:R-:W-:-:S03]  /*2b4a0*/  IMAD.MOV.U32 R29, RZ, RZ, R24 ;  /* 0x000000ffff1d7224 */ /* 0x000fc600078e0018 */
[----:B0-----:R-:W2:Y:S04]  /*2b4b0*/  LDL.LU.64 R26, [R1+0x25b0] ;  /* 0x0025b000011a7983 */ /* 0x001ea80000300a00 */
[----:B------:R-:W2:Y:S04]  /*2b4c0*/  LDL.LU.64 R24, [R1+0x25a8] ;  /* 0x0025a80001187983 */ /* 0x000ea80000300a00 */
[----:B------:R-:W-:Y:S04]  /*2b4d0*/  STL.64 [R1+0x25a0], R18 ;  /* 0x0025a01201007387 */ /* 0x000fe80000100a00 */
[----:B------:R0:W-:Y:S04]  /*2b4e0*/  STL.64 [R1+0x2598], R16 ;  /* 0x0025981001007387 */ /* 0x0001e80000100a00 */
[----:B0-----:R-:W3:Y:S04]  /*2b4f0*/  LDL.LU.64 R16, [R1+0x3a0] ;  /* 0x0003a00001107983 */ /* 0x001ee80000300a00 */
[----:B------:R-:W3:Y:S04]  /*2b500*/  LDL.LU.64 R18, [R1+0x3a8] ;  /* 0x0003a80001127983 */ /* 0x000ee80000300a00 */
[----:B------:R-:W-:Y:S04]  /*2b510*/  STL [R1+0x1ea0], R29 ;  /* 0x001ea01d01007387 */ /* 0x000fe80000100800 */
[----:B------:R-:W-:Y:S04]  /*2b520*/  STL.64 [R1+0x2580], R6 ;  /* 0x0025800601007387 */ /* 0x000fe80000100a00 */
[----:B------:R2:W-:Y:S01]  /*2b530*/  STL.64 [R1+0x2578], R4 ;  /* 0x0025780401007387 */ /* 0x0005e20000100a00 */
[-C--:B---3--:R-:W-:Y:S06]  /*2b540*/  HMMA.16816.F32 R16, R4, R20.reuse, R16 ;  /* 0x000000140410723c */ /* 0x088fec0000001810 */
[----:B--2---:R-:W-:Y:S01]  /*2b550*/  HMMA.16816.F32 R4, R12, R20, R24 ;  /* 0x000000140c04723c */ /* 0x004fe20000001818 */
[----:B------:R-:W-:-:S15]  /*2b560*/  LDSM.16.M88.4 R20, [R28+UR4+0x3800] ;  /* 0x003800041c14783b */ /* 0x000fde0008000200 */
[----:B------:R-:W-:-:S01]  /*2b570*/  NOP ;  /* 0x0000000000007918 */ /* 0x000fc20000000000 */
[----:B------:R-:W-:Y:S04]  /*2b580*/  STL.64 [R1+0x6e0], R16 ;  /* 0x0006e01001007387 */ /* 0x000fe80000100a00 */
[----:B------:R-:W-:Y:S04]  /*2b590*/  STL.64 [R1+0x6e8], R18 ;  /* 0x0006e81201007387 */ /* 0x000fe80000100a00 */
[----:B------:R-:W-:Y:S04]  /*2b5a0*/  STL.64 [R1+0x2568], R14 ;  /* 0x0025680e01007387 */ /* 0x000fe80000100a00 */
[----:B------:R-:W0:Y:S04]  /*2b5b0*/  LDSM.16.M88.4 R16, [R28+UR4+0x3000] ;  /* 0x003000041c10783b */ /* 0x000e280008000200 */
[----:B------:R-:W-:Y:S04]  /*2b5c0*/  STL.64 [R1+0x2560], R12 ;  /* 0x0025600c01007387 */ /* 0x000fe80000100a00 */
[----:B------:R-:W-:Y:S04]  /*2b5d0*/  STL.64 [R1+0x950], R4 ;  /* 0x0009500401007387 */ /* 0x000fe80000100a00 */
[----:B------:R-:W-:Y:S04]  /*2b5e0*/  STL.64 [R1+0x958], R6 ;  /* 0x0009580601007387 */ /* 0x000fe80000100a00 */
[----:B------:R-:W1:Y:S04]  /*2b5f0*/  LDSM.16.M88.4 R4, [R28+UR4+0x2c00] ;  /* 0x002c00041c04783b */ /* 0x000e680008000200 */
[----:B------:R-:W2:Y:S01]  /*2b600*/  LDSM.16.M88.4 R12, [R28+UR4+0x3400] ;  /* 0x003400041c0c783b */ /* 0x000ea20008000200 */
[----:B0-----:R-:W-:-:S02]  /*2b610*/  IMAD.MOV.U32 R0, RZ, RZ, R17 ;  /* 0x000000ffff007224 */ /* 0x001fc400078e0011 */
[----:B------:R-:W-:Y:S01]  /*2b620*/  IMAD.MOV.U32 R2, RZ, RZ, R16 ;  /* 0x000000ffff027224 */ /* 0x000fe200078e0010 */
[----:B------:R0:W-:Y:S04]  /*2b630*/  STL.64 [R1+0x118], R18 ;  /* 0x0001181201007387 */ /* 0x0001e80000100a00 */
[----:B-1----:R-:W-:Y:S04]  /*2b640*/  STL.64 [R1+0x128], R6 ;  /* 0x0001280601007387 */ /* 0x002fe80000100a00 */
[----:B------:R-:W-:Y:S04]  /*2b650*/  STL [R1+0x2574], R0 ;  /* 0x0025740001007387 */ /* 0x000fe80000100800 */
[----:B------:R-:W-:Y:S04]  /*2b660*/  STL [R1+0x2570], R2 ;  /* 0x0025700201007387 */ /* 0x000fe80000100800 */
[----:B--2---:R1:W-:Y:S04]  /*2b670*/  STL.64 [R1+0x108], R14 ;  /* 0x0001080e01007387 */ /* 0x0043e80000100a00 */
[----:B------:R-:W2:Y:S01]  /*2b680*/  LDL.LU.64 R16, [R1+0xcd0] ;  /* 0x000cd00001107983 */ /* 0x000ea20000300a00 */
[----:B------:R-:W-:-:S02]  /*2b690*/  IMAD.MOV.U32 R24, RZ, RZ, R12 ;  /* 0x000000ffff187224 */ /* 0x000fc400078e000c */
[----:B------:R-:W-:Y:S01]  /*2b6a0*/  IMAD.MOV.U32 R3, RZ, RZ, R13 ;  /* 0x000000ffff037224 */ /* 0x000fe200078e000d */
[----:B0-----:R-:W2:Y:S04]  /*2b6b0*/  LDL.LU.64 R18, [R1+0xcd8] ;  /* 0x000cd80001127983 */ /* 0x001ea80000300a00 */
[----:B------:R-:W3:Y:S04]  /*2b6c0*/  LDL.LU.64 R12, [R1+0x3c0] ;  /* 0x0003c000010c7983 */ /* 0x000ee80000300a00 */
[----:B-1----:R-:W4:Y:S04]  /*2b6d0*/  LDL.LU.64 R14, [R1+0x3c8] ;  /* 0x0003c800010e7983 */ /* 0x002f280000300a00 */
[----:B----4-:R-:W-:Y:S04]  /*2b6e0*/  STL.64 [R1+0x2590], R14 ;  /* 0x0025900e01007387 */ /* 0x010fe80000100a00 */
[----:B---3--:R0:W-:Y:S04]  /*2b6f0*/  STL.64 [R1+0x2588], R12 ;  /* 0x0025880c01007387 */ /* 0x0081e80000100a00 */
[----:B0-----:R-:W3:Y:S04]  /*2b700*/  LDL.LU.64 R12, [R1+0x450] ;  /* 0x00045000010c7983 */ /* 0x001ee80000300a00 */
[----:B------:R-:W3:Y:S04]  /*2b710*/  LDL.LU.64 R14, [R1+0x458] ;  /* 0x00045800010e7983 */ /* 0x000ee80000300a00 */
[----:B------:R-:W-:Y:S04]  /*2b720*/  STL.64 [R1+0xf0], R20 ;  /* 0x0000f01401007387 */ /* 0x000fe80000100a00 */
[----:B------:R-:W-:Y:S04]  /*2b730*/  STL.64 [R1+0xf8], R22 ;  /* 0x0000f81601007387 */ /* 0x000fe80000100a00 */
[----:B------:R-:W0:Y:S01]  /*2b740*/  LDSM.16.M88.4 R20, [R28+UR4+0x3c00] ;  /* 0x003c00041c14783b */ /* 0x000e220008000200 */
[----:B--2---:R-:W-:Y:S01]  /*2b750*/  HMMA.16816.F32 R16, R8, R4, R16 ;  /* 0x000000040810723c */ /* 0x004fe20000001810 */
[----:B0-----:R-:W-:-:S02]  /*2b760*/  IMAD.MOV.U32 R26, RZ, RZ, R20 ;  /* 0x000000ffff1a7224 */ /* 0x001fc400078e0014 */
[----:B------:R-:W-:Y:S01]  /*2b770*/  IMAD.MOV.U32 R25, RZ, RZ, R21 ;  /* 0x000000ffff197224 */ /* 0x000fe200078e0015 */
[----:B------:R-:W-:Y:S01]  /*2b780*/  STL [R1+0xe8], R22 ;  /* 0x0000e81601007387 */ /* 0x000fe20000100800 */
[----:B------:R-:W-:-:S03]  /*2b790*/  IMAD.MOV.U32 R29, RZ, RZ, R23 ;  /* 0x000000ffff1d7224 */ /* 0x000fc600078e0017 */
[----:B------:R-:W0:Y:S04]  /*2b7a0*/  LDSM.16.M88.4 R20, [R28+UR4+0x4000] ;  /* 0x004000041c14783b */ /* 0x000e280008000200 */
[----:B------:R-:W-:Y:S04]  /*2b7b0*/  STL [R1+0x2140], R29 ;  /* 0x0021401d01007387 */ /* 0x000fe80000100800 */
[----:B0-----:R-:W-:Y:S07]  /*2b7c0*/  STL.64 [R1+0xd8], R22 ;  /* 0x0000d81601007387 */ /* 0x001fee0000100a00 */
        /* <DEDUP_REMOVED lines=271> */
[----:B------:R-:W-:Y:S04]  /*2c8c0*/  STL [R1+0x231c], R17 ;  /* 0x00231c1101007387 */ /* 0x000fe80000100800 */
[----:B------:R-:W-:Y:S04]  /*2c8d0*/  STL [R1+0x2318], R18 ;  /* 0x0023181201007387 */ /* 0x000fe80000100800 */
[----:B------:R-:W-:Y:S04]  /*2c8e0*/  STL [R1+0x2314], R19 ;  /* 0x0023141301007387 */ /* 0x000fe80000100800 */
[----:B------:R0:W-:Y:S04]  /*2c8f0*/  STL [R1+0x2358], R16 ;  /* 0x0023581001007387 */ /* 0x0001e80000100800 */
[----:B0-----:R-:W3:Y:S04]  /*2c900*/  LDL.LU.64 R16, [R1+0x420] ;  /* 0x0004200001107983 */ /* 0x001ee80000300a00 */
[----:B------:R-:W3:Y:S04]  /*2c910*/  LDL.LU.64 R18, [R1+0x428] ;  /* 0x0004280001127983 */ /* 0x000ee80000300a00 */
[----:B------:R-:W-:Y:S04]  /*2c920*/  STL.64 [R1+0x2228], R6 ;  /* 0x0022280601007387 */ /* 0x000fe80000100a00 */
[----:B------:R2:W-:Y:S01]  /*2c930*/  STL.64 [R1+0x2220], R4 ;  /* 0x0022200401007387 */ /* 0x0005e20000100a00 */
[-C--:B---3--:R-:W-:Y:S06]  /*2c940*/  HMMA.16816.F32 R16, R4, R20.reuse, R16 ;  /* 0x000000140410723c */ /* 0x088fec0000001810 */
[----:B--2---:R-:W-:Y:S01]  /*2c950*/  HMMA.16816.F32 R4, R12, R20, R24 ;  /* 0x000000140c04723c */ /* 0x004fe20000001818 */
[----:B------:R-:W-:Y:S04]  /*2c960*/  LDSM.16.M88.4 R20, [R28+UR4+0x5800] ;  /* 0x005800041c14783b */ /* 0x000fe80008000200 */
[----:B------:R-:W-:-:S12]  /*2c970*/  LDSM.16.M88.4 R24, [R28+UR4+0x7000] ;  /* 0x007000041c18783b */ /* 0x000fd80008000200 */
[----:B------:R-:W-:Y:S04]  /*2c980*/  STL.64 [R1+0x670], R16 ;  /* 0x0006701001007387 */ /* 0x000fe80000100a00 */
[----:B------:R-:W-:Y:S04]  /*2c990*/  STL.64 [R1+0x678], R18 ;  /* 0x0006781201007387 */ /* 0x000fe80000100a00 */
[----:B------:R-:W-:Y:S04]  /*2c9a0*/  STL [R1+0x2150], R12 ;  /* 0x0021500c01007387 */ /* 0x000fe80000100800 */
[----:B------:R-:W-:Y:S04]  /*2c9b0*/  STL [R1+0x214c], R13 ;  /* 0x00214c0d01007387 */ /* 0x000fe80000100800 */
[----:B------:R-:W-:Y:S04]  /*2c9c0*/  STL.64 [R1+0x8e0], R4 ;  /* 0x0008e00401007387 */ /* 0x000fe80000100a00 */
[----:B------:R-:W-:Y:S04]  /*2c9d0*/  STL.64 [R1+0x8e8], R6 ;  /* 0x0008e80601007387 */ /* 0x000fe80000100a00 */
[----:B------:R-:W0:Y:S04]  /*2c9e0*/  LDSM.16.M88.4 R4, [R28+UR4+0x4c00] ;  /* 0x004c00041c04783b */ /* 0x000e280008000200 */
[----:B------:R-:W-:Y:S04]  /*2c9f0*/  STL [R1+0x2148], R14 ;  /* 0x0021480e01007387 */ /* 0x000fe80000100800 */
[----:B------:R-:W-:Y:S04]  /*2ca00*/  STL [R1+0x2144], R15 ;  /* 0x0021440f01007387 */ /* 0x000fe80000100800 */
[----:B------:R-:W1:Y:S04]  /*2ca10*/  LDSM.16.M88.4 R12, [R28+UR4+0x4800] ;  /* 0x004800041c0c783b */ /* 0x000e680008000200 */
[----:B------:R-:W2:Y:S04]  /*2ca20*/  LDSM.16.M88.4 R16, [R28+UR4+0x5000] ;  /* 0x005000041c10783b */ /* 0x000ea80008000200 */
[----:B0-----:R-:W-:Y:S01]  /*2ca30*/  STL.64 [R1+0xa0], R4 ;  /* 0x0000a00401007387 */ /* 0x001fe20000100a00 */
[----:B------:R-:W-:-:S03]  /*2ca40*/  IMAD.MOV.U32 R29, RZ, RZ, R4 ;  /* 0x000000ffff1d7224 */ /* 0x000fc600078e0004 */
[----:B------:R-:W-:Y:S01]  /*2ca50*/  STL.64 [R1+0xa8], R6 ;  /* 0x0000a80601007387 */ /* 0x000fe20000100a00 */
[----:B------:R-:W-:-:S03]  /*2ca60*/  IMAD.MOV.U32 R3, RZ, RZ, R5 ;  /* 0x000000ffff037224 */ /* 0x000fc600078e0005 */
[----:B------:R-:W0:Y:S04]  /*2ca70*/  LDSM.16.M88.4 R4, [R28+UR4+0x5400] ;  /* 0x005400041c04783b */ /* 0x000e280008000200 */
[----:B-1----:R-:W-:Y:S04]  /*2ca80*/  STL.64 [R1+0xb8], R14 ;  /* 0x0000b80e01007387 */ /* 0x002fe80000100a00 */
[----:B--2---:R-:W-:Y:S04]  /*2ca90*/  STL.64 [R1+0x90], R16 ;  /* 0x0000901001007387 */ /* 0x004fe80000100a00 */
[----:B------:R-:W-:Y:S04]  /*2caa0*/  STL.64 [R1+0x98], R18 ;  /* 0x0000981201007387 */ /* 0x000fe80000100a00 */
[----:B------:R-:W-:Y:S04]  /*2cab0*/  LDSM.16.M88.4 R16, [R28+UR4+0x5c00] ;  /* 0x005c00041c10783b */ /* 0x000fe80008000200 */
[----:B0-----:R-:W-:Y:S04]  /*2cac0*/  STL.64 [R1+0x80], R4 ;  /* 0x0000800401007387 */ /* 0x001fe80000100a00 */
[----:B------:R-:W-:Y:S04]  /*2cad0*/  STL.64 [R1+0x88], R6 ;  /* 0x0000880601007387 */ /* 0x000fe80000100a00 */
[----:B------:R-:W-:Y:S04]  /*2cae0*/  STL.64 [R1+0x70], R20 ;  /* 0x0000701401007387 */ /* 0x000fe80000100a00 */
[----:B------:R-:W-:Y:S04]  /*2caf0*/  STL.64 [R1+0x78], R22 ;  /* 0x0000781601007387 */ /* 0x000fe80000100a00 */
[----:B------:R-:W0:Y:S04]  /*2cb00*/  LDSM.16.M88.4 R20, [R28+UR4+0x6400] ;  /* 0x006400041c14783b */ /* 0x000e280008000200 */
[----:B------:R-:W-:Y:S04]  /*2cb10*/  LDSM.16.M88.4 R4, [R28+UR4+0x6000] ;  /* 0x006000041c04783b */ /* 0x000fe80008000200 */
[----:B0-----:R-:W-:Y:S01]  /*2cb20*/  STL.64 [R1+0x40], R20 ;  /* 0x0000401401007387 */ /* 0x001fe20000100a00 */
[----:B------:R-:W-:-:S03]  /*2cb30*/  IMAD.MOV.U32 R2, RZ, RZ, R20 ;  /* 0x000000ffff027224 */ /* 0x000fc600078e0014 */
[----:B------:R-:W-:Y:S01]  /*2cb40*/  STL.64 [R1+0x48], R22 ;  /* 0x0000481601007387 */ /* 0x000fe20000100a00 */
[----:B------:R-:W-:-:S03]  /*2cb50*/  IMAD.MOV.U32 R0, RZ, RZ, R21 ;  /* 0x000000ffff007224 */ /* 0x000fc600078e0015 */
[----:B------:R-:W0:Y:S04]  /*2cb60*/  LDSM.16.M88.4 R20, [R28+UR4+0x6800] ;  /* 0x006800041c14783b */ /* 0x000e280008000200 */
[----:B------:R-:W-:Y:S04]  /*2cb70*/  STL.64 [R1+0x60], R16 ;  /* 0x0000601001007387 */ /* 0x000fe80000100a00 */
[----:B------:R-:W-:Y:S04]  /*2cb80*/  STL.64 [R1+0x68], R18 ;  /* 0x0000681201007387 */ /* 0x000fe80000100a00 */
[----:B0-----:R-:W-:Y:S04]  /*2cb90*/  STL.64 [R1+0x30], R20 ;  /* 0x0000301401007387 */ /* 0x001fe80000100a00 */
[----:B------:R-:W-:Y:S04]  /*2cba0*/  STL.64 [R1+0x38], R22 ;  /* 0x0000381601007387 */ /* 0x000fe80000100a00 */
[----:B------:R0:W-:Y:S04]  /*2cbb0*/  STL.64 [R1+0x23b0], R16 ;  /* 0x0023b01001007387 */ /* 0x0001e80000100a00 */
[----:B------:R-:W1:Y:S04]  /*2cbc0*/  LDSM.16.M88.4 R20, [R28+UR4+0x6c00] ;  /* 0x006c00041c14783b */ /* 0x000e680008000200 */
[----:B0-----:R-:W2:Y:S04]  /*2cbd0*/  LDL.64 R16, [R1+0x70] ;  /* 0x0000700001107983 */ /* 0x001ea80000100a00 */
[----:B--2---:R0:W-:Y:S04]  /*2cbe0*/  STL.64 [R1+0x23c0], R16 ;  /* 0x0023c01001007387 */ /* 0x0041e80000100a00 */
[----:B-1----:R-:W-:Y:S04]  /*2cbf0*/  STL.64 [R1+0x20], R20 ;  /* 0x0000201401007387 */ /* 0x002fe80000100a00 */
[----:B------:R-:W-:Y:S04]  /*2cc00*/  STL.64 [R1+0x28], R22 ;  /* 0x0000281601007387 */ /* 0x000fe80000100a00 */
[----:B------:R-:W1:Y:S04]  /*2cc10*/  LDSM.16.M88.4 R20, [R28+UR4+0x7400] ;  /* 0x007400041c14783b */ /* 0x000e680008000200 */
[----:B0-----:R-:W2:Y:S04]  /*2cc20*/  LDL.64 R16, [R1+0x80] ;  /* 0x0000800001107983 */ /* 0x001ea80000100a00 */
[----:B--2---:R0:W-:Y:S04]  /*2cc30*/  STL.64 [R1+0x23d0], R16 ;  /* 0x0023d01001007387 */ /* 0x0041e80000100a00 */
[----:B0-----:R-:W2:Y:S04]  /*2cc40*/  LDL.64 R16, [R1+0x90] ;  /* 0x0000900001107983 */ /* 0x001ea80000100a00 */
[----:B--2---:R-:W-:Y:S04]  /*2cc50*/  STL.64 [R1+0x23e0], R16 ;  /* 0x0023e01001007387 */ /* 0x004fe80000100a00 */
[----:B------:R-:W-:Y:S04]  /*2cc60*/  STL.64 [R1+0x50], R4 ;  /* 0x0000500401007387 */ /* 0x000fe80000100a00 */
[----:B------:R-:W-:Y:S04]  /*2cc70*/  STL.64 [R1+0x58], R6 ;  /* 0x0000580601007387 */ /* 0x000fe80000100a00 */
[----:B------:R0:W-:Y:S04]  /*2cc80*/  STL.64 [R1+0x23c8], R4 ;  /* 0x0023c80401007387 */ /* 0x0001e80000100a00 */
[----:B0-----:R-:W2:Y:S04]  /*2cc90*/  LDL.LU.64 R4, [R1+0xc60] ;  /* 0x000c600001047983 */ /* 0x001ea80000300a00 */
[----:B------:R-:W2:Y:S04]  /*2cca0*/  LDL.LU.64 R6, [R1+0xc68] ;  /* 0x000c680001067983 */ /* 0x000ea80000300a00 */
[----:B------:R-:W3:Y:S04]  /*2ccb0*/  LDL.LU.64 R16, [R1+0xc50] ;  /* 0x000c500001107983 */ /* 0x000ee80000300a00 */
[----:B------:R-:W-:Y:S04]  /*2ccc0*/  STL.64 [R1+0x10], R24 ;  /* 0x0000101801007387 */ /* 0x000fe80000100a00 */
[----:B------:R-:W-:Y:S04]  /*2ccd0*/  STL.64 [R1+0x18], R26 ;  /* 0x0000181a01007387 */ /* 0x000fe80000100a00 */
[----:B------:R-:W3:Y:S04]  /*2cce0*/  LDL.LU.64 R18, [R1+0xc58] ;  /* 0x000c580001127983 */ /* 0x000ee80000300a00 */
[----:B-1----:R-:W-:Y:S04]  /*2ccf0*/  STL.64 [R1], R20 ;  /* 0x0000001401007387 */ /* 0x002fe80000100a00 */
[----:B------:R-:W-:Y:S04]  /*2cd00*/  STL.64 [R1+0x8], R22 ;  /* 0x0000081601007387 */ /* 0x000fe80000100a00 */
[----:B------:R-:W0:Y:S04]  /*2cd10*/  LDSM.16.M88.4 R20, [R28+UR4+0x7800] ;  /* 0x007800041c14783b */ /* 0x000e280008000200 */
[----:B------:R-:W1:Y:S04]  /*2cd20*/  LDSM.16.M88.4 R24, [R28+UR4+0x7c00] ;  /* 0x007c00041c18783b */ /* 0x000e680008000200 */
[----:B0-----:R-:W-:Y:S04]  /*2cd30*/  STL.64 [R1+0x2338], R22 ;  /* 0x0023381601007387 */ /* 0x001fe80000100a00 */
[----:B------:R0:W-:Y:S04]  /*2cd40*/  STL.64 [R1+0x2330], R20 ;  /* 0x0023301401007387 */ /* 0x0001e80000100a00 */
[----:B0-----:R-:W4:Y:S01]  /*2cd50*/  LDL.64 R20, [R1] ;  /* 0x0000000001147983 */ /* 0x001f220000100a00 */
[----:B--2---:R-:W-:Y:S03]  /*2cd60*/  HMMA.16816.F32 R4, R8, R12, R4 ;  /* 0x0000000c0804723c */ /* 0x004fe60000001804 */
[----:B----4-:R-:W-:Y:S04]  /*2cd70*/  STL.64 [R1+0x2350], R20 ;  /* 0x0023501401007387 */ /* 0x010fe80000100a00 */
[----:B-1----:R-:W-:Y:S04]  /*2cd80*/  STL [R1+0x1ebc], R26 ;  /* 0x001ebc1a01007387 */ /* 0x002fe80000100800 */
[----:B------:R-:W-:Y:S04]  /*2cd90*/  STL [R1+0x1eb8], R27 ;  /* 0x001eb81b01007387 */ /* 0x000fe80000100800 */
[----:B------:R-:W-:Y:S04]  /*2cda0*/  STL.64 [R1+0x23b8], R24 ;  /* 0x0023b81801007387 */ /* 0x000fe80000100a00 */
[----:B------:R-:W-:Y:S04]  /*2cdb0*/  STL [R1+0x164c], R28 ;  /* 0x00164c1c01007387 */ /* 0x000fe80000100800 */
[----:B------:R0:W-:Y:S04]  /*2cdc0*/  STL.64 [R1+0x23d8], R12 ;  /* 0x0023d80c01007387 */ /* 0x0001e80000100a00 */
[----:B0-----:R-:W2:Y:S04]  /*2cdd0*/  LDL.LU.64 R12, [R1+0xc40] ;  /* 0x000c4000010c7983 */ /* 0x001ea80000300a00 */
[----:B------:R0:W-:Y:S04]  /*2cde0*/  STL.64 [R1+0x480], R4 ;  /* 0x0004800401007387 */ /* 0x0001e80000100a00 */
[----:B------:R1:W-:Y:S04]  /*2cdf0*/  STL.64 [R1+0x488], R6 ;  /* 0x0004880601007387 */ /* 0x0003e80000100a00 */
[----:B------:R-:W2:Y:S04]  /*2ce00*/  LDL.LU.64 R14, [R1+0xc48] ;  /* 0x000c4800010e7983 */ /* 0x000ea80000300a00 */
[----:B0-----:R-:W4:Y:S04]  /*2ce10*/  LDL.LU.64 R4, [R1+0xc30] ;  /* 0x000c300001047983 */ /* 0x001f280000300a00 */
[----:B-1----:R-:W4:Y:S04]  /*2ce20*/  LDL.LU.64 R6, [R1+0xc38] ;  /* 0x000c380001067983 */ /* 0x002f280000300a00 */
[----:B------:R-:W4:Y:S04]  /*2ce30*/  LDL.LU.64 R24, [R1+0xc20] ;  /* 0x000c200001187983 */ /* 0x000f280000300a00 */
[----:B------:R-:W4:Y:S04]  /*2ce40*/  LDL.LU.64 R26, [R1+0xc28] ;  /* 0x000c2800011a7983 */ /* 0x000f280000300a00 */
[----:B------:R-:W3:Y:S04]  /*2ce50*/  LDL.64 R20, [R1+0x10] ;  /* 0x0000100001147983 */ /* 0x000ee80000100a00 */
[----:B---3--:R0:W-:Y:S04]  /*2ce60*/  STL.64 [R1+0x2360], R20 ;  /* 0x0023601401007387 */ /* 0x0081e80000100a00 */
[----:B0-----:R-:W3:Y:S04]  /*2ce70*/  LDL.64 R20, [R1+0x20] ;  /* 0x0000200001147983 */ /* 0x001ee80000100a00 */
[----:B---3--:R0:W-:Y:S04]  /*2ce80*/  STL.64 [R1+0x2378], R20 ;  /* 0x0023781401007387 */ /* 0x0081e80000100a00 */
[----:B0-----:R-:W3:Y:S04]  /*2ce90*/  LDL.64 R20, [R1+0x30] ;  /* 0x0000300001147983 */ /* 0x001ee80000100a00 */
[----:B---3--:R0:W-:Y:S02]  /*2cea0*/  STL.64 [R1+0x2390], R20 ;  /* 0x0023901401007387 */ /* 0x0081e40000100a00 */
[----:B0-----:R-:W-:-:S02]  /*2ceb0*/  IMAD.MOV.U32 R20, RZ, RZ, R29 ;  /* 0x000000ffff147224 */ /* 0x001fc400078e001d */
[----:B------:R-:W-:-:S07]  /*2cec0*/  IMAD.MOV.U32 R21, RZ, RZ, R3 ;  /* 0x000000ffff157224 */ /* 0x000fce00078e0003 */
[----:B------:R-:W-:Y:S01]  /*2ced0*/  HMMA.16816.F32 R20, R8, R20, R16 ;  /* 0x000000140814723c */ /* 0x000fe20000001810 */
[----:B------:R-:W2:-:S15]  /*2cee0*/  LDL.LU.64 R16, [R1+0x23e0] ;  /* 0x0023e00001107983 */ /* 0x000e9e0000300a00 */
[----:B------:R-:W-:-:S07]  /*2cef0*/  NOP ;  /* 0x0000000000007918 */ /* 0x000fce0000000000 */
[----:B------:R0:W-:Y:S04]  /*2cf00*/  STL.64 [R1+0x470], R20 ;  /* 0x0004701401007387 */ /* 0x0001e80000100a00 */
[----:B------:R-:W-:Y:S01]  /*2cf10*/  STL.64 [R1+0x478], R22 ;  /* 0x0004781601007387 */ /* 0x000fe20000100a00 */
[----:B0-----:R-:W-:Y:S02]  /*2cf20*/  IMAD.MOV.U32 R20, RZ, RZ, R2 ;  /* 0x000000ffff147224 */ /* 0x001fe400078e0002 */
[----:B------:R-:W-:-:S05]  /*2cf30*/  IMAD.MOV.U32 R21, RZ, RZ, R0 ;  /* 0x000000ffff157224 */ /* 0x000fca00078e0000 */
[----:B------:R0:W-:Y:S04]  /*2cf40*/  STL.64 [R1+0x23a8], R20 ;  /* 0x0023a81401007387 */ /* 0x0001e80000100a00 */
[----:B0-----:R-:W3:Y:S04]  /*2cf50*/  LDL.LU.64 R20, [R1+0xc10] ;  /* 0x000c100001147983 */ /* 0x001ee80000300a00 */
[----:B------:R-:W3:Y:S01]  /*2cf60*/  LDL.LU.64 R22, [R1+0xc18] ;  /* 0x000c180001167983 */ /* 0x000ee20000300a00 */
[----:B--2---:R-:W-:Y:S06]  /*2cf70*/  HMMA.16816.F32 R12, R8, R16, R12 ;  /* 0x00000010080c723c */ /* 0x004fec000000180c */
[----:B------:R-:W-:-:S02]  /*2cf80*/  IMAD.MOV.U32 R2, RZ, RZ, R16 ;  /* 0x000000ffff027224 */ /* 0x000fc400078e0010 */
[----:B------:R-:W-:-:S15]  /*2cf90*/  IMAD.MOV.U32 R0, RZ, RZ, R17 ;  /* 0x000000ffff007224 */ /* 0x000fde00078e0011 */
[----:B------:R0:W-:Y:S04]  /*2cfa0*/  STL.64 [R1+0x460], R12 ;  /* 0x0004600c01007387 */ /* 0x0001e80000100a00 */
[----:B------:R-:W-:Y:S04]  /*2cfb0*/  STL.64 [R1+0x468], R14 ;  /* 0x0004680e01007387 */ /* 0x000fe80000100a00 */
[----:B0-----:R-:W2:Y:S04]  /*2cfc0*/  LDL.LU.64 R12, [R1+0x23d8] ;  /* 0x0023d800010c7983 */ /* 0x001ea80000300a00 */
[----:B------:R-:W4:Y:S02]  /*2cfd0*/  LDL.LU.64 R16, [R1+0x23d0] ;  /* 0x0023d00001107983 */ /* 0x000f240000300a00 */
[----:B----4-:R-:W-:-:S15]  /*2cfe0*/  HMMA.16816.F32 R4, R8, R16, R4 ;  /* 0x000000100804723c */ /* 0x010fde0000001804 */
[----:B------:R-:W-:-:S08]  /*2cff0*/  NOP ;  /* 0x0000000000007918 */ /* 0x000fd00000000000 */
[----:B------:R0:W-:Y:S04]  /*2d000*/  STL.64 [R1+0x450], R4 ;  /* 0x0004500401007387 */ /* 0x0001e80000100a00 */
[----:B------:R1:W-:Y:S04]  /*2d010*/  STL.64 [R1+0x458], R6 ;  /* 0x0004580601007387 */ /* 0x0003e80000100a00 */
[----:B0-----:R-:W4:Y:S01]  /*2d020*/  LDL.LU.64 R4, [R1+0x23c8] ;  /* 0x0023c80001047983 */ /* 0x001f220000300a00 */
[----:B-1----:R-:W-:Y:S02]  /*2d030*/  IMAD.MOV.U32 R7, RZ, RZ, R16 ;  /* 0x000000ffff077224 */ /* 0x002fe400078e0010 */
[----:B------:R-:W-:-:S02]  /*2d040*/  IMAD.MOV.U32 R6, RZ, RZ, R17 ;  /* 0x000000ffff067224 */ /* 0x000fc400078e0011 */
[----:B------:R-:W3:Y:S02]  /*2d050*/  LDL.LU.64 R16, [R1+0x23c0] ;  /* 0x0023c00001107983 */ /* 0x000ee40000300a00 */
[----:B---3--:R-:W-:Y:S06]  /*2d060*/  HMMA.16816.F32 R24, R8, R16, R24 ;  /* 0x000000100818723c */ /* 0x008fec0000001818 */
[----:B------:R-:W-:Y:S02]  /*2d070*/  IMAD.MOV.U32 R15, RZ, RZ, R16 ;  /* 0x000000ffff0f7224 */ /* 0x000fe400078e0010 */
[----:B------:R-:W-:-:S15]  /*2d080*/  IMAD.MOV.U32 R14, RZ, RZ, R17 ;  /* 0x000000ffff0e7224 */ /* 0x000fde00078e0011 */
[----:B------:R0:W-:Y:S04]  /*2d090*/  STL.64 [R1+0x440], R24 ;  /* 0x0004401801007387 */ /* 0x0001e80000100a00 */
[----:B------:R-:W-:Y:S04]  /*2d0a0*/  STL.64 [R1+0x448], R26 ;  /* 0x0004481a01007387 */ /* 0x000fe80000100a00 */
[----:B0-----:R-:W3:Y:S04]  /*2d0b0*/  LDL.LU.64 R24, [R1+0x23b8] ;  /* 0x0023b80001187983 */ /* 0x001ee80000300a00 */
[----:B------:R-:W4:Y:S04]  /*2d0c0*/  LDL.LU.64 R16, [R1+0x23b0] ;  /* 0x0023b00001107983 */ /* 0x000f280000300a00 */
[----:B------:R-:W-:Y:S04]  /*2d0d0*/  STL.64 [R1+0x2328], R14 ;  /* 0x0023280e01007387 */ /* 0x000fe80000100a00 */
[----:B--2---:R4:W-:Y:S02]  /*2d0e0*/  STL.64 [R1+0x2320], R12 ;  /* 0x0023200c01007387 */ /* 0x0049e40000100a00 */
[----:B----4-:R-:W-:Y:S06]  /*2d0f0*/  HMMA.16816.F32 R12, R8, R16, R20 ;  /* 0x00000010080c723c */ /* 0x010fec0000001814 */
[----:B------:R-:W-:-:S02]  /*2d100*/  IMAD.MOV.U32 R27, RZ, RZ, R16 ;  /* 0x000000ffff1b7224 */ /* 0x000fc400078e0010 */
[----:B------:R-:W-:-:S15]  /*2d110*/  IMAD.MOV.U32 R26, RZ, RZ, R17 ;  /* 0x000000ffff1a7224 */ /* 0x000fde00078e0011 */
[----:B------:R-:W-:Y:S04]  /*2d120*/  STL.64 [R1+0x430], R12 ;  /* 0x0004300c01007387 */ /* 0x000fe80000100a00 */
[----:B------:R-:W-:Y:S04]  /*2d130*/  STL.64 [R1+0x438], R14 ;  /* 0x0004380e01007387 */ /* 0x000fe80000100a00 */
[----:B------:R-:W2:Y:S04]  /*2d140*/  LDL.LU.64 R20, [R1+0xc00] ;  /* 0x000c000001147983 */ /* 0x000ea80000300a00 */
[----:B------:R-:W2:Y:S04]  /*2d150*/  LDL.LU.64 R22, [R1+0xc08] ;  /* 0x000c080001167983 */ /* 0x000ea80000300a00 */
[----:B------:R-:W4:Y:S04]  /*2d160*/  LDL.LU.64 R16, [R1+0xbc0] ;  /* 0x000bc00001107983 */ /* 0x000f280000300a00 */
[----:B------:R-:W3:Y:S04]  /*2d170*/  LDL.LU.64 R18, [R1+0xbc8] ;  /* 0x000bc80001127983 */ /* 0x000ee80000300a00 */
[----:B---3--:R-:W-:Y:S04]  /*2d180*/  STL.64 [R1+0x2370], R18 ;  /* 0x0023701201007387 */ /* 0x008fe80000100a00 */
[----:B----4-:R0:W-:Y:S04]  /*2d190*/  STL.64 [R1+0x2368], R16 ;  /* 0x0023681001007387 */ /* 0x0101e80000100a00 */
[----:B0-----:R-:W3:Y:S04]  /*2d1a0*/  LDL.LU.64 R16, [R1+0xbd0] ;  /* 0x000bd00001107983 */ /* 0x001ee80000300a00 */
[----:B------:R-:W4:Y:S01]  /*2d1b0*/  LDL.LU.64 R18, [R1+0xbd8] ;  /* 0x000bd80001127983 */ /* 0x000f220000300a00 */
[C---:B--2---:R-:W-:Y:S03]  /*2d1c0*/  HMMA.16816.F32 R20, R8.reuse, R4, R20 ;  /* 0x000000040814723c */ /* 0x044fe60000001814 */
[----:B----4-:R-:W-:Y:S04]  /*2d1d0*/  STL.64 [R1+0x2388], R18 ;  /* 0x0023881201007387 */ /* 0x010fe80000100a00 */
[----:B---3--:R0:W-:Y:S04]  /*2d1e0*/  STL.64 [R1+0x2380], R16 ;  /* 0x0023801001007387 */ /* 0x0081e80000100a00 */
        /* <DEDUP_REMOVED lines=9> */
[----:B------:R-:W3:Y:S04]  /*2d280*/  LDL.LU.64 R26, [R1+0xbb8] ;  /* 0x000bb800011a7983 */ /* 0x000ee80000300a00 */
[----:B------:R-:W4:Y:S04]  /*2d290*/  LDL.LU.64 R12, [R1+0xba0] ;  /* 0x000ba000010c7983 */ /* 0x000f280000300a00 */
[----:B------:R-:W4:Y:S04]  /*2d2a0*/  LDL.LU.64 R14, [R1+0xba8] ;  /* 0x000ba800010e7983 */ /* 0x000f280000300a00 */
[----:B------:R0:W-:Y:S04]  /*2d2b0*/  STL.64 [R1+0x420], R20 ;  /* 0x0004201401007387 */ /* 0x0001e80000100a00 */
[----:B------:R2:W-:Y:S04]  /*2d2c0*/  STL.64 [R1+0x428], R22 ;  /* 0x0004281601007387 */ /* 0x0005e80000100a00 */
[----:B0-----:R-:W2:Y:S04]  /*2d2d0*/  LDL.LU.64 R20, [R1+0x23a8] ;  /* 0x0023a80001147983 */ /* 0x001ea80000300a00 */
[----:B------:R-:W-:Y:S01]  /*2d2e0*/  STL.64 [R1+0x22b0], R4 ;  /* 0x0022b00401007387 */ /* 0x000fe20000100a00 */
[----:B--2---:R-:W-:Y:S03]  /*2d2f0*/  HMMA.16816.F32 R20, R8, R20, R16 ;  /* 0x000000140814723c */ /* 0x004fe60000001810 */
[----:B------:R-:W2:Y:S04]  /*2d300*/  LDL.LU.64 R18, [R1+0x23a0] ;  /* 0x0023a00001127983 */ /* 0x000ea80000300a00 */
[----:B------:R-:W2:-:S15]  /*2d310*/  LDL.LU.64 R16, [R1+0x2398] ;  /* 0x0023980001107983 */ /* 0x000e9e0000300a00 */
[----:B------:R-:W-:-:S01]  /*2d320*/  NOP ;  /* 0x0000000000007918 */ /* 0x000fc20000000000 */
[----:B------:R0:W-:Y:S04]  /*2d330*/  STL.64 [R1+0x410], R20 ;  /* 0x0004101401007387 */ /* 0x0001e80000100a00 */
[----:B------:R-:W-:Y:S04]  /*2d340*/  STL.64 [R1+0x418], R22 ;  /* 0x0004181601007387 */ /* 0x000fe80000100a00 */
[----:B0-----:R-:W2:Y:S02]  /*2d350*/  LDL.LU.64 R20, [R1+0x2390] ;  /* 0x0023900001147983 */ /* 0x001ea40000300a00 */
[----:B--2---:R-:W-:Y:S06]  /*2d360*/  HMMA.16816.F32 R16, R8, R20, R16 ;  /* 0x000000140810723c */ /* 0x004fec0000001810 */
[----:B------:R-:W-:-:S02]  /*2d370*/  IMAD.MOV.U32 R5, RZ, RZ, R20 ;  /* 0x000000ffff057224 */ /* 0x000fc400078e0014 */
[----:B------:R-:W-:-:S15]  /*2d380*/  IMAD.MOV.U32 R4, RZ, RZ, R21 ;  /* 0x000000ffff047224 */ /* 0x000fde00078e0015 */
[----:B------:R-:W-:Y:S04]  /*2d390*/  STL.64 [R1+0x400], R16 ;  /* 0x0004001001007387 */ /* 0x000fe80000100a00 */
[----:B------:R0:W-:Y:S04]  /*2d3a0*/  STL.64 [R1+0x408], R18 ;  /* 0x0004081201007387 */ /* 0x0001e80000100a00 */
[----:B0-----:R-:W2:Y:S04]  /*2d3b0*/  LDL.LU.64 R18, [R1+0x2388] ;  /* 0x0023880001127983 */ /* 0x001ea80000300a00 */
[----:B------:R-:W2:Y:S04]  /*2d3c0*/  LDL.LU.64 R16, [R1+0x2380] ;  /* 0x0023800001107983 */ /* 0x000ea80000300a00 */
[----:B------:R-:W2:Y:S02]  /*2d3d0*/  LDL.LU.64 R20, [R1+0x2378] ;  /* 0x0023780001147983 */ /* 0x000ea40000300a00 */
        /* <DEDUP_REMOVED lines=9> */
[----:B------:R-:W-:-:S15]  /*2d470*/  IMAD.MOV.U32 R3, RZ, RZ, R21 ;  /* 0x000000ffff037224 */ /* 0x000fde00078e0015 */
[----:B------:R-:W-:-:S02]  /*2d480*/  NOP ;  /* 0x0000000000007918 */ /* 0x000fc40000000000 */
[----:B------:R0:W-:Y:S04]  /*2d490*/  STL.64 [R1+0x3e0], R16 ;  /* 0x0003e01001007387 */ /* 0x0001e80000100a00 */
[----:B------:R1:W-:Y:S04]  /*2d4a0*/  STL.64 [R1+0x3e8], R18 ;  /* 0x0003e81201007387 */ /* 0x0003e80000100a00 */
[----:B0-----:R-:W2:Y:S01]  /*2d4b0*/  LDL.LU R16, [R1+0x2358] ;  /* 0x0023580001107983 */ /* 0x001ea20000300800 */
[----:B-1----:R-:W-:-:S03]  /*2d4c0*/  IMAD.MOV.U32 R19, RZ, RZ, R20 ;  /* 0x000000ffff137224 */ /* 0x002fc600078e0014 */
[----:B------:R-:W3:Y:S02]  /*2d4d0*/  LDL.LU.64 R20, [R1+0x2350] ;  /* 0x0023500001147983 */ /* 0x000ee40000300a00 */
[----:B---3--:R-:W-:Y:S06]  /*2d4e0*/  HMMA.16816.F32 R24, R8, R20, R24 ;  /* 0x000000140818723c */ /* 0x008fec0000001818 */
[----:B------:R-:W-:Y:S02]  /*2d4f0*/  IMAD.MOV.U32 R17, RZ, RZ, R20 ;  /* 0x000000ffff117224 */ /* 0x000fe400078e0014 */
[----:B------:R-:W-:-:S15]  /*2d500*/  IMAD.MOV.U32 R18, RZ, RZ, R21 ;  /* 0x000000ffff127224 */ /* 0x000fde00078e0015 */
[----:B------:R-:W-:Y:S04]  /*2d510*/  STL.64 [R1+0x3d0], R24 ;  /* 0x0003d01801007387 */ /* 0x000fe80000100a00 */
[----:B------:R0:W-:Y:S04]  /*2d520*/  STL.64 [R1+0x3d8], R26 ;  /* 0x0003d81a01007387 */ /* 0x0001e80000100a00 */
[----:B0-----:R-:W3:Y:S04]  /*2d530*/  LDL.LU.64 R26, [R1+0x2348] ;  /* 0x00234800011a7983 */ /* 0x001ee80000300a00 */
[----:B------:R-:W2:Y:S04]  /*2d540*/  LDL.LU.64 R24, [R1+0x2340] ;  /* 0x0023400001187983 */ /* 0x000ea80000300a00 */
[----:B------:R-:W3:Y:S04]  /*2d550*/  LDL.LU.64 R22, [R1+0x2338] ;  /* 0x0023380001167983 */ /* 0x000ee80000300a00 */
[----:B------:R-:W4:Y:S02]  /*2d560*/  LDL.LU.64 R20, [R1+0x2330] ;  /* 0x0023300001147983 */ /* 0x000f240000300a00 */
[----:B----4-:R-:W-:-:S15]  /*2d570*/  HMMA.16816.F32 R12, R8, R20, R12 ;  /* 0x00000014080c723c */ /* 0x010fde000000180c */
[----:B------:R-:W-:-:S08]  /*2d580*/  NOP ;  /* 0x0000000000007918 */ /* 0x000fd00000000000 */
[----:B------:R-:W-:Y:S04]  /*2d590*/  STL.64 [R1+0x3c0], R12 ;  /* 0x0003c00c01007387 */ /* 0x000fe80000100a00 */
[----:B------:R0:W-:Y:S04]  /*2d5a0*/  STL.64 [R1+0x3c8], R14 ;  /* 0x0003c80e01007387 */ /* 0x0001e80000100a00 */
[----:B0-----:R-:W4:Y:S04]  /*2d5b0*/  LDL.LU.64 R14, [R1+0x2328] ;  /* 0x00232800010e7983 */ /* 0x001f280000300a00 */
[----:B------:R-:W4:Y:S04]  /*2d5c0*/  LDL.LU.64 R12, [R1+0x2320] ;  /* 0x00232000010c7983 */ /* 0x000f280000300a00 */
[----:B---3--:R-:W-:Y:S04]  /*2d5d0*/  STL.64 [R1+0x2240], R22 ;  /* 0x0022401601007387 */ /* 0x008fe80000100a00 */
[----:B------:R0:W-:Y:S02]  /*2d5e0*/  STL.64 [R1+0x2238], R20 ;  /* 0x0022381401007387 */ /* 0x0001e40000100a00 */
[----:B0-----:R-:W-:-:S02]  /*2d5f0*/  IMAD.MOV.U32 R20, RZ, RZ, R17 ;  /* 0x000000ffff147224 */ /* 0x001fc400078e0011 */
[----:B------:R-:W-:Y:S01]  /*2d600*/  IMAD.MOV.U32 R21, RZ, RZ, R18 ;  /* 0x000000ffff157224 */ /* 0x000fe200078e0012 */
[----:B------:R-:W3:Y:S04]  /*2d610*/  LDL.LU R17, [R1+0x231c] ;  /* 0x00231c0001117983 */ /* 0x000ee80000300800 */
[----:B------:R-:W3:Y:S04]  /*2d620*/  LDL.LU R18, [R1+0x2318] ;  /* 0x0023180001127983 */ /* 0x000ee80000300800 */
[----:B------:R0:W-:Y:S02]  /*2d630*/  STL.64 [R1+0x2258], R20 ;  /* 0x0022581401007387 */ /* 0x0001e40000100a00 */
[----:B0-----:R-:W-:-:S02]  /*2d640*/  IMAD.MOV.U32 R20, RZ, RZ, R19 ;  /* 0x000000ffff147224 */ /* 0x001fc400078e0013 */
[----:B------:R-:W-:Y:S01]  /*2d650*/  IMAD.MOV.U32 R21, RZ, RZ, R3 ;  /* 0x000000ffff157224 */ /* 0x000fe200078e0003 */
[----:B------:R-:W3:Y:S04]  /*2d660*/  LDL.LU R19, [R1+0x2314] ;  /* 0x0023140001137983 */ /* 0x000ee80000300800 */
[----:B------:R-:W3:Y:S04]  /*2d670*/  LDL.LU R3, [R1+0x2310] ;  /* 0x0023100001037983 */ /* 0x000ee80000300800 */
[----:B------:R0:W-:Y:S02]  /*2d680*/  STL.64 [R1+0x2270], R20 ;  /* 0x0022701401007387 */ /* 0x0001e40000100a00 */
[----:B0-----:R-:W-:-:S02]  /*2d690*/  IMAD.MOV.U32 R20, RZ, RZ, R29 ;  /* 0x000000ffff147224 */ /* 0x001fc400078e001d */
[----:B------:R-:W-:-:S05]  /*2d6a0*/  IMAD.MOV.U32 R21, RZ, RZ, R28 ;  /* 0x000000ffff157224 */ /* 0x000fca00078e001c */
[----:B------:R0:W-:Y:S04]  /*2d6b0*/  STL.64 [R1+0x2288], R20 ;  /* 0x0022881401007387 */ /* 0x0001e80000100a00 */
[----:B0-----:R-:W2:Y:S04]  /*2d6c0*/  LDL.LU.64 R20, [R1+0xb90] ;  /* 0x000b900001147983 */ /* 0x001ea80000300a00 */
[----:B------:R-:W2:Y:S02]  /*2d6d0*/  LDL.LU.64 R22, [R1+0xb98] ;  /* 0x000b980001167983 */ /* 0x000ea40000300a00 */
[----:B--2---:R-:W-:Y:S07]  /*2d6e0*/  HMMA.16816.F32 R8, R8, R24, R20 ;  /* 0x000000180808723c */ /* 0x004fee0000001814 */
[----:B------:R-:W-:-:S02]  /*2d6f0*/  IMAD.MOV.U32 R20, RZ, RZ, R5 ;  /* 0x000000ffff147224 */ /* 0x000fc400078e0005 */
[----:B------:R-:W-:Y:S02]  /*2d700*/  IMAD.MOV.U32 R21, RZ, RZ, R4 ;  /* 0x000000ffff157224 */ /* 0x000fe400078e0004 */
[----:B------:R-:W-:Y:S02]  /*2d710*/  IMAD.MOV.U32 R4, RZ, RZ, R27 ;  /* 0x000000ffff047224 */ /* 0x000fe400078e001b */
[----:B------:R-:W-:-:S10]  /*2d720*/  IMAD.MOV.U32 R5, RZ, RZ, R26 ;  /* 0x000000ffff057224 */ /* 0x000fd400078e001a */
[----:B------:R-:W-:Y:S04]  /*2d730*/  STL.64 [R1+0x1f0], R8 ;  /* 0x0001f00801007387 */ /* 0x000fe80000100a00 */
[----:B------:R-:W-:Y:S04]  /*2d740*/  STL.64 [R1+0x1f8], R10 ;  /* 0x0001f80a01007387 */ /* 0x000fe80000100a00 */
[----:B------:R-:W-:Y:S04]  /*2d750*/  STL.64 [R1+0x22c8], R4 ;  /* 0x0022c80401007387 */ /* 0x000fe80000100a00 */
[----:B------:R0:W-:Y:S04]  /*2d760*/  STL.64 [R1+0x22a0], R20 ;  /* 0x0022a01401007387 */ /* 0x0001e80000100a00 */
[----:B0-----:R-:W3:Y:S04]  /*2d770*/  LDL.64 R20, [R1+0xa0] ;  /* 0x0000a00001147983 */ /* 0x001ee80000100a00 */
[----:B------:R-:W2:Y:S04]  /*2d780*/  LDL.LU.64 R8, [R1+0x40] ;  /* 0x0000400001087983 */ /* 0x000ea80000300a00 */
[----:B--2---:R0:W-:Y:S04]  /*2d790*/  STL.64 [R1+0x22a8], R8 ;  /* 0x0022a80801007387 */ /* 0x0041e80000100a00 */
[----:B0-----:R-:W3:Y:S04]  /*2d7a0*/  LDL.LU.64 R8, [R1+0xb70] ;  /* 0x000b700001087983 */ /* 0x001ee80000300a00 */
[----:B------:R-:W3:Y:S04]  /*2d7b0*/  LDL.LU.64 R10, [R1+0xb78] ;  /* 0x000b7800010a7983 */ /* 0x000ee80000300a00 */
[----:B------:R0:W-:Y:S04]  /*2d7c0*/  STL.64 [R1+0x2230], R24 ;  /* 0x0022301801007387 */ /* 0x0001e80000100a00 */
[----:B0-----:R-:W2:Y:S04]  /*2d7d0*/  LDL.LU.64 R24, [R1+0xb80] ;  /* 0x000b800001187983 */ /* 0x001ea80000300a00 */
[----:B------:R-:W2:Y:S01]  /*2d7e0*/  LDL.LU.64 R26, [R1+0xb88] ;  /* 0x000b8800011a7983 */ /* 0x000ea20000300a00 */
[----:B----4-:R-:W-:-:S02]  /*2d7f0*/  IMAD.MOV.U32 R4, RZ, RZ, R15 ;  /* 0x000000ffff047224 */ /* 0x010fc400078e000f */
[----:B------:R-:W-:Y:S01]  /*2d800*/  IMAD.MOV.U32 R5, RZ, RZ, R14 ;  /* 0x000000ffff057224 */ /* 0x000fe200078e000e */
[C---:B---3--:R-:W-:Y:S06]  /*2d810*/  HMMA.16816.F32 R8, R16.reuse, R20, R8 ;  /* 0x000000141008723c */ /* 0x048fec0000001808 */
[----:B--2---:R-:W-:-:S15]  /*2d820*/  HMMA.16816.F32 R24, R16, R12, R24 ;  /* 0x0000000c1018723c */ /* 0x004fde0000001818 */
[----:B------:R-:W-:-:S08]  /*2d830*/  NOP ;  /* 0x0000000000007918 */ /* 0x000fd00000000000 */
[----:B------:R-:W-:Y:S04]  /*2d840*/  STL.64 [R1+0x3a0], R24 ;  /* 0x0003a01801007387 */ /* 0x000fe80000100a00 */
[----:B------:R-:W-:Y:S04]  /*2d850*/  STL.64 [R1+0x3a8], R26 ;  /* 0x0003a81a01007387 */ /* 0x000fe80000100a00 */
[----:B------:R0:W-:Y:S04]  /*2d860*/  STL.64 [R1+0x22e0], R4 ;  /* 0x0022e00401007387 */ /* 0x0001e80000100a00 */
[----:B------:R1:W-:Y:S04]  /*2d870*/  STL.64 [R1+0x390], R8 ;  /* 0x0003900801007387 */ /* 0x0003e80000100a00 */
[----:B------:R2:W-:Y:S01]  /*2d880*/  STL.64 [R1+0x398], R10 ;  /* 0x0003980a01007387 */ /* 0x0005e20000100a00 */
[----:B0-----:R-:W-:-:S02]  /*2d890*/  IMAD.MOV.U32 R4, RZ, RZ, R7 ;  /* 0x000000ffff047224 */ /* 0x001fc400078e0007 */
[----:B------:R-:W-:-:S05]  /*2d8a0*/  IMAD.MOV.U32 R5, RZ, RZ, R6 ;  /* 0x000000ffff057224 */ /* 0x000fca00078e0006 */
[----:B------:R-:W-:Y:S04]  /*2d8b0*/  STL.64 [R1+0x22f8], R4 ;  /* 0x0022f80401007387 */ /* 0x000fe80000100a00 */
[----:B-1----:R-:W3:Y:S04]  /*2d8c0*/  LDL.LU.64 R8, [R1+0xb20] ;  /* 0x000b200001087983 */ /* 0x002ee80000300a00 */
[----:B--2---:R-:W2:Y:S04]  /*2d8d0*/  LDL.LU.64 R10, [R1+0xb28] ;  /* 0x000b2800010a7983 */ /* 0x004ea80000300a00 */
        /* <DEDUP_REMOVED lines=13> */
[----:B------:R-:W-:Y:S01]  /*2d9b0*/  IMAD.MOV.U32 R14, RZ, RZ, R21 ;  /* 0x000000ffff0e7224 */ /* 0x000fe200078e0015 */
[----:B---3--:R-:W-:Y:S04]  /*2d9c0*/  STL.64 [R1+0x2308], R10 ;  /* 0x0023080a01007387 */ /* 0x008fe80000100a00 */
[----:B--2---:R0:W-:Y:S04]  /*2d9d0*/  STL.64 [R1+0x2300], R8 ;  /* 0x0023000801007387 */ /* 0x0041e80000100a00 */
[----:B0-----:R-:W2:Y:S04]  /*2d9e0*/  LDL.LU.64 R8, [R1+0xb60] ;  /* 0x000b600001087983 */ /* 0x001ea80000300a00 */
[----:B------:R-:W2:Y:S04]  /*2d9f0*/  LDL.LU.64 R10, [R1+0xb68] ;  /* 0x000b6800010a7983 */ /* 0x000ea80000300a00 */
[----:B------:R-:W3:Y:S04]  /*2da00*/  LDL.LU.64 R20, [R1+0xb10] ;  /* 0x000b100001147983 */ /* 0x000ee80000300a00 */
[----:B------:R-:W3:Y:S04]  /*2da10*/  LDL.LU.64 R22, [R1+0xb18] ;  /* 0x000b180001167983 */ /* 0x000ee80000300a00 */
[----:B------:R-:W-:Y:S04]  /*2da20*/  STL.64 [R1+0x2250], R14 ;  /* 0x0022500e01007387 */ /* 0x000fe80000100a00 */
[----:B------:R0:W-:Y:S04]  /*2da30*/  STL.64 [R1+0x2248], R12 ;  /* 0x0022480c01007387 */ /* 0x0001e80000100a00 */
[----:B0-----:R-:W4:Y:S04]  /*2da40*/  LDL.LU.64 R12, [R1+0xad0] ;  /* 0x000ad000010c7983 */ /* 0x001f280000300a00 */
[----:B------:R-:W2:Y:S04]  /*2da50*/  LDL.LU.64 R14, [R1+0xad8] ;  /* 0x000ad800010e7983 */ /* 0x000ea80000300a00 */
[----:B--2---:R-:W-:Y:S04]  /*2da60*/  STL.64 [R1+0x2268], R14 ;  /* 0x0022680e01007387 */ /* 0x004fe80000100a00 */
[----:B----4-:R0:W-:Y:S04]  /*2da70*/  STL.64 [R1+0x2260], R12 ;  /* 0x0022600c01007387 */ /* 0x0101e80000100a00 */
[----:B0-----:R-:W2:Y:S04]  /*2da80*/  LDL.LU.64 R12, [R1+0xae0] ;  /* 0x000ae000010c7983 */ /* 0x001ea80000300a00 */
[----:B------:R-:W4:Y:S01]  /*2da90*/  LDL.LU.64 R14, [R1+0xae8] ;  /* 0x000ae800010e7983 */ /* 0x000f220000300a00 */
[----:B------:R-:W-:-:S02]  /*2daa0*/  IMAD.MOV.U32 R4, RZ, RZ, R2 ;  /* 0x000000ffff047224 */ /* 0x000fc400078e0002 */
[----:B------:R-:W-:-:S07]  /*2dab0*/  IMAD.MOV.U32 R5, RZ, RZ, R0 ;  /* 0x000000ffff057224 */ /* 0x000fce00078e0000 */
[C---:B------:R-:W-:Y:S01]  /*2dac0*/  HMMA.16816.F32 R4, R16.reuse, R4, R8 ;  /* 0x000000041004723c */ /* 0x040fe20000001808 */
        /* <DEDUP_REMOVED lines=8> */
[----:B------:R-:W4:Y:S04]  /*2db50*/  LDL.LU.64 R24, [R1+0xac0] ;  /* 0x000ac00001187983 */ /* 0x000f280000300a00 */
[----:B------:R-:W4:Y:S04]  /*2db60*/  LDL.LU.64 R26, [R1+0xac8] ;  /* 0x000ac800011a7983 */ /* 0x000f280000300a00 */
[----:B------:R-:W3:Y:S04]  /*2db70*/  LDL.LU.64 R10, [R1+0x2308] ;  /* 0x00230800010a7983 */ /* 0x000ee80000300a00 */
[----:B------:R-:W3:Y:S04]  /*2db80*/  LDL.LU.64 R8, [R1+0x2300] ;  /* 0x0023000001087983 */ /* 0x000ee80000300a00 */
[----:B------:R0:W-:Y:S04]  /*2db90*/  STL.64 [R1+0x380], R4 ;  /* 0x0003800401007387 */ /* 0x0001e80000100a00 */
[----:B------:R3:W-:Y:S04]  /*2dba0*/  STL.64 [R1+0x388], R6 ;  /* 0x0003880601007387 */ /* 0x0007e80000100a00 */
[----:B0-----:R-:W3:Y:S02]  /*2dbb0*/  LDL.LU.64 R4, [R1+0x22f8] ;  /* 0x0022f80001047983 */ /* 0x001ee40000300a00 */
[----:B---3--:R-:W-:Y:S02]  /*2dbc0*/  HMMA.16816.F32 R4, R16, R4, R8 ;  /* 0x000000041004723c */ /* 0x008fe40000001808 */
[----:B------:R-:W3:Y:S04]  /*2dbd0*/  LDL.LU.64 R10, [R1+0x22f0] ;  /* 0x0022f000010a7983 */ /* 0x000ee80000300a00 */
[----:B------:R-:W3:-:S15]  /*2dbe0*/  LDL.LU.64 R8, [R1+0x22e8] ;  /* 0x0022e80001087983 */ /* 0x000ede0000300a00 */
[----:B------:R-:W-:-:S02]  /*2dbf0*/  NOP ;  /* 0x0000000000007918 */ /* 0x000fc40000000000 */
        /* <DEDUP_REMOVED lines=18> */
[----:B------:R-:W3:-:S15]  /*2dd20*/  LDL.LU.64 R8, [R1+0x22a8] ;  /* 0x0022a80001087983 */ /* 0x000ede0000300a00 */
[----:B------:R-:W-:-:S06]  /*2dd30*/  NOP ;  /* 0x0000000000007918 */ /* 0x000fcc0000000000 */
[----:B------:R0:W-:Y:S04]  /*2dd40*/  STL.64 [R1+0x340], R4 ;  /* 0x0003400401007387 */ /* 0x0001e80000100a00 */
[----:B------:R1:W-:Y:S04]  /*2dd50*/  STL.64 [R1+0x348], R6 ;  /* 0x0003480601007387 */ /* 0x0003e80000100a00 */
[----:B0-----:R-:W4:Y:S04]  /*2dd60*/  LDL.LU.64 R4, [R1+0x9f0] ;  /* 0x0009f00001047983 */ /* 0x001f280000300a00 */
[----:B-1----:R-:W4:Y:S01]  /*2dd70*/  LDL.LU.64 R6, [R1+0x9f8] ;  /* 0x0009f80001067983 */ /* 0x002f220000300a00 */
[----:B---3--:R-:W-:-:S15]  /*2dd80*/  HMMA.16816.F32 R20, R16, R8, R20 ;  /* 0x000000081014723c */ /* 0x008fde0000001814 */
[----:B------:R-:W-:-:S08]  /*2dd90*/  NOP ;  /* 0x0000000000007918 */ /* 0x000fd00000000000 */
[----:B------:R0:W-:Y:S04]  /*2dda0*/  STL.64 [R1+0x330], R20 ;  /* 0x0003301401007387 */ /* 0x0001e80000100a00 */
[----:B------:R2:W-:Y:S04]  /*2ddb0*/  STL.64 [R1+0x338], R22 ;  /* 0x0003381601007387 */ /* 0x0005e80000100a00 */
[----:B0-----:R-:W2:Y:S01]  /*2ddc0*/  LDL.LU.64 R20, [R1+0x22a0] ;  /* 0x0022a00001147983 */ /* 0x001ea20000300a00 */
[----:B------:R-:W-:Y:S02]  /*2ddd0*/  IMAD.MOV.U32 R2, RZ, RZ, R8 ;  /* 0x000000ffff027224 */ /* 0x000fe400078e0008 */
[----:B------:R-:W-:-:S02]  /*2dde0*/  IMAD.MOV.U32 R0, RZ, RZ, R9 ;  /* 0x000000ffff007224 */ /* 0x000fc400078e0009 */
[----:B------:R-:W3:Y:S04]  /*2ddf0*/  LDL.LU.64 R8, [R1+0x9e0] ;  /* 0x0009e00001087983 */ /* 0x000ee80000300a00 */
[----:B------:R-:W3:Y:S01]  /*2de00*/  LDL.LU.64 R10, [R1+0x9e8] ;  /* 0x0009e800010a7983 */ /* 0x000ee20000300a00 */
[----:B--2---:R-:W-:Y:S03]  /*2de10*/  HMMA.16816.F32 R20, R16, R20, R12 ;  /* 0x000000141014723c */ /* 0x004fe6000000180c */
[----:B------:R-:W2:Y:S04]  /*2de20*/  LDL.LU.64 R14, [R1+0x2298] ;  /* 0x00229800010e7983 */ /* 0x000ea80000300a00 */
[----:B------:R-:W2:-:S15]  /*2de30*/  LDL.LU.64 R12, [R1+0x2290] ;  /* 0x00229000010c7983 */ /* 0x000e9e0000300a00 */
[----:B------:R-:W-:-:S01]  /*2de40*/  NOP ;  /* 0x0000000000007918 */ /* 0x000fc20000000000 */
[----:B------:R0:W-:Y:S04]  /*2de50*/  STL.64 [R1+0x320], R20 ;  /* 0x0003201401007387 */ /* 0x0001e80000100a00 */
[----:B------:R2:W-:Y:S04]  /*2de60*/  STL.64 [R1+0x328], R22 ;  /* 0x0003281601007387 */ /* 0x0005e80000100a00 */
[----:B0-----:R-:W2:Y:S02]  /*2de70*/  LDL.LU.64 R20, [R1+0x2288] ;  /* 0x0022880001147983 */ /* 0x001ea40000300a00 */
[----:B--2---:R-:W-:Y:S02]  /*2de80*/  HMMA.16816.F32 R20, R16, R20, R12 ;  /* 0x000000141014723c */ /* 0x004fe4000000180c */
[----:B------:R-:W2:Y:S04]  /*2de90*/  LDL.LU.64 R14, [R1+0x2280] ;  /* 0x00228000010e7983 */ /* 0x000ea80000300a00 */
[----:B------:R-:W2:-:S15]  /*2dea0*/  LDL.LU.64 R12, [R1+0x2278] ;  /* 0x00227800010c7983 */ /* 0x000e9e0000300a00 */
[----:B------:R-:W-:-:S02]  /*2deb0*/  NOP ;  /* 0x0000000000007918 */ /* 0x000fc40000000000 */
        /* <DEDUP_REMOVED lines=12> */
[----:B------:R-:W3:-:S15]  /*2df80*/  LDL.LU.64 R12, [R1+0x2248] ;  /* 0x00224800010c7983 */ /* 0x000ede0000300a00 */
[----:B------:R-:W-:-:S02]  /*2df90*/  NOP ;  /* 0x0000000000007918 */ /* 0x000fc40000000000 */
[----:B------:R-:W-:Y:S04]  /*2dfa0*/  STL.64 [R1+0x2f0], R20 ;  /* 0x0002f01401007387 */ /* 0x000fe80000100a00 */
[----:B------:R0:W-:Y:S04]  /*2dfb0*/  STL.64 [R1+0x2f8], R22 ;  /* 0x0002f81601007387 */ /* 0x0001e80000100a00 */
[----:B0-----:R-:W2:Y:S04]  /*2dfc0*/  LDL.LU.64 R22, [R1+0x2240] ;  /* 0x0022400001167983 */ /* 0x001ea80000300a00 */
[----:B------:R-:W4:Y:S02]  /*2dfd0*/  LDL.LU.64 R20, [R1+0x2238] ;  /* 0x0022380001147983 */ /* 0x000f240000300a00 */
[----:B----4-:R-:W-:-:S15]  /*2dfe0*/  HMMA.16816.F32 R24, R16, R20, R24 ;  /* 0x000000141018723c */ /* 0x010fde0000001818 */
[----:B------:R-:W-:-:S08]  /*2dff0*/  NOP ;  /* 0x0000000000007918 */ /* 0x000fd00000000000 */
[----:B------:R0:W-:Y:S04]  /*2e000*/  STL.64 [R1+0x2e0], R24 ;  /* 0x0002e01801007387 */ /* 0x0001e80000100a00 */
[----:B------:R-:W-:Y:S04]  /*2e010*/  STL.64 [R1+0x2e8], R26 ;  /* 0x0002e81a01007387 */ /* 0x000fe80000100a00 */
[----:B0-----:R-:W4:Y:S04]  /*2e020*/  LDL.LU.64 R24, [R1+0x2230] ;  /* 0x0022300001187983 */ /* 0x001f280000300a00 */
[----:B--2---:R-:W-:Y:S04]  /*2e030*/  STL.64 [R1+0x2188], R22 ;  /* 0x0021881601007387 */ /* 0x004fe80000100a00 */
[----:B------:R0:W-:Y:S04]  /*2e040*/  STL.64 [R1+0x2180], R20 ;  /* 0x0021801401007387 */ /* 0x0001e80000100a00 */
[----:B0-----:R-:W2:Y:S01]  /*2e050*/  LDL.LU.64 R20, [R1+0x90] ;  /* 0x0000900001147983 */ /* 0x001ea20000300a00 */
[----:B----4-:R-:W-:Y:S03]  /*2e060*/  HMMA.16816.F32 R16, R16, R24, R4 ;  /* 0x000000181010723c */ /* 0x010fe60000001804 */
[----:B--2---:R-:W-:Y:S04]  /*2e070*/  STL.64 [R1+0x2210], R20 ;  /* 0x0022101401007387 */ /* 0x004fe80000100a00 */
[----:B------:R-:W2:Y:S04]  /*2e080*/  LDL.LU.64 R6, [R1+0x2228] ;  /* 0x0022280001067983 */ /* 0x000ea80000300a00 */
[----:B------:R-:W2:-:S12]  /*2e090*/  LDL.LU.64 R4, [R1+0x2220] ;  /* 0x0022200001047983 */ /* 0x000e980000300a00 */
[----:B------:R0:W-:Y:S04]  /*2e0a0*/  STL.64 [R1+0x1e0], R16 ;  /* 0x0001e01001007387 */ /* 0x0001e80000100a00 */
[----:B------:R-:W-:Y:S04]  /*2e0b0*/  STL.64 [R1+0x1e8], R18 ;  /* 0x0001e81201007387 */ /* 0x000fe80000100a00 */
[----:B0-----:R-:W4:Y:S01]  /*2e0c0*/  LDL.LU.64 R16, [R1+0x80] ;  /* 0x0000800001107983 */ /* 0x001f220000300a00 */
[----:B---3--:R-:W-:Y:S02]  /*2e0d0*/  IMAD.MOV.U32 R26, RZ, RZ, R13 ;  /* 0x000000ffff1a7224 */ /* 0x008fe400078e000d */
[----:B------:R-:W-:-:S02]  /*2e0e0*/  IMAD.MOV.U32 R27, RZ, RZ, R12 ;  /* 0x000000ffff1b7224 */ /* 0x000fc400078e000c */
[----:B------:R-:W-:Y:S02]  /*2e0f0*/  IMAD.MOV.U32 R20, RZ, RZ, R15 ;  /* 0x000000ffff147224 */ /* 0x000fe400078e000f */
[----:B------:R-:W-:Y:S01]  /*2e100*/  IMAD.MOV.U32 R21, RZ, RZ, R14 ;  /* 0x000000ffff157224 */ /* 0x000fe200078e000e */
[----:B--2---:R-:W-:Y:S01]  /*2e110*/  HMMA.16816.F32 R8, R4, R12, R8 ;  /* 0x0000000c0408723c */ /* 0x004fe20000001808 */
[----:B----4-:R0:W-:-:S15]  /*2e120*/  STL.64 [R1+0x2218], R16 ;  /* 0x0022181001007387 */ /* 0x0101de0000100a00 */
[----:B------:R-:W-:-:S07]  /*2e130*/  NOP ;  /* 0x0000000000007918 */ /* 0x000fce0000000000 */
[----:B------:R-:W-:Y:S04]  /*2e140*/  STL.64 [R1+0x2d0], R8 ;  /* 0x0002d00801007387 */ /* 0x000fe80000100a00 */
[----:B------:R-:W-:Y:S04]  /*2e150*/  STL.64 [R1+0x2d8], R10 ;  /* 0x0002d80a01007387 */ /* 0x000fe80000100a00 */
[----:B------:R-:W1:Y:S04]  /*2e160*/  LDSM.16.MT88.4 R8, [R3+UR5+0x8800] ;  /* 0x008800050308783b */ /* 0x000e680008004200 */
[----:B0-----:R-:W2:Y:S04]  /*2e170*/  LDL.LU.64 R16, [R1+0xab0] ;  /* 0x000ab00001107983 */ /* 0x001ea80000300a00 */
[----:B------:R-:W2:Y:S04]  /*2e180*/  LDL.LU.64 R18, [R1+0xab8] ;  /* 0x000ab80001127983 */ /* 0x000ea80000300a00 */
[----:B------:R-:W3:Y:S04]  /*2e190*/  LDL.LU.64 R12, [R1+0xaa0] ;  /* 0x000aa000010c7983 */ /* 0x000ee80000300a00 */
[----:B------:R-:W3:Y:S04]  /*2e1a0*/  LDL.LU.64 R14, [R1+0xaa8] ;  /* 0x000aa800010e7983 */ /* 0x000ee80000300a00 */
[----:B------:R-:W-:Y:S04]  /*2e1b0*/  STL [R1+0x2158], R26 ;  /* 0x0021581a01007387 */ /* 0x000fe80000100800 */
[----:B------:R-:W-:Y:S04]  /*2e1c0*/  STL [R1+0x2154], R27 ;  /* 0x0021541b01007387 */ /* 0x000fe80000100800 */
[----:B------:R0:W-:Y:S04]  /*2e1d0*/  STL.64 [R1+0x21f8], R24 ;  /* 0x0021f81801007387 */ /* 0x0001e80000100a00 */
[----:B0-----:R-:W4:Y:S01]  /*2e1e0*/  LDL.LU.64 R24, [R1+0x60] ;  /* 0x0000600001187983 */ /* 0x001f220000300a00 */
[----:B--2---:R-:W-:Y:S03]  /*2e1f0*/  HMMA.16816.F32 R20, R4, R20, R16 ;  /* 0x000000140414723c */ /* 0x004fe60000001810 */
[----:B----4-:R0:W-:Y:S04]  /*2e200*/  STL.64 [R1+0x2200], R24 ;  /* 0x0022001801007387 */ /* 0x0101e80000100a00 */
[----:B0-----:R-:W2:Y:S04]  /*2e210*/  LDL.LU.64 R24, [R1+0x70] ;  /* 0x0000700001187983 */ /* 0x001ea80000300a00 */
[----:B-1----:R-:W-:Y:S04]  /*2e220*/  STL.64 [R1+0x20b0], R10 ;  /* 0x0020b00a01007387 */ /* 0x002fe80000100a00 */
[----:B------:R0:W-:Y:S02]  /*2e230*/  STL.64 [R1+0x20a8], R8 ;  /* 0x0020a80801007387 */ /* 0x0001e40000100a00 */
[----:B0-----:R-:W-:-:S02]  /*2e240*/  IMAD.MOV.U32 R8, RZ, RZ, R2 ;  /* 0x000000ffff087224 */ /* 0x001fc400078e0002 */
[----:B------:R-:W-:-:S05]  /*2e250*/  IMAD.MOV.U32 R9, RZ, RZ, R0 ;  /* 0x000000ffff097224 */ /* 0x000fca00078e0000 */
[----:B------:R0:W-:Y:S04]  /*2e260*/  STL.64 [R1+0x2208], R8 ;  /* 0x0022080801007387 */ /* 0x0001e80000100a00 */
[----:B0-----:R-:W4:Y:S04]  /*2e270*/  LDL.LU.64 R8, [R1+0xa90] ;  /* 0x000a900001087983 */ /* 0x001f280000300a00 */
[----:B------:R-:W4:Y:S04]  /*2e280*/  LDL.LU.64 R10, [R1+0xa98] ;  /* 0x000a9800010a7983 */ /* 0x000f280000300a00 */
[----:B------:R-:W4:Y:S04]  /*2e290*/  LDL.LU.64 R16, [R1+0x2218] ;  /* 0x0022180001107983 */ /* 0x000f280000300a00 */
[----:B------:R0:W-:Y:S04]  /*2e2a0*/  STL.64 [R1+0x2c0], R20 ;  /* 0x0002c01401007387 */ /* 0x0001e80000100a00 */
[----:B------:R-:W-:Y:S04]  /*2e2b0*/  STL.64 [R1+0x2c8], R22 ;  /* 0x0002c81601007387 */ /* 0x000fe80000100a00 */
[----:B0-----:R-:W3:Y:S02]  /*2e2c0*/  LDL.LU.64 R20, [R1+0x2210] ;  /* 0x0022100001147983 */ /* 0x001ee40000300a00 */
[----:B---3--:R-:W-:Y:S06]  /*2e2d0*/  HMMA.16816.F32 R12, R4, R20, R12 ;  /* 0x00000014040c723c */ /* 0x008fec000000180c */
[----:B------:R-:W-:-:S15]  /*2e2e0*/  IMAD.MOV.U32 R29, RZ, RZ, R21 ;  /* 0x000000ffff1d7224 */ /* 0x000fde00078e0015 */
[----:B------:R-:W-:-:S02]  /*2e2f0*/  NOP ;  /* 0x0000000000007918 */ /* 0x000fc40000000000 */
[----:B------:R-:W-:Y:S04]  /*2e300*/  STL.64 [R1+0x2b0], R12 ;  /* 0x0002b00c01007387 */ /* 0x000fe80000100a00 */
[----:B------:R0:W-:Y:S02]  /*2e310*/  STL.64 [R1+0x2b8], R14 ;  /* 0x0002b80e01007387 */ /* 0x0001e40000100a00 */
[----:B0-----:R-:W-:Y:S02]  /*2e320*/  IMAD.MOV.U32 R15, RZ, RZ, R20 ;  /* 0x000000ffff0f7224 */ /* 0x001fe400078e0014 */
[----:B------:R-:W3:Y:S01]  /*2e330*/  LDL.LU.64 R20, [R1] ;  /* 0x0000000001147983 */ /* 0x000ee20000300a00 */
[----:B----4-:R-:W-:Y:S06]  /*2e340*/  HMMA.16816.F32 R8, R4, R16, R8 ;  /* 0x000000100408723c */ /* 0x010fec0000001808 */
[----:B------:R-:W-:-:S02]  /*2e350*/  IMAD.MOV.U32 R13, RZ, RZ, R16 ;  /* 0x000000ffff0d7224 */ /* 0x000fc400078e0010 */
[----:B------:R-:W-:Y:S01]  /*2e360*/  IMAD.MOV.U32 R14, RZ, RZ, R17 ;  /* 0x000000ffff0e7224 */ /* 0x000fe200078e0011 */
[----:B---3--:R-:W-:Y:S04]  /*2e370*/  STL.64 [R1+0x21a0], R20 ;  /* 0x0021a01401007387 */ /* 0x008fe80000100a00 */
[----:B------:R-:W-:Y:S04]  /*2e380*/  STL [R1+0x2160], R29 ;  /* 0x0021601d01007387 */ /* 0x000fe80000100800 */
[----:B------:R-:W-:Y:S06]  /*2e390*/  STL [R1+0x215c], R15 ;  /* 0x00215c0f01007387 */ /* 0x000fec0000100800 */
[----:B------:R0:W-:Y:S04]  /*2e3a0*/  STL.64 [R1+0x2a0], R8 ;  /* 0x0002a00801007387 */ /* 0x0001e80000100a00 */
[----:B------:R1:W-:Y:S04]  /*2e3b0*/  STL.64 [R1+0x2a8], R10 ;  /* 0x0002a80a01007387 */ /* 0x0003e80000100a00 */
[----:B0-----:R-:W2:Y:S04]  /*2e3c0*/  LDL.LU.64 R8, [R1+0xa80] ;  /* 0x000a800001087983 */ /* 0x001ea80000300a00 */
[----:B-1----:R-:W2:Y:S04]  /*2e3d0*/  LDL.LU.64 R10, [R1+0xa88] ;  /* 0x000a8800010a7983 */ /* 0x002ea80000300a00 */
[----:B------:R-:W3:Y:S04]  /*2e3e0*/  LDL.LU.64 R16, [R1+0xa50] ;  /* 0x000a500001107983 */ /* 0x000ee80000300a00 */
[----:B------:R-:W4:Y:S04]  /*2e3f0*/  LDL.LU.64 R18, [R1+0xa58] ;  /* 0x000a580001127983 */ /* 0x000f280000300a00 */
[----:B----4-:R-:W-:Y:S04]  /*2e400*/  STL.64 [R1+0x21f0], R18 ;  /* 0x0021f01201007387 */ /* 0x010fe80000100a00 */
[----:B---3--:R0:W-:Y:S04]  /*2e410*/  STL.64 [R1+0x21e8], R16 ;  /* 0x0021e81001007387 */ /* 0x0081e80000100a00 */
[----:B0-----:R-:W3:Y:S04]  /*2e420*/  LDL.LU.64 R16, [R1+0xa60] ;  /* 0x000a600001107983 */ /* 0x001ee80000300a00 */
[----:B------:R-:W3:Y:S04]  /*2e430*/  LDL.LU.64 R18, [R1+0xa68] ;  /* 0x000a680001127983 */ /* 0x000ee80000300a00 */
[----:B------:R-:W4:Y:S01]  /*2e440*/  LDL.LU.64 R20, [R1+0x10] ;  /* 0x0000100001147983 */ /* 0x000f220000300a00 */
[----:B--2---:R-:W-:Y:S03]  /*2e450*/  HMMA.16816.F32 R8, R4, R24, R8 ;  /* 0x000000180408723c */ /* 0x004fe60000001808 */
[----:B----4-:R0:W-:Y:S04]  /*2e460*/  STL.64 [R1+0x21b8], R20 ;  /* 0x0021b81401007387 */ /* 0x0101e80000100a00 */
[----:B0-----:R-:W2:Y:S01]  /*2e470*/  LDL.LU.64 R20, [R1+0x20] ;  /* 0x0000200001147983 */ /* 0x001ea20000300a00 */
[----:B------:R-:W-:-:S03]  /*2e480*/  IMAD.MOV.U32 R3, RZ, RZ, R25 ;  /* 0x000000ffff037224 */ /* 0x000fc600078e0019 */
[----:B--2---:R0:W-:Y:S04]  /*2e490*/  STL.64 [R1+0x21d0], R20 ;  /* 0x0021d01401007387 */ /* 0x0041e80000100a00 */
[----:B0-----:R-:W2:Y:S04]  /*2e4a0*/  LDL.LU.64 R20, [R1+0x30] ;  /* 0x0000300001147983 */ /* 0x001ea80000300a00 */
[----:B------:R-:W-:Y:S04]  /*2e4b0*/  STL [R1+0x2168], R14 ;  /* 0x0021680e01007387 */ /* 0x000fe80000100800 */
[----:B------:R0:W-:Y:S04]  /*2e4c0*/  STL [R1+0x2164], R13 ;  /* 0x0021640d01007387 */ /* 0x0001e80000100800 */
[----:B0-----:R-:W4:Y:S04]  /*2e4d0*/  LDL.LU.64 R12, [R1+0xa70] ;  /* 0x000a7000010c7983 */ /* 0x001f280000300a00 */
[----:B------:R-:W4:Y:S04]  /*2e4e0*/  LDL.LU.64 R14, [R1+0xa78] ;  /* 0x000a7800010e7983 */ /* 0x000f280000300a00 */
[----:B------:R0:W-:Y:S04]  /*2e4f0*/  STL.64 [R1+0x290], R8 ;  /* 0x0002900801007387 */ /* 0x0001e80000100a00 */
[----:B------:R1:W-:Y:S04]  /*2e500*/  STL.64 [R1+0x298], R10 ;  /* 0x0002980a01007387 */ /* 0x0003e80000100a00 */
[----:B0-----:R-:W2:Y:S01]  /*2e510*/  LDL.LU.64 R8, [R1+0x2208] ;  /* 0x0022080001087983 */ /* 0x001ea20000300a00 */
[----:B-1----:R-:W-:-:S03]  /*2e520*/  IMAD.MOV.U32 R10, RZ, RZ, R24 ;  /* 0x000000ffff0a7224 */ /* 0x002fc600078e0018 */
[----:B------:R-:W4:Y:S04]  /*2e530*/  LDL.LU.64 R24, [R1+0x2200] ;  /* 0x0022000001187983 */ /* 0x000f280000300a00 */
[----:B------:R-:W-:Y:S01]  /*2e540*/  STL [R1+0x216c], R10 ;  /* 0x00216c0a01007387 */ /* 0x000fe20000100800 */
[----:B----4-:R-:W-:Y:S06]  /*2e550*/  HMMA.16816.F32 R12, R4, R24, R12 ;  /* 0x00000018040c723c */ /* 0x010fec000000180c */
[----:B------:R-:W-:-:S15]  /*2e560*/  IMAD.MOV.U32 R26, RZ, RZ, R25 ;  /* 0x000000ffff1a7224 */ /* 0x000fde00078e0019 */
[----:B------:R-:W-:-:S02]  /*2e570*/  NOP ;  /* 0x0000000000007918 */ /* 0x000fc40000000000 */
[----:B------:R-:W-:Y:S04]  /*2e580*/  STL.64 [R1+0x280], R12 ;  /* 0x0002800c01007387 */ /* 0x000fe80000100a00 */
[----:B------:R0:W-:Y:S02]  /*2e590*/  STL.64 [R1+0x288], R14 ;  /* 0x0002880e01007387 */ /* 0x0001e40000100a00 */
[----:B0-----:R-:W-:Y:S02]  /*2e5a0*/  IMAD.MOV.U32 R15, RZ, RZ, R24 ;  /* 0x000000ffff0f7224 */ /* 0x001fe400078e0018 */
[----:B------:R-:W4:Y:S04]  /*2e5b0*/  LDL.LU.64 R24, [R1+0x21f8] ;  /* 0x0021f80001187983 */ /* 0x000f280000300a00 */
[----:B------:R-:W-:Y:S04]  /*2e5c0*/  STL [R1+0x21e0], R26 ;  /* 0x0021e01a01007387 */ /* 0x000fe80000100800 */
[----:B----4-:R0:W-:Y:S04]  /*2e5d0*/  STL.64 [R1+0x21d8], R24 ;  /* 0x0021d81801007387 */ /* 0x0101e80000100a00 */
[----:B0-----:R-:W3:Y:S02]  /*2e5e0*/  LDL.LU.64 R24, [R1+0x50] ;  /* 0x0000500001187983 */ /* 0x001ee40000300a00 */
[----:B---3--:R-:W-:-:S15]  /*2e5f0*/  HMMA.16816.F32 R16, R4, R24, R16 ;  /* 0x000000180410723c */ /* 0x008fde0000001810 */
[----:B------:R-:W-:-:S08]  /*2e600*/  NOP ;  /* 0x0000000000007918 */ /* 0x000fd00000000000 */
[----:B------:R-:W-:Y:S04]  /*2e610*/  STL.64 [R1+0x270], R16 ;  /* 0x0002701001007387 */ /* 0x000fe80000100a00 */
[----:B------:R0:W-:Y:S04]  /*2e620*/  STL.64 [R1+0x278], R18 ;  /* 0x0002781201007387 */ /* 0x0001e80000100a00 */
[----:B0-----:R-:W2:Y:S04]  /*2e630*/  LDL.LU.64 R18, [R1+0x21f0] ;  /* 0x0021f00001127983 */ /* 0x001ea80000300a00 */
[----:B------:R-:W2:Y:S01]  /*2e640*/  LDL.LU.64 R16, [R1+0x21e8] ;  /* 0x0021e80001107983 */ /* 0x000ea20000300a00 */
[----:B------:R-:W-:-:S02]  /*2e650*/  IMAD.MOV.U32 R10, RZ, RZ, R24 ;  /* 0x000000ffff0a7224 */ /* 0x000fc400078e0018 */
[----:B------:R-:W-:Y:S02]  /*2e660*/  IMAD.MOV.U32 R14, RZ, RZ, R25 ;  /* 0x000000ffff0e7224 */ /* 0x000fe400078e0019 */
[----:B------:R-:W3:Y:S04]  /*2e670*/  LDL.LU.64 R24, [R1+0xa40] ;  /* 0x000a400001187983 */ /* 0x000ee80000300a00 */
[----:B------:R-:W3:Y:S01]  /*2e680*/  LDL.LU.64 R26, [R1+0xa48] ;  /* 0x000a4800011a7983 */ /* 0x000ee20000300a00 */
[----:B--2---:R-:W-:-:S15]  /*2e690*/  HMMA.16816.F32 R16, R4, R8, R16 ;  /* 0x000000080410723c */ /* 0x004fde0000001810 */
[----:B------:R-:W-:-:S08]  /*2e6a0*/  NOP ;  /* 0x0000000000007918 */ /* 0x000fd00000000000 */
[----:B------:R0:W-:Y:S04]  /*2e6b0*/  STL.64 [R1+0x260], R16 ;  /* 0x0002601001007387 */ /* 0x0001e80000100a00 */
[----:B------:R1:W-:Y:S04]  /*2e6c0*/  STL.64 [R1+0x268], R18 ;  /* 0x0002681201007387 */ /* 0x0003e80000100a00 */
[----:B0-----:R-:W2:Y:S04]  /*2e6d0*/  LDL.LU.64 R16, [R1+0x9d0] ;  /* 0x0009d00001107983 */ /* 0x001ea80000300a00 */
[----:B-1----:R-:W4:Y:S04]  /*2e6e0*/  LDL.LU.64 R18, [R1+0x9d8] ;  /* 0x0009d80001127983 */ /* 0x002f280000300a00 */
        /* <DEDUP_REMOVED lines=8> */
[----:B---3--:R-:W-:Y:S03]  /*2e770*/  HMMA.16816.F32 R24, R4, R20, R24 ;  /* 0x000000140418723c */ /* 0x008fe60000001818 */
[----:B----4-:R-:W-:Y:S04]  /*2e780*/  STL.64 [R1+0x21b0], R18 ;  /* 0x0021b01201007387 */ /* 0x010fe80000100a00 */
[----:B--2---:R0:W-:Y:S04]  /*2e790*/  STL.64 [R1+0x21a8], R16 ;  /* 0x0021a81001007387 */ /* 0x0041e80000100a00 */
[----:B0-----:R-:W2:Y:S04]  /*2e7a0*/  LDL.LU.64 R16, [R1+0xa20] ;  /* 0x000a200001107983 */ /* 0x001ea80000300a00 */
[----:B------:R-:W3:Y:S01]  /*2e7b0*/  LDL.LU.64 R18, [R1+0xa28] ;  /* 0x000a280001127983 */ /* 0x000ee20000300a00 */
[----:B------:R-:W-:-:S03]  /*2e7c0*/  IMAD.MOV.U32 R12, RZ, RZ, R21 ;  /* 0x000000ffff0c7224 */ /* 0x000fc600078e0015 */
[----:B---3--:R-:W-:Y:S04]  /*2e7d0*/  STL.64 [R1+0x21c8], R18 ;  /* 0x0021c81201007387 */ /* 0x008fe80000100a00 */
[----:B--2---:R0:W-:Y:S04]  /*2e7e0*/  STL.64 [R1+0x21c0], R16 ;  /* 0x0021c01001007387 */ /* 0x0041e80000100a00 */
[----:B0-----:R-:W2:Y:S04]  /*2e7f0*/  LDL.LU.64 R16, [R1+0xa30] ;  /* 0x000a300001107983 */ /* 0x001ea80000300a00 */
[----:B------:R-:W2:Y:S04]  /*2e800*/  LDL.LU.64 R18, [R1+0xa38] ;  /* 0x000a380001127983 */ /* 0x000ea80000300a00 */
[----:B------:R-:W-:Y:S04]  /*2e810*/  STL.64 [R1+0x20e8], R8 ;  /* 0x0020e80801007387 */ /* 0x000fe80000100a00 */
[----:B------:R-:W-:Y:S04]  /*2e820*/  STL.64 [R1+0x250], R24 ;  /* 0x0002501801007387 */ /* 0x000fe80000100a00 */
[----:B------:R0:W-:Y:S04]  /*2e830*/  STL.64 [R1+0x258], R26 ;  /* 0x0002581a01007387 */ /* 0x0001e80000100a00 */
[----:B0-----:R-:W3:Y:S04]  /*2e840*/  LDL.LU R26, [R1+0x21e0] ;  /* 0x0021e000011a7983 */ /* 0x001ee80000300800 */
[----:B------:R-:W4:Y:S01]  /*2e850*/  LDL.LU.64 R24, [R1+0x21d8] ;  /* 0x0021d80001187983 */ /* 0x000f220000300a00 */
[----:B------:R-:W-:-:S03]  /*2e860*/  IMAD.MOV.U32 R27, RZ, RZ, R20 ;  /* 0x000000ffff1b7224 */ /* 0x000fc600078e0014 */
[----:B------:R-:W2:Y:S02]  /*2e870*/  LDL.LU.64 R20, [R1+0x21d0] ;  /* 0x0021d00001147983 */ /* 0x000ea40000300a00 */
[----:B--2---:R-:W-:Y:S06]  /*2e880*/  HMMA.16816.F32 R16, R4, R20, R16 ;  /* 0x000000140410723c */ /* 0x004fec0000001810 */
[----:B------:R-:W-:Y:S02]  /*2e890*/  IMAD.MOV.U32 R13, RZ, RZ, R20 ;  /* 0x000000ffff0d7224 */ /* 0x000fe400078e0014 */
        /* <DEDUP_REMOVED lines=21> */
[----:B------:R-:W3:Y:S04]  /*2e9f0*/  LDL.LU.64 R22, [R1+0x2188] ;  /* 0x0021880001167983 */ /* 0x000ee80000300a00 */
[----:B------:R-:W2:Y:S02]  /*2ea00*/  LDL.LU.64 R20, [R1+0x2180] ;  /* 0x0021800001147983 */ /* 0x000ea40000300a00 */
[----:B--2---:R-:W-:-:S15]  /*2ea10*/  HMMA.16816.F32 R16, R4, R20, R16 ;  /* 0x000000140410723c */ /* 0x004fde0000001810 */
[----:B------:R-:W-:-:S08]  /*2ea20*/  NOP ;  /* 0x0000000000007918 */ /* 0x000fd00000000000 */
[----:B------:R-:W-:Y:S04]  /*2ea30*/  STL.64 [R1+0x210], R16 ;  /* 0x0002101001007387 */ /* 0x000fe80000100a00 */
[----:B------:R0:W-:Y:S04]  /*2ea40*/  STL.64 [R1+0x218], R18 ;  /* 0x0002181201007387 */ /* 0x0001e80000100a00 */
[----:B0-----:R-:W4:Y:S04]  /*2ea50*/  LDL.LU.64 R18, [R1+0x2178] ;  /* 0x0021780001127983 */ /* 0x001f280000300a00 */
[----:B------:R-:W4:Y:S01]  /*2ea60*/  LDL.LU.64 R16, [R1+0x2170] ;  /* 0x0021700001107983 */ /* 0x000f220000300a00 */
[----:B------:R-:W-:-:S02]  /*2ea70*/  IMAD.MOV.U32 R8, RZ, RZ, R10 ;  /* 0x000000ffff087224 */ /* 0x000fc400078e000a */
[----:B------:R-:W-:Y:S01]  /*2ea80*/  IMAD.MOV.U32 R9, RZ, RZ, R14 ;  /* 0x000000ffff097224 */ /* 0x000fe200078e000e */
[----:B---3--:R-:W-:Y:S04]  /*2ea90*/  STL.64 [R1+0x20c0], R22 ;  /* 0x0020c01601007387 */ /* 0x008fe80000100a00 */
[----:B------:R-:W-:Y:S04]  /*2eaa0*/  STL.64 [R1+0x20b8], R20 ;  /* 0x0020b81401007387 */ /* 0x000fe80000100a00 */
[----:B------:R-:W2:Y:S04]  /*2eab0*/  LDL.LU R10, [R1+0x216c] ;  /* 0x00216c00010a7983 */ /* 0x000ea80000300800 */
[----:B------:R-:W3:Y:S04]  /*2eac0*/  LDL.LU R14, [R1+0x2168] ;  /* 0x00216800010e7983 */ /* 0x000ee80000300800 */
[----:B------:R0:W-:Y:S02]  /*2ead0*/  STL.64 [R1+0x20f8], R8 ;  /* 0x0020f80801007387 */ /* 0x0001e40000100a00 */
[----:B0-----:R-:W-:-:S02]  /*2eae0*/  IMAD.MOV.U32 R8, RZ, RZ, R15 ;  /* 0x000000ffff087224 */ /* 0x001fc400078e000f */
[----:B------:R-:W-:Y:S01]  /*2eaf0*/  IMAD.MOV.U32 R9, RZ, RZ, R26 ;  /* 0x000000ffff097224 */ /* 0x000fe200078e001a */
[----:B----4-:R-:W-:Y:S07]  /*2eb00*/  HMMA.16816.F32 R16, R4, R24, R16 ;  /* 0x000000180410723c */ /* 0x010fee0000001810 */
[----:B------:R-:W-:Y:S02]  /*2eb10*/  IMAD.MOV.U32 R4, RZ, RZ, R13 ;  /* 0x000000ffff047224 */ /* 0x000fe400078e000d */
[----:B------:R-:W4:Y:S01]  /*2eb20*/  LDL.LU R13, [R1+0x2164] ;  /* 0x00216400010d7983 */ /* 0x000f220000300800 */
[----:B------:R-:W-:-:S03]  /*2eb30*/  IMAD.MOV.U32 R5, RZ, RZ, R29 ;  /* 0x000000ffff057224 */ /* 0x000fc600078e001d */
[----:B------:R-:W2:Y:S04]  /*2eb40*/  LDL.LU R29, [R1+0x2160] ;  /* 0x00216000011d7983 */ /* 0x000ea80000300800 */
[----:B------:R-:W2:Y:S04]  /*2eb50*/  LDL.LU R15, [R1+0x215c] ;  /* 0x00215c00010f7983 */ /* 0x000ea80000300800 */
[----:B------:R-:W2:Y:S04]  /*2eb60*/  LDL.LU R26, [R1+0x2158] ;  /* 0x00215800011a7983 */ /* 0x000ea80000300800 */
[----:B------:R-:W2:Y:S04]  /*2eb70*/  LDL.LU.64 R20, [R1+0x820] ;  /* 0x0008200001147983 */ /* 0x000ea80000300a00 */
[----:B------:R-:W2:Y:S04]  /*2eb80*/  LDL.LU.64 R22, [R1+0x828] ;  /* 0x0008280001167983 */ /* 0x000ea80000300a00 */
[----:B------:R-:W-:Y:S04]  /*2eb90*/  STL.64 [R1+0x2110], R8 ;  /* 0x0021100801007387 */ /* 0x000fe80000100a00 */
[----:B------:R0:W-:Y:S02]  /*2eba0*/  STL.64 [R1+0x20d8], R4 ;  /* 0x0020d80401007387 */ /* 0x0001e40000100a00 */
[----:B0-----:R-:W-:-:S02]  /*2ebb0*/  IMAD.MOV.U32 R4, RZ, RZ, R27 ;  /* 0x000000ffff047224 */ /* 0x001fc400078e001b */
[----:B------:R-:W2:Y:S01]  /*2ebc0*/  LDL.LU R27, [R1+0x2154] ;  /* 0x00215400011b7983 */ /* 0x000ea20000300800 */
[----:B---3--:R-:W-:Y:S02]  /*2ebd0*/  IMAD.MOV.U32 R9, RZ, RZ, R14 ;  /* 0x000000ffff097224 */ /* 0x008fe400078e000e */
[----:B------:R-:W-:Y:S02]  /*2ebe0*/  IMAD.MOV.U32 R5, RZ, RZ, R12 ;  /* 0x000000ffff057224 */ /* 0x000fe400078e000c */
[----:B------:R-:W3:Y:S01]  /*2ebf0*/  LDL.LU R12, [R1+0x2150] ;  /* 0x00215000010c7983 */ /* 0x000ee20000300800 */
[----:B----4-:R-:W-:-:S03]  /*2ec00*/  IMAD.MOV.U32 R8, RZ, RZ, R13 ;  /* 0x000000ffff087224 */ /* 0x010fc600078e000d */
[----:B------:R-:W3:Y:S04]  /*2ec10*/  LDL.LU R13, [R1+0x214c] ;  /* 0x00214c00010d7983 */ /* 0x000ee80000300800 */
[----:B------:R-:W3:Y:S04]  /*2ec20*/  LDL.LU R14, [R1+0x2148] ;  /* 0x00214800010e7983 */ /* 0x000ee80000300800 */
[----:B------:R2:W-:Y:S02]  /*2ec30*/  STL.64 [R1+0x2128], R8 ;  /* 0x0021280801007387 */ /* 0x0005e40000100a00 */
[----:B--2---:R-:W-:-:S02]  /*2ec40*/  IMAD.MOV.U32 R8, RZ, RZ, R15 ;  /* 0x000000ffff087224 */ /* 0x004fc400078e000f */
[----:B------:R-:W-:Y:S01]  /*2ec50*/  IMAD.MOV.U32 R9, RZ, RZ, R29 ;  /* 0x000000ffff097224 */ /* 0x000fe200078e001d */
[----:B------:R-:W3:Y:S04]  /*2ec60*/  LDL.LU R15, [R1+0x2144] ;  /* 0x00214400010f7983 */ /* 0x000ee80000300800 */
[----:B------:R-:W2:Y:S04]  /*2ec70*/  LDL.LU R29, [R1+0x2140] ;  /* 0x00214000011d7983 */ /* 0x000ea80000300800 */
[----:B------:R0:W-:Y:S04]  /*2ec80*/  STL.64 [R1+0x20f0], R4 ;  /* 0x0020f00401007387 */ /* 0x0001e80000100a00 */
[----:B------:R1:W-:Y:S01]  /*2ec90*/  STL.64 [R1+0x20c8], R24 ;  /* 0x0020c81801007387 */ /* 0x0003e20000100a00 */
[----:B0-----:R-:W-:-:S02]  /*2eca0*/  IMAD.MOV.U32 R4, RZ, RZ, R27 ;  /* 0x000000ffff047224 */ /* 0x001fc400078e001b */
[----:B------:R-:W-:Y:S01]  /*2ecb0*/  IMAD.MOV.U32 R5, RZ, RZ, R26 ;  /* 0x000000ffff057224 */ /* 0x000fe200078e001a */
[----:B-1----:R-:W3:Y:S04]  /*2ecc0*/  LDL.LU.64 R24, [R1+0x830] ;  /* 0x0008300001187983 */ /* 0x002ee80000300a00 */
[----:B------:R-:W3:Y:S04]  /*2ecd0*/  LDL.LU.64 R26, [R1+0x838] ;  /* 0x00083800011a7983 */ /* 0x000ee80000300a00 */
[----:B------:R-:W-:Y:S04]  /*2ece0*/  STL [R1+0x19bc], R16 ;  /* 0x0019bc1001007387 */ /* 0x000fe80000100800 */
[----:B------:R0:W-:Y:S04]  /*2ecf0*/  STL [R1+0x19b8], R17 ;  /* 0x0019b81101007387 */ /* 0x0001e80000100800 */
[----:B------:R-:W-:Y:S04]  /*2ed00*/  STL [R1+0x19b4], R18 ;  /* 0x0019b41201007387 */ /* 0x000fe80000100800 */
[----:B------:R1:W-:Y:S04]  /*2ed10*/  STL [R1+0x19b0], R19 ;  /* 0x0019b01301007387 */ /* 0x0003e80000100800 */
[----:B0-----:R-:W4:Y:S04]  /*2ed20*/  LDL.LU.64 R16, [R1+0xa0] ;  /* 0x0000a00001107983 */ /* 0x001f280000300a00 */
[----:B-1----:R-:W2:Y:S01]  /*2ed30*/  LDL.64 R18, [R1+0xa8] ;  /* 0x0000a80001127983 */ /* 0x002ea20000100a00 */
[----:B---3--:R-:W-:Y:S03]  /*2ed40*/  HMMA.16816.F32 R24, R12, R4, R24 ;  /* 0x000000040c18723c */ /* 0x008fe60000001818 */
[----:B------:R-:W3:-:S15]  /*2ed50*/  LDL.LU.64 R4, [R1+0x7d0] ;  /* 0x0007d00001047983 */ /* 0x000ede0000300a00 */
[----:B------:R-:W-:-:S05]  /*2ed60*/  NOP ;  /* 0x0000000000007918 */ /* 0x000fca0000000000 */
[----:B------:R-:W-:Y:S04]  /*2ed70*/  STL.64 [R1+0x830], R24 ;  /* 0x0008301801007387 */ /* 0x000fe80000100a00 */
[----:B------:R-:W-:Y:S04]  /*2ed80*/  STL.64 [R1+0x838], R26 ;  /* 0x0008381a01007387 */ /* 0x000fe80000100a00 */
[----:B------:R-:W2:Y:S01]  /*2ed90*/  LDL.LU.64 R6, [R1+0x7d8] ;  /* 0x0007d80001067983 */ /* 0x000ea20000300a00 */
[----:B----4-:R-:W-:-:S15]  /*2eda0*/  HMMA.16816.F32 R20, R12, R16, R20 ;  /* 0x000000100c14723c */ /* 0x010fde0000001814 */
[----:B------:R-:W-:-:S08]  /*2edb0*/  NOP ;  /* 0x0000000000007918 */ /* 0x000fd00000000000 */
[----:B------:R-:W-:Y:S04]  /*2edc0*/  STL.64 [R1+0x820], R20 ;  /* 0x0008201401007387 */ /* 0x000fe80000100a00 */
[----:B------:R-:W-:Y:S04]  /*2edd0*/  STL.64 [R1+0x828], R22 ;  /* 0x0008281601007387 */ /* 0x000fe80000100a00 */
[----:B--2---:R-:W-:Y:S04]  /*2ede0*/  STL.64 [R1+0x2108], R6 ;  /* 0x0021080601007387 */ /* 0x004fe80000100a00 */
[----:B---3--:R0:W-:Y:S04]  /*2edf0*/  STL.64 [R1+0x2100], R4 ;  /* 0x0021000401007387 */ /* 0x0081e80000100a00 */
        /* <DEDUP_REMOVED lines=14> */
[----:B------:R0:W-:Y:S02]  /*2eee0*/  STL.64 [R1+0x20d0], R20 ;  /* 0x0020d01401007387 */ /* 0x0001e40000100a00 */
[----:B0-----:R-:W-:-:S02]  /*2eef0*/  IMAD.MOV.U32 R20, RZ, RZ, R10 ;  /* 0x000000ffff147224 */ /* 0x001fc400078e000a */
[----:B------:R-:W-:Y:S02]  /*2ef00*/  IMAD.MOV.U32 R16, RZ, RZ, R2 ;  /* 0x000000ffff107224 */ /* 0x000fe400078e0002 */
[----:B------:R-:W-:Y:S01]  /*2ef10*/  IMAD.MOV.U32 R17, RZ, RZ, R0 ;  /* 0x000000ffff117224 */ /* 0x000fe200078e0000 */
[----:B------:R-:W-:Y:S04]  /*2ef20*/  STL.64 [R1+0x1f68], R18 ;  /* 0x001f681201007387 */ /* 0x000fe80000100a00 */
[----:B------:R0:W-:Y:S04]  /*2ef30*/  STL.64 [R1+0x20e0], R16 ;  /* 0x0020e01001007387 */ /* 0x0001e80000100a00 */
[----:B0-----:R-:W4:Y:S04]  /*2ef40*/  LDL.LU.64 R16, [R1+0x7f0] ;  /* 0x0007f00001107983 */ /* 0x001f280000300a00 */
[----:B------:R-:W4:Y:S01]  /*2ef50*/  LDL.LU.64 R18, [R1+0x7f8] ;  /* 0x0007f80001127983 */ /* 0x000f220000300a00 */
        /* <DEDUP_REMOVED lines=12> */
[----:B------:R-:W-:Y:S04]  /*2f020*/  STL.64 [R1+0x808], R10 ;  /* 0x0008080a01007387 */ /* 0x000fe80000100a00 */
[----:B0-----:R-:W2:Y:S01]  /*2f030*/  LDL.LU.64 R8, [R1+0x2110] ;  /* 0x0021100001087983 */ /* 0x001ea20000300a00 */
[----:B------:R-:W-:-:S07]  /*2f040*/  IMAD.MOV.U32 R21, RZ, RZ, R3 ;  /* 0x000000ffff157224 */ /* 0x000fce00078e0003 */
[----:B----4-:R-:W-:Y:S01]  /*2f050*/  HMMA.16816.F32 R20, R12, R20, R16 ;  /* 0x000000140c14723c */ /* 0x010fe20000001810 */
[----:B------:R-:W4:Y:S04]  /*2f060*/  LDL.LU.64 R16, [R1+0x7b0] ;  /* 0x0007b00001107983 */ /* 0x000f280000300a00 */
[----:B------:R-:W4:-:S15]  /*2f070*/  LDL.LU.64 R18, [R1+0x7b8] ;  /* 0x0007b80001127983 */ /* 0x000f1e0000300a00 */
[----:B------:R-:W-:-:S03]  /*2f080*/  NOP ;  /* 0x0000000000007918 */ /* 0x000fc60000000000 */
[----:B------:R0:W-:Y:S04]  /*2f090*/  STL.64 [R1+0x7f0], R20 ;  /* 0x0007f01401007387 */ /* 0x0001e80000100a00 */
[----:B------:R1:W-:Y:S04]  /*2f0a0*/  STL.64 [R1+0x7f8], R22 ;  /* 0x0007f81601007387 */ /* 0x0003e80000100a00 */
[----:B0-----:R-:W3:Y:S04]  /*2f0b0*/  LDL.LU.64 R20, [R1+0x7a0] ;  /* 0x0007a00001147983 */ /* 0x001ee80000300a00 */
[----:B-1----:R-:W3:Y:S01]  /*2f0c0*/  LDL.LU.64 R22, [R1+0x7a8] ;  /* 0x0007a80001167983 */ /* 0x002ee20000300a00 */
        /* <DEDUP_REMOVED lines=8> */
[----:B------:R-:W4:-:S15]  /*2f150*/  LDL.LU.64 R4, [R1+0x20f0] ;  /* 0x0020f00001047983 */ /* 0x000f1e0000300a00 */
[----:B------:R-:W-:-:S06]  /*2f160*/  NOP ;  /* 0x0000000000007918 */ /* 0x000fcc0000000000 */
[----:B------:R0:W-:Y:S04]  /*2f170*/  STL.64 [R1+0x7d0], R8 ;  /* 0x0007d00801007387 */ /* 0x0001e80000100a00 */
[----:B------:R3:W-:Y:S04]  /*2f180*/  STL.64 [R1+0x7d8], R10 ;  /* 0x0007d80a01007387 */ /* 0x0007e80000100a00 */
[----:B0-----:R-:W3:Y:S01]  /*2f190*/  LDL.LU.64 R8, [R1+0x20e8] ;  /* 0x0020e80001087983 */ /* 0x001ee20000300a00 */
[C---:B----4-:R-:W-:Y:S06]  /*2f1a0*/  HMMA.16816.F32 R4, R12.reuse, R4, R16 ;  /* 0x000000040c04723c */ /* 0x050fec0000001810 */
[----:B---3--:R-:W-:Y:S01]  /*2f1b0*/  HMMA.16816.F32 R8, R12, R8, R24 ;  /* 0x000000080c08723c */ /* 0x008fe20000001818 */
[----:B------:R-:W2:Y:S04]  /*2f1c0*/  LDL.LU.64 R24, [R1+0x790] ;  /* 0x0007900001187983 */ /* 0x000ea80000300a00 */
[----:B------:R-:W2:-:S15]  /*2f1d0*/  LDL.LU.64 R26, [R1+0x798] ;  /* 0x00079800011a7983 */ /* 0x000e9e0000300a00 */
[----:B------:R-:W-:-:S04]  /*2f1e0*/  NOP ;  /* 0x0000000000007918 */ /* 0x000fc80000000000 */
[----:B------:R-:W-:Y:S02]  /*2f1f0*/  IMAD.MOV.U32 R0, RZ, RZ, R11 ;  /* 0x000000ffff007224 */ /* 0x000fe400078e000b */
[----:B------:R-:W-:Y:S02]  /*2f200*/  IMAD.MOV.U32 R2, RZ, RZ, R10 ;  /* 0x000000ffff027224 */ /* 0x000fe400078e000a */
[----:B------:R-:W-:Y:S02]  /*2f210*/  IMAD.MOV.U32 R3, RZ, RZ, R8 ;  /* 0x000000ffff037224 */ /* 0x000fe400078e0008 */
[----:B------:R-:W-:Y:S02]  /*2f220*/  IMAD.MOV.U32 R28, RZ, RZ, R9 ;  /* 0x000000ffff1c7224 */ /* 0x000fe400078e0009 */
[----:B------:R-:W3:Y:S04]  /*2f230*/  LDL.LU.64 R8, [R1+0x780] ;  /* 0x0007800001087983 */ /* 0x000ee80000300a00 */
[----:B------:R-:W3:Y:S04]  /*2f240*/  LDL.LU.64 R10, [R1+0x788] ;  /* 0x00078800010a7983 */ /* 0x000ee80000300a00 */
[----:B------:R-:W-:Y:S04]  /*2f250*/  STL [R1+0x1790], R0 ;  /* 0x0017900001007387 */ /* 0x000fe80000100800 */
[----:B------:R-:W-:Y:S04]  /*2f260*/  STL [R1+0x178c], R2 ;  /* 0x00178c0201007387 */ /* 0x000fe80000100800 */
[----:B------:R-:W-:Y:S04]  /*2f270*/  STL [R1+0x1788], R28 ;  /* 0x0017881c01007387 */ /* 0x000fe80000100800 */
[----:B------:R-:W-:Y:S04]  /*2f280*/  STL [R1+0x1784], R3 ;  /* 0x0017840301007387 */ /* 0x000fe80000100800 */
[----:B------:R-:W3:Y:S04]  /*2f290*/  LDL.LU.64 R16, [R1+0x20e0] ;  /* 0x0020e00001107983 */ /* 0x000ee80000300a00 */
[----:B------:R0:W-:Y:S04]  /*2f2a0*/  STL.64 [R1+0x7b0], R4 ;  /* 0x0007b00401007387 */ /* 0x0001e80000100a00 */
[----:B------:R1:W-:Y:S04]  /*2f2b0*/  STL.64 [R1+0x7b8], R6 ;  /* 0x0007b80601007387 */ /* 0x0003e80000100a00 */
[----:B0-----:R-:W1:Y:S02]  /*2f2c0*/  LDL.LU.64 R4, [R1+0x20d8] ;  /* 0x0020d80001047983 */ /* 0x001e640000300a00 */
[C---:B-1----:R-:W-:Y:S02]  /*2f2d0*/  HMMA.16816.F32 R4, R12.reuse, R4, R20 ;  /* 0x000000040c04723c */ /* 0x042fe40000001814 */
[----:B------:R-:W2:Y:S04]  /*2f2e0*/  LDL.LU.64 R20, [R1+0x20d0] ;  /* 0x0020d00001147983 */ /* 0x000ea80000300a00 */
[----:B---3--:R-:W-:-:S15]  /*2f2f0*/  HMMA.16816.F32 R16, R12, R16, R8 ;  /* 0x000000100c10723c */ /* 0x008fde0000001808 */
[----:B------:R-:W-:-:S03]  /*2f300*/  NOP ;  /* 0x0000000000007918 */ /* 0x000fc60000000000 */
        /* <DEDUP_REMOVED lines=8> */
[----:B------:R0:W-:Y:S04]  /*2f390*/  STL [R1+0x1798], R2 ;  /* 0x0017980201007387 */ /* 0x0001e80000100800 */
[----:B------:R1:W-:Y:S01]  /*2f3a0*/  STL [R1+0x1794], R0 ;  /* 0x0017940001007387 */ /* 0x0003e20000100800 */
[----:B0-----:R-:W-:-:S02]  /*2f3b0*/  IMAD.MOV.U32 R2, RZ, RZ, R18 ;  /* 0x000000ffff027224 */ /* 0x001fc400078e0012 */
[----:B-1----:R-:W-:Y:S01]  /*2f3c0*/  IMAD.MOV.U32 R0, RZ, RZ, R19 ;  /* 0x000000ffff007224 */ /* 0x002fe200078e0013 */
[----:B--2---:R-:W-:Y:S01]  /*2f3d0*/  HMMA.16816.F32 R20, R12, R20, R24 ;  /* 0x000000140c14723c */ /* 0x004fe20000001818 */
[----:B------:R-:W3:-:S15]  /*2f3e0*/  LDL.LU.64 R24, [R1+0x20c8] ;  /* 0x0020c80001187983 */ /* 0x000ede0000300a00 */
[----:B------:R-:W-:-:S07]  /*2f3f0*/  NOP ;  /* 0x0000000000007918 */ /* 0x000fce0000000000 */
[----:B------:R-:W-:Y:S04]  /*2f400*/  STL.64 [R1+0x790], R20 ;  /* 0x0007901401007387 */ /* 0x000fe80000100a00 */
[----:B------:R0:W-:Y:S04]  /*2f410*/  STL.64 [R1+0x798], R22 ;  /* 0x0007981601007387 */ /* 0x0001e80000100a00 */
[----:B0-----:R-:W2:Y:S04]  /*2f420*/  LDL.LU.64 R22, [R1+0x20c0] ;  /* 0x0020c00001167983 */ /* 0x001ea80000300a00 */
[----:B------:R-:W4:Y:S04]  /*2f430*/  LDL.LU.64 R20, [R1+0x20b8] ;  /* 0x0020b80001147983 */ /* 0x000f280000300a00 */
[----:B------:R-:W2:Y:S04]  /*2f440*/  LDL.LU.64 R10, [R1+0x20b0] ;  /* 0x0020b000010a7983 */ /* 0x000ea80000300a00 */
[----:B------:R-:W2:Y:S04]  /*2f450*/  LDL.LU.64 R8, [R1+0x20a8] ;  /* 0x0020a80001087983 */ /* 0x000ea80000300a00 */
[----:B------:R-:W3:Y:S01]  /*2f460*/  LDL.64 R18, [R1+0x198] ;  /* 0x0001980001127983 */ /* 0x000ee20000100a00 */
[----:B------:R-:W-:-:S02]  /*2f470*/  IMAD.MOV.U32 R3, RZ, RZ, R16 ;  /* 0x000000ffff037224 */ /* 0x000fc400078e0010 */
[----:B------:R-:W-:Y:S01]  /*2f480*/  IMAD.MOV.U32 R28, RZ, RZ, R17 ;  /* 0x000000ffff1c7224 */ /* 0x000fe200078e0011 */
[----:B---3--:R0:W-:Y:S04]  /*2f490*/  STL.64 [R1+0x2080], R18 ;  /* 0x0020801201007387 */ /* 0x0081e80000100a00 */
[----:B------:R-:W4:Y:S04]  /*2f4a0*/  LDL.LU.64 R16, [R1+0x770] ;  /* 0x0007700001107983 */ /* 0x000f280000300a00 */
[----:B0-----:R-:W4:Y:S04]  /*2f4b0*/  LDL.LU.64 R18, [R1+0x778] ;  /* 0x0007780001127983 */ /* 0x001f280000300a00 */
[----:B------:R-:W-:Y:S04]  /*2f4c0*/  STL [R1+0x1828], R0 ;  /* 0x0018280001007387 */ /* 0x000fe80000100800 */
[----:B------:R-:W-:Y:S04]  /*2f4d0*/  STL [R1+0x1824], R2 ;  /* 0x0018240201007387 */ /* 0x000fe80000100800 */
[----:B------:R-:W-:Y:S04]  /*2f4e0*/  STL [R1+0x1820], R28 ;  /* 0x0018201c01007387 */ /* 0x000fe80000100800 */
[----:B------:R-:W-:Y:S04]  /*2f4f0*/  STL [R1+0x17a4], R3 ;  /* 0x0017a40301007387 */ /* 0x000fe80000100800 */
[----:B------:R-:W2:Y:S01]  /*2f500*/  LDL.64 R26, [R1+0x1d8] ;  /* 0x0001d800011a7983 */ /* 0x000ea20000100a00 */
[C---:B----4-:R-:W-:Y:S06]  /*2f510*/  HMMA.16816.F32 R16, R12.reuse, R20, R16 ;  /* 0x000000140c10723c */ /* 0x050fec0000001810 */
[----:B------:R-:W-:-:S15]  /*2f520*/  HMMA.16816.F32 R12, R12, R24, R4 ;  /* 0x000000180c0c723c */ /* 0x000fde0000001804 */
[----:B------:R-:W-:-:S02]  /*2f530*/  NOP ;  /* 0x0000000000007918 */ /* 0x000fc40000000000 */
[----:B------:R-:W-:Y:S04]  /*2f540*/  STL.64 [R1+0x770], R16 ;  /* 0x0007701001007387 */ /* 0x000fe80000100a00 */
[----:B------:R-:W-:Y:S04]  /*2f550*/  STL.64 [R1+0x778], R18 ;  /* 0x0007781201007387 */ /* 0x000fe80000100a00 */
[----:B------:R-:W3:Y:S04]  /*2f560*/  LDL.64 R6, [R1+0x1c8] ;  /* 0x0001c80001067983 */ /* 0x000ee80000100a00 */
[----:B---3--:R0:W-:Y:S04]  /*2f570*/  STL.64 [R1+0x20a0], R6 ;  /* 0x0020a00601007387 */ /* 0x0081e80000100a00 */
[----:B------:R-:W2:Y:S04]  /*2f580*/  LDL.LU R4, [R1+0x860] ;  /* 0x0008600001047983 */ /* 0x000ea80000300800 */
[----:B------:R-:W2:Y:S04]  /*2f590*/  LDL.LU R5, [R1+0x864] ;  /* 0x0008640001057983 */ /* 0x000ea80000300800 */
[----:B0-----:R-:W2:Y:S04]  /*2f5a0*/  LDL.LU R6, [R1+0x868] ;  /* 0x0008680001067983 */ /* 0x001ea80000300800 */
[----:B------:R-:W2:Y:S04]  /*2f5b0*/  LDL.LU R7, [R1+0x86c] ;  /* 0x00086c0001077983 */ /* 0x000ea80000300800 */
[----:B------:R-:W3:Y:S04]  /*2f5c0*/  LDL R18, [R1+0x1b8] ;  /* 0x0001b80001127983 */ /* 0x000ee80000100800 */
[----:B------:R-:W3:Y:S04]  /*2f5d0*/  LDL R19, [R1+0x1bc] ;  /* 0x0001bc0001137983 */ /* 0x000ee80000100800 */
[----:B---3--:R0:W-:Y:S04]  /*2f5e0*/  STL.64 [R1+0x2098], R18 ;  /* 0x0020981201007387 */ /* 0x0081e80000100a00 */
[----:B------:R-:W3:Y:S04]  /*2f5f0*/  LDL.LU R16, [R1+0x760] ;  /* 0x0007600001107983 */ /* 0x000ee80000300800 */
[----:B------:R-:W3:Y:S04]  /*2f600*/  LDL.LU R17, [R1+0x764] ;  /* 0x0007640001117983 */ /* 0x000ee80000300800 */
[----:B0-----:R-:W3:Y:S04]  /*2f610*/  LDL.LU R18, [R1+0x768] ;  /* 0x0007680001127983 */ /* 0x001ee80000300800 */
[----:B------:R-:W3:Y:S04]  /*2f620*/  LDL.LU R19, [R1+0x76c] ;  /* 0x00076c0001137983 */ /* 0x000ee80000300800 */
[----:B------:R0:W-:Y:S04]  /*2f630*/  STL.64 [R1+0x16f8], R14 ;  /* 0x0016f80e01007387 */ /* 0x0001e80000100a00 */
[----:B------:R1:W-:Y:S04]  /*2f640*/  STL.64 [R1+0x16f0], R12 ;  /* 0x0016f00c01007387 */ /* 0x0003e80000100a00 */
[----:B0-----:R-:W4:Y:S01]  /*2f650*/  LDL.LU R14, [R1+0xe8] ;  /* 0x0000e800010e7983 */ /* 0x001f220000300800 */
[----:B------:R-:W-:Y:S01]  /*2f660*/  IMAD.MOV.U32 R15, RZ, RZ, R29 ;  /* 0x000000ffff0f7224 */ /* 0x000fe200078e001d */
[----:B--2---:R-:W-:Y:S04]  /*2f670*/  HMMA.16816.F32 R4, R8, R26, R4 ;  /* 0x0000001a0804723c */ /* 0x004fe80000001804 */
[----:B----4-:R0:W-:Y:S04]  /*2f680*/  STL.64 [R1+0x1fa0], R14 ;  /* 0x001fa00e01007387 */ /* 0x0101e80000100a00 */
[----:B-1----:R-:W2:Y:S04]  /*2f690*/  LDL.LU R12, [R1+0x200] ;  /* 0x00020000010c7983 */ /* 0x002ea80000300800 */
[----:B------:R-:W2:Y:S04]  /*2f6a0*/  LDL.LU R13, [R1+0x204] ;  /* 0x00020400010d7983 */ /* 0x000ea80000300800 */
[----:B0-----:R-:W4:Y:S04]  /*2f6b0*/  LDL.LU R14, [R1+0x208] ;  /* 0x00020800010e7983 */ /* 0x001f280000300800 */
[----:B------:R-:W4:Y:S04]  /*2f6c0*/  LDL.LU R15, [R1+0x20c] ;  /* 0x00020c00010f7983 */ /* 0x000f280000300800 */
[----:B------:R-:W-:-:S02]  /*2f6d0*/  IMAD.MOV.U32 R25, RZ, RZ, R7 ;  /* 0x000000ffff197224 */ /* 0x000fc400078e0007 */
[----:B------:R-:W-:Y:S01]  /*2f6e0*/  IMAD.MOV.U32 R21, RZ, RZ, R6 ;  /* 0x000000ffff157224 */ /* 0x000fe200078e0006 */
[----:B----4-:R-:W-:Y:S04]  /*2f6f0*/  STL.64 [R1+0x2090], R14 ;  /* 0x0020900e01007387 */ /* 0x010fe80000100a00 */
[----:B--2---:R0:W-:Y:S04]  /*2f700*/  STL.64 [R1+0x2088], R12 ;  /* 0x0020880c01007387 */ /* 0x0041e80000100a00 */
[----:B0-----:R-:W2:Y:S04]  /*2f710*/  LDL.LU R12, [R1+0x660] ;  /* 0x00066000010c7983 */ /* 0x001ea80000300800 */
[----:B------:R-:W2:Y:S04]  /*2f720*/  LDL.LU R13, [R1+0x664] ;  /* 0x00066400010d7983 */ /* 0x000ea80000300800 */
[----:B------:R-:W2:Y:S04]  /*2f730*/  LDL.LU R14, [R1+0x668] ;  /* 0x00066800010e7983 */ /* 0x000ea80000300800 */
[----:B------:R-:W2:Y:S04]  /*2f740*/  LDL.LU R15, [R1+0x66c] ;  /* 0x00066c00010f7983 */ /* 0x000ea80000300800 */
[----:B------:R-:W-:Y:S04]  /*2f750*/  STL.64 [R1+0x860], R4 ;  /* 0x0008600401007387 */ /* 0x000fe80000100a00 */
[----:B------:R0:W-:Y:S04]  /*2f760*/  STL.64 [R1+0x868], R6 ;  /* 0x0008680601007387 */ /* 0x0001e80000100a00 */
[----:B0-----:R-:W3:Y:S01]  /*2f770*/  LDL.LU.64 R6, [R1+0x20a0] ;  /* 0x0020a00001067983 */ /* 0x001ee20000300a00 */
[----:B------:R-:W-:-:S02]  /*2f780*/  IMAD.MOV.U32 R20, RZ, RZ, R4 ;  /* 0x000000ffff147224 */ /* 0x000fc400078e0004 */
[----:B------:R-:W-:-:S03]  /*2f790*/  IMAD.MOV.U32 R24, RZ, RZ, R5 ;  /* 0x000000ffff187224 */ /* 0x000fc600078e0005 */
[----:B------:R-:W-:Y:S04]  /*2f7a0*/  STL [R1+0x165c], R20 ;  /* 0x00165c1401007387 */ /* 0x000fe80000100800 */
[----:B------:R-:W-:Y:S04]  /*2f7b0*/  STL [R1+0x1658], R24 ;  /* 0x0016581801007387 */ /* 0x000fe80000100800 */
[----:B------:R-:W-:Y:S04]  /*2f7c0*/  STL [R1+0x1654], R21 ;  /* 0x0016541501007387 */ /* 0x000fe80000100800 */
[----:B------:R0:W-:Y:S04]  /*2f7d0*/  STL.64 [R1+0x1f70], R22 ;  /* 0x001f701601007387 */ /* 0x0001e80000100a00 */
[----:B0-----:R-:W4:Y:S04]  /*2f7e0*/  LDL R22, [R1+0x1a8] ;  /* 0x0001a80001167983 */ /* 0x001f280000100800 */
[----:B------:R-:W4:Y:S04]  /*2f7f0*/  LDL R23, [R1+0x1ac] ;  /* 0x0001ac0001177983 */ /* 0x000f280000100800 */
[----:B------:R-:W-:Y:S01]  /*2f800*/  STL [R1+0x1650], R25 ;  /* 0x0016501901007387 */ /* 0x000fe20000100800 */
[----:B---3--:R-:W-:-:S15]  /*2f810*/  HMMA.16816.F32 R16, R8, R6, R16 ;  /* 0x000000060810723c */ /* 0x008fde0000001810 */
[----:B------:R-:W-:-:S08]  /*2f820*/  NOP ;  /* 0x0000000000007918 */ /* 0x000fd00000000000 */
[----:B------:R-:W-:Y:S04]  /*2f830*/  STL.64 [R1+0x760], R16 ;  /* 0x0007601001007387 */ /* 0x000fe80000100a00 */
[----:B------:R0:W-:Y:S04]  /*2f840*/  STL.64 [R1+0x768], R18 ;  /* 0x0007681201007387 */ /* 0x0001e80000100a00 */
[----:B0-----:R-:W2:Y:S01]  /*2f850*/  LDL.LU.64 R18, [R1+0x2098] ;  /* 0x0020980001127983 */ /* 0x001ea20000300a00 */
[----:B------:R-:W-:Y:S02]  /*2f860*/  IMAD.MOV.U32 R26, RZ, RZ, R27 ;  /* 0x000000ffff1a7224 */ /* 0x000fe400078e001b */
[----:B------:R-:W-:-:S05]  /*2f870*/  IMAD.MOV.U32 R27, RZ, RZ, R6 ;  /* 0x000000ffff1b7224 */ /* 0x000fca00078e0006 */
[----:B------:R0:W-:Y:S04]  /*2f880*/  STL.64 [R1+0x1f00], R26 ;  /* 0x001f001a01007387 */ /* 0x0001e80000100a00 */
[----:B------:R-:W4:Y:S04]  /*2f890*/  LDL.LU R24, [R1+0x560] ;  /* 0x0005600001187983 */ /* 0x000f280000300800 */
[----:B------:R-:W4:Y:S04]  /*2f8a0*/  LDL.LU R25, [R1+0x564] ;  /* 0x0005640001197983 */ /* 0x000f280000300800 */
[----:B0-----:R-:W4:Y:S04]  /*2f8b0*/  LDL.LU R26, [R1+0x568] ;  /* 0x00056800011a7983 */ /* 0x001f280000300800 */
[----:B------:R-:W4:Y:S01]  /*2f8c0*/  LDL.LU R27, [R1+0x56c] ;  /* 0x00056c00011b7983 */ /* 0x000f220000300800 */
[----:B--2---:R-:W-:Y:S03]  /*2f8d0*/  HMMA.16816.F32 R16, R8, R18, R12 ;  /* 0x000000120810723c */ /* 0x004fe6000000180c */
[----:B------:R-:W2:Y:S04]  /*2f8e0*/  LDL.LU.64 R14, [R1+0x2090] ;  /* 0x00209000010e7983 */ /* 0x000ea80000300a00 */
[----:B------:R-:W2:-:S15]  /*2f8f0*/  LDL.LU.64 R12, [R1+0x2088] ;  /* 0x00208800010c7983 */ /* 0x000e9e0000300a00 */
[----:B------:R-:W-:-:S01]  /*2f900*/  NOP ;  /* 0x0000000000007918 */ /* 0x000fc20000000000 */
[----:B------:R-:W-:Y:S04]  /*2f910*/  STL.64 [R1+0x660], R16 ;  /* 0x0006601001007387 */ /* 0x000fe80000100a00 */
[----:B------:R0:W-:Y:S04]  /*2f920*/  STL.64 [R1+0x668], R18 ;  /* 0x0006681201007387 */ /* 0x0001e80000100a00 */
[----:B0-----:R-:W2:Y:S01]  /*2f930*/  LDL.LU.64 R18, [R1+0x2080] ;  /* 0x0020800001127983 */ /* 0x001ea20000300a00 */
[----:B------:R-:W0:Y:S01]  /*2f940*/  S2R R29, SR_TID.X ;  /* 0x00000000001d7919 */ /* 0x000e220000002100 */
[----:B----4-:R-:W-:Y:S01]  /*2f950*/  HMMA.16816.F32 R20, R8, R22, R24 ;  /* 0x000000160814723c */ /* 0x010fe20000001818 */
[C---:B0-----:R-:W-:Y:S01]  /*2f960*/  LOP3.LUT R7, R29.reuse, 0x7, RZ, 0xc0, !PT ;  /* 0x000000071d077812 */ /* 0x041fe200078ec0ff */
[----:B------:R-:W-:-:S04]  /*2f970*/  IMAD.SHL.U32 R6, R29, 0x2, RZ ;  /* 0x000000021d067824 */ /* 0x000fc800078e00ff */
[----:B------:R-:W-:Y:S02]  /*2f980*/  IMAD R7, R7, 0x90, RZ ;  /* 0x0000009007077824 */ /* 0x000fe400078e02ff */
[----:B------:R-:W-:-:S03]  /*2f990*/  IMAD.SHL.U32 R29, R29, 0x40, RZ ;  /* 0x000000401d1d7824 */ /* 0x000fc600078e00ff */
[----:B------:R-:W-:-:S04]  /*2f9a0*/  LOP3.LUT R7, R7, 0x10, R6, 0x78, !PT ;  /* 0x0000001007077812 */ /* 0x000fc800078e7806 */
[----:B------:R-:W-:-:S08]  /*2f9b0*/  LOP3.LUT R7, R7, 0x400, R29, 0xf8, !PT ;  /* 0x0000040007077812 */ /* 0x000fd000078ef81d */
[----:B------:R0:W-:Y:S04]  /*2f9c0*/  STL.64 [R1+0x560], R20 ;  /* 0x0005601401007387 */ /* 0x0001e80000100a00 */
[----:B------:R1:W-:Y:S01]  /*2f9d0*/  STL.64 [R1+0x568], R22 ;  /* 0x0005681601007387 */ /* 0x0003e20000100a00 */
[----:B--2---:R-:W-:Y:S06]  /*2f9e0*/  HMMA.16816.F32 R12, R8, R18, R12 ;  /* 0x00000012080c723c */ /* 0x004fec000000180c */
[----:B------:R-:W-:-:S05]  /*2f9f0*/  IMAD.MOV.U32 R29, RZ, RZ, R19 ;  /* 0x000000ffff1d7224 */ /* 0x000fca00078e0013 */
[----:B------:R-:W-:-:S12]  /*2fa00*/  STL [R1+0x1ed8], R29 ;  /* 0x001ed81d01007387 */ /* 0x000fd80000100800 */
[----:B------:R-:W-:Y:S04]  /*2fa10*/  STL.64 [R1+0xcf0], R12 ;  /* 0x000cf00c01007387 */ /* 0x000fe80000100a00 */
[----:B------:R2:W-:Y:S04]  /*2fa20*/  STL.64 [R1+0xcf8], R14 ;  /* 0x000cf80e01007387 */ /* 0x0005e80000100a00 */
[----:B------:R-:W3:Y:S04]  /*2fa30*/  LDL.LU R24, [R1+0x470] ;  /* 0x0004700001187983 */ /* 0x000ee80000300800 */
[----:B------:R-:W3:Y:S04]  /*2fa40*/  LDL.LU R25, [R1+0x474] ;  /* 0x0004740001197983 */ /* 0x000ee80000300800 */
[----:B------:R-:W4:Y:S04]  /*2fa50*/  LDL.LU R26, [R1+0x478] ;  /* 0x00047800011a7983 */ /* 0x000f280000300800 */
[----:B------:R-:W4:Y:S04]  /*2fa60*/  LDL.LU R27, [R1+0x47c] ;  /* 0x00047c00011b7983 */ /* 0x000f280000300800 */
[----:B----4-:R4:W-:Y:S04]  /*2fa70*/  STL.64 [R1+0x1f80], R26 ;  /* 0x001f801a01007387 */ /* 0x0109e80000100a00 */
[----:B---3--:R3:W-:Y:S04]  /*2fa80*/  STL.64 [R1+0x1f78], R24 ;  /* 0x001f781801007387 */ /* 0x0087e80000100a00 */
[----:B0-----:R-:W2:Y:S04]  /*2fa90*/  LDL.LU R20, [R1+0x490] ;  /* 0x0004900001147983 */ /* 0x001ea80000300800 */
[----:B------:R-:W2:Y:S04]  /*2faa0*/  LDL.LU R21, [R1+0x494] ;  /* 0x0004940001157983 */ /* 0x000ea80000300800 */
[----:B-1----:R-:W4:Y:S04]  /*2fab0*/  LDL.LU R22, [R1+0x498] ;  /* 0x0004980001167983 */ /* 0x002f280000300800 */
[----:B------:R-:W4:Y:S04]  /*2fac0*/  LDL.LU R23, [R1+0x49c] ;  /* 0x00049c0001177983 */ /* 0x000f280000300800 */
[----:B----4-:R-:W-:Y:S04]  /*2fad0*/  STL.64 [R1+0x1f90], R22 ;  /* 0x001f901601007387 */ /* 0x010fe80000100a00 */
[----:B--2---:R-:W-:Y:S04]  /*2fae0*/  STL.64 [R1+0x1f88], R20 ;  /* 0x001f881401007387 */ /* 0x004fe80000100a00 */
[----:B------:R-:W2:Y:S04]  /*2faf0*/  LDL R14, [R1+0xf8] ;  /* 0x0000f800010e7983 */ /* 0x000ea80000100800 */
[----:B------:R-:W2:Y:S04]  /*2fb00*/  LDL R15, [R1+0xfc] ;  /* 0x0000fc00010f7983 */ /* 0x000ea80000100800 */
[----:B------:R-:W4:Y:S04]  /*2fb10*/  LDL R26, [R1+0xd8] ;  /* 0x0000d800011a7983 */ /* 0x000f280000100800 */
[----:B------:R-:W4:Y:S04]  /*2fb20*/  LDL R27, [R1+0xdc] ;  /* 0x0000dc00011b7983 */ /* 0x000f280000100800 */
[----:B--2---:R-:W-:Y:S04]  /*2fb30*/  STL.64 [R1+0x1fb8], R14 ;  /* 0x001fb80e01007387 */ /* 0x004fe80000100a00 */
[----:B----4-:R0:W-:Y:S04]  /*2fb40*/  STL.64 [R1+0x1f98], R26 ;  /* 0x001f981a01007387 */ /* 0x0101e80000100a00 */
[----:B---3--:R-:W2:Y:S04]  /*2fb50*/  LDL.LU R24, [R1+0x4b0] ;  /* 0x0004b00001187983 */ /* 0x008ea80000300800 */
[----:B------:R-:W2:Y:S04]  /*2fb60*/  LDL.LU R25, [R1+0x4b4] ;  /* 0x0004b40001197983 */ /* 0x000ea80000300800 */
[----:B0-----:R-:W3:Y:S04]  /*2fb70*/  LDL.LU R26, [R1+0x4b8] ;  /* 0x0004b800011a7983 */ /* 0x001ee80000300800 */
[----:B------:R-:W3:Y:S04]  /*2fb80*/  LDL.LU R27, [R1+0x4bc] ;  /* 0x0004bc00011b7983 */ /* 0x000ee80000300800 */
[----:B------:R-:W4:Y:S04]  /*2fb90*/  LDL R14, [R1+0x108] ;  /* 0x00010800010e7983 */ /* 0x000f280000100800 */
[----:B------:R-:W4:Y:S04]  /*2fba0*/  LDL R15, [R1+0x10c] ;  /* 0x00010c00010f7983 */ /* 0x000f280000100800 */
[----:B----4-:R-:W-:Y:S04]  /*2fbb0*/  STL.64 [R1+0x1fd0], R14 ;  /* 0x001fd00e01007387 */ /* 0x010fe80000100a00 */
[----:B---3--:R-:W-:Y:S04]  /*2fbc0*/  STL.64 [R1+0x1fb0], R26 ;  /* 0x001fb01a01007387 */ /* 0x008fe80000100a00 */
[----:B--2---:R0:W-:Y:S04]  /*2fbd0*/  STL.64 [R1+0x1fa8], R24 ;  /* 0x001fa81801007387 */ /* 0x0041e80000100a00 */
[----:B0-----:R-:W2:Y:S04]  /*2fbe0*/  LDL.LU R24, [R1+0x4c0] ;  /* 0x0004c00001187983 */ /* 0x001ea80000300800 */
[----:B------:R-:W2:Y:S04]  /*2fbf0*/  LDL.LU R25, [R1+0x4c4] ;  /* 0x0004c40001197983 */ /* 0x000ea80000300800 */
[----:B------:R-:W3:Y:S04]  /*2fc00*/  LDL.LU R26, [R1+0x4c8] ;  /* 0x0004c800011a7983 */ /* 0x000ee80000300800 */
        /* <DEDUP_REMOVED lines=21> */
[----:B----4-:R0:W-:Y:S04]  /*2fd60*/  STL.64 [R1+0x2018], R14 ;  /* 0x0020180e01007387 */ /* 0x0101e80000100a00 */
[----:B0-----:R-:W4:Y:S04]  /*2fd70*/  LDL.64 R14, [R1+0x148] ;  /* 0x00014800010e7983 */ /* 0x001f280000100a00 */
        /* <DEDUP_REMOVED lines=20> */
[----:B------:R-:W4:Y:S04]  /*2fec0*/  LDL.64 R14, [R1+0x188] ;  /* 0x00018800010e7983 */ /* 0x000f280000100a00 */
[----:B---3--:R-:W-:Y:S04]  /*2fed0*/  STL.64 [R1+0x2028], R26 ;  /* 0x0020281a01007387 */ /* 0x008fe80000100a00 */
[----:B--2---:R0:W-:Y:S04]  /*2fee0*/  STL.64 [R1+0x2020], R24 ;  /* 0x0020201801007387 */ /* 0x0041e80000100a00 */
[----:B0-----:R-:W2:Y:S04]  /*2fef0*/  LDL.LU R24, [R1+0x510] ;  /* 0x0005100001187983 */ /* 0x001ea80000300800 */
[----:B------:R-:W2:Y:S04]  /*2ff00*/  LDL.LU R25, [R1+0x514] ;  /* 0x0005140001197983 */ /* 0x000ea80000300800 */
[----:B------:R-:W3:Y:S04]  /*2ff10*/  LDL.LU R26, [R1+0x518] ;  /* 0x00051800011a7983 */ /* 0x000ee80000300800 */
[----:B------:R-:W3:Y:S04]  /*2ff20*/  LDL.LU R27, [R1+0x51c] ;  /* 0x00051c00011b7983 */ /* 0x000ee80000300800 */
[----:B---3--:R-:W-:Y:S04]  /*2ff30*/  STL.64 [R1+0x2040], R26 ;  /* 0x0020401a01007387 */ /* 0x008fe80000100a00 */
[----:B--2---:R0:W-:Y:S04]  /*2ff40*/  STL.64 [R1+0x2038], R24 ;  /* 0x0020381801007387 */ /* 0x0041e80000100a00 */
[----:B0-----:R-:W2:Y:S04]  /*2ff50*/  LDL.LU R24, [R1+0x520] ;  /* 0x0005200001187983 */ /* 0x001ea80000300800 */
[----:B------:R-:W2:Y:S04]  /*2ff60*/  LDL.LU R25, [R1+0x524] ;  /* 0x0005240001197983 */ /* 0x000ea80000300800 */
[----:B------:R-:W3:Y:S04]  /*2ff70*/  LDL.LU R26, [R1+0x528] ;  /* 0x00052800011a7983 */ /* 0x000ee80000300800 */
[----:B------:R-:W3:Y:S01]  /*2ff80*/  LDL.LU R27, [R1+0x52c] ;  /* 0x00052c00011b7983 */ /* 0x000ee20000300800 */
[----:B------:R-:W-:-:S06]  /*2ff90*/  LOP3.LUT R7, R7, 0x20, RZ, 0x3c, !PT ;  /* 0x0000002007077812 */ /* 0x000fcc00078e3cff */
[----:B------:R-:W0:Y:S04]  /*2ffa0*/  LDSM.16.MT88.4 R4, [R7+UR5+0x8800] ;  /* 0x008800050704783b */ /* 0x000e280008004200 */
[----:B---3--:R-:W-:Y:S04]  /*2ffb0*/  STL.64 [R1+0x2058], R26 ;  /* 0x0020581a01007387 */ /* 0x008fe80000100a00 */
[----:B--2---:R1:W-:Y:S04]  /*2ffc0*/  STL.64 [R1+0x2050], R24 ;  /* 0x0020501801007387 */ /* 0x0043e80000100a00 */
[----:B-1----:R-:W2:Y:S04]  /*2ffd0*/  LDL.LU R24, [R1+0x530] ;  /* 0x0005300001187983 */ /* 0x002ea80000300800 */
[----:B------:R-:W2:Y:S04]  /*2ffe0*/  LDL.LU R25, [R1+0x534] ;  /* 0x0005340001197983 */ /* 0x000ea80000300800 */
[----:B------:R-:W3:Y:S04]  /*2fff0*/  LDL.LU R26, [R1+0x538] ;  /* 0x00053800011a7983 */ /* 0x000ee80000300800 */
[----:B------:R-:W3:Y:S04]  /*30000*/  LDL.LU R27, [R1+0x53c] ;  /* 0x00053c00011b7983 */ /* 0x000ee80000300800 */
[----:B---3--:R-:W-:Y:S04]  /*30010*/  STL.64 [R1+0x2070], R26 ;  /* 0x0020701a01007387 */ /* 0x008fe80000100a00 */
[----:B--2---:R1:W-:Y:S04]  /*30020*/  STL.64 [R1+0x2068], R24 ;  /* 0x0020681801007387 */ /* 0x0043e80000100a00 */
[----:B-1----:R-:W2:Y:S04]  /*30030*/  LDL.LU R24, [R1+0x540] ;  /* 0x0005400001187983 */ /* 0x002ea80000300800 */
[----:B------:R-:W2:Y:S04]  /*30040*/  LDL.LU R25, [R1+0x544] ;  /* 0x0005440001197983 */ /* 0x000ea80000300800 */
[----:B------:R-:W2:Y:S04]  /*30050*/  LDL.LU R26, [R1+0x548] ;  /* 0x00054800011a7983 */ /* 0x000ea80000300800 */
[----:B------:R-:W2:Y:S04]  /*30060*/  LDL.LU R27, [R1+0x54c] ;  /* 0x00054c00011b7983 */ /* 0x000ea80000300800 */
[----:B------:R-:W3:Y:S04]  /*30070*/  LDL.LU R20, [R1+0x4a0] ;  /* 0x0004a00001147983 */ /* 0x000ee80000300800 */
[----:B------:R-:W3:Y:S04]  /*30080*/  LDL.LU R21, [R1+0x4a4] ;  /* 0x0004a40001157983 */ /* 0x000ee80000300800 */
[----:B------:R-:W3:Y:S04]  /*30090*/  LDL.LU R22, [R1+0x4a8] ;  /* 0x0004a80001167983 */ /* 0x000ee80000300800 */
[----:B------:R-:W3:Y:S04]  /*300a0*/  LDL.LU R23, [R1+0x4ac] ;  /* 0x0004ac0001177983 */ /* 0x000ee80000300800 */
[----:B------:R-:W3:Y:S04]  /*300b0*/  LDL.64 R18, [R1+0xc8] ;  /* 0x0000c80001127983 */ /* 0x000ee80000100a00 */
[----:B0-----:R-:W-:Y:S04]  /*300c0*/  STL.64 [R1+0x1eb0], R6 ;  /* 0x001eb00601007387 */ /* 0x001fe80000100a00 */
[----:B------:R0:W-:Y:S04]  /*300d0*/  STL.64 [R1+0x1ea8], R4 ;  /* 0x001ea80401007387 */ /* 0x0001e80000100a00 */
[----:B0-----:R-:W4:Y:S04]  /*300e0*/  LDL.LU R4, [R1+0x550] ;  /* 0x0005500001047983 */ /* 0x001f280000300800 */
[----:B------:R-:W4:Y:S04]  /*300f0*/  LDL.LU R5, [R1+0x554] ;  /* 0x0005540001057983 */ /* 0x000f280000300800 */
[----:B------:R-:W4:Y:S04]  /*30100*/  LDL.LU R6, [R1+0x558] ;  /* 0x0005580001067983 */ /* 0x000f280000300800 */
[----:B------:R-:W4:Y:S02]  /*30110*/  LDL.LU R7, [R1+0x55c] ;  /* 0x00055c0001077983 */ /* 0x000f240000300800 */
[----:B----4-:R-:W-:-:S15]  /*30120*/  HMMA.16816.F32 R4, R8, R14, R4 ;  /* 0x0000000e0804723c */ /* 0x010fde0000001804 */
[----:B------:R-:W-:-:S08]  /*30130*/  NOP ;  /* 0x0000000000007918 */ /* 0x000fd00000000000 */
[----:B------:R0:W-:Y:S04]  /*30140*/  STL.64 [R1+0x550], R4 ;  /* 0x0005500401007387 */ /* 0x0001e80000100a00 */
[----:B------:R1:W-:Y:S01]  /*30150*/  STL.64 [R1+0x558], R6 ;  /* 0x0005580601007387 */ /* 0x0003e20000100a00 */
[----:B0-----:R-:W-:Y:S02]  /*30160*/  IMAD.MOV.U32 R5, RZ, RZ, R14 ;  /* 0x000000ffff057224 */ /* 0x001fe400078e000e */
[----:B------:R-:W-:Y:S02]  /*30170*/  IMAD.MOV.U32 R4, RZ, RZ, R15 ;  /* 0x000000ffff047224 */ /* 0x000fe400078e000f */
[----:B------:R-:W2:Y:S04]  /*30180*/  LDL.LU.64 R14, [R1+0x2078] ;  /* 0x00207800010e7983 */ /* 0x000ea80000300a00 */
[----:B------:R-:W-:Y:S01]  /*30190*/  STL [R1+0x1edc], R5 ;  /* 0x001edc0501007387 */ /* 0x000fe20000100800 */
[----:B--2---:R-:W-:Y:S06]  /*301a0*/  HMMA.16816.F32 R24, R8, R14, R24 ;  /* 0x0000000e0818723c */ /* 0x004fec0000001818 */
[----:B-1----:R-:W-:-:S02]  /*301b0*/  IMAD.MOV.U32 R7, RZ, RZ, R14 ;  /* 0x000000ffff077224 */ /* 0x002fc400078e000e */
        /* <DEDUP_REMOVED lines=13> */
[----:B------:R-:W2:Y:S04]  /*30290*/  LDL.LU.64 R14, [R1+0x2048] ;  /* 0x00204800010e7983 */ /* 0x000ea80000300a00 */
[----:B------:R0:W-:Y:S04]  /*302a0*/  STL.64 [R1+0x1ee8], R6 ;  /* 0x001ee80601007387 */ /* 0x0001e80000100a00 */
[----:B------:R-:W-:Y:S04]  /*302b0*/  STL.64 [R1+0x1ee0], R4 ;  /* 0x001ee00401007387 */ /* 0x000fe80000100a00 */
[----:B0-----:R-:W4:Y:S04]  /*302c0*/  LDL R6, [R1+0xb8] ;  /* 0x0000b80001067983 */ /* 0x001f280000100800 */
[----:B------:R-:W4:Y:S01]  /*302d0*/  LDL R7, [R1+0xbc] ;  /* 0x0000bc0001077983 */ /* 0x000f220000100800 */
[----:B--2---:R-:W-:Y:S03]  /*302e0*/  HMMA.16816.F32 R12, R8, R14, R24 ;  /* 0x0000000e080c723c */ /* 0x004fe60000001818 */
[----:B------:R-:W2:Y:S04]  /*302f0*/  LDL.LU.64 R26, [R1+0x2040] ;  /* 0x00204000011a7983 */ /* 0x000ea80000300a00 */
[----:B------:R-:W2:-:S15]  /*30300*/  LDL.LU.64 R24, [R1+0x2038] ;  /* 0x0020380001187983 */ /* 0x000e9e0000300a00 */
[----:B------:R-:W-:-:S01]  /*30310*/  NOP ;  /* 0x0000000000007918 */ /* 0x000fc20000000000 */
[----:B------:R-:W-:Y:S04]  /*30320*/  STL.64 [R1+0x520], R12 ;  /* 0x0005200c01007387 */ /* 0x000fe80000100a00 */
[----:B------:R0:W-:Y:S04]  /*30330*/  STL.64 [R1+0x528], R14 ;  /* 0x0005280e01007387 */ /* 0x0001e80000100a00 */
        /* <DEDUP_REMOVED lines=9> */
[----:B--2---:R-:W-:Y:S02]  /*303d0*/  HMMA.16816.F32 R12, R8, R14, R24 ;  /* 0x0000000e080c723c */ /* 0x004fe40000001818 */
[----:B------:R-:W2:Y:S04]  /*303e0*/  LDL.LU.64 R26, [R1+0x2010] ;  /* 0x00201000011a7983 */ /* 0x000ea80000300a00 */
[----:B------:R-:W2:-:S15]  /*303f0*/  LDL.LU.64 R24, [R1+0x2008] ;  /* 0x0020080001187983 */ /* 0x000e9e0000300a00 */
[----:B------:R-:W-:-:S02]  /*30400*/  NOP ;  /* 0x0000000000007918 */ /* 0x000fc40000000000 */
[----:B------:R-:W-:Y:S04]  /*30410*/  STL.64 [R1+0xce0], R12 ;  /* 0x000ce00c01007387 */ /* 0x000fe80000100a00 */
[----:B------:R0:W-:Y:S04]  /*30420*/  STL.64 [R1+0xce8], R14 ;  /* 0x000ce80e01007387 */ /* 0x0001e80000100a00 */
[----:B0-----:R-:W2:Y:S02]  /*30430*/  LDL.LU.64 R14, [R1+0x2000] ;  /* 0x00200000010e7983 */ /* 0x001ea40000300a00 */
        /* <DEDUP_REMOVED lines=28> */
[----:B--2---:R-:W-:-:S15]  /*30600*/  HMMA.16816.F32 R24, R8, R14, R24 ;  /* 0x0000000e0818723c */ /* 0x004fde0000001818 */
[----:B------:R-:W-:-:S08]  /*30610*/  NOP ;  /* 0x0000000000007918 */ /* 0x000fd00000000000 */
[----:B------:R-:W-:Y:S04]  /*30620*/  STL.64 [R1+0xc90], R24 ;  /* 0x000c901801007387 */ /* 0x000fe80000100a00 */
[----:B------:R0:W-:Y:S04]  /*30630*/  STL.64 [R1+0xc98], R26 ;  /* 0x000c981a01007387 */ /* 0x0001e80000100a00 */
[----:B0-----:R-:W3:Y:S04]  /*30640*/  LDL.LU.64 R26, [R1+0x1f98] ;  /* 0x001f9800011a7983 */ /* 0x001ee80000300a00 */
[----:B------:R0:W-:Y:S04]  /*30650*/  STL [R1+0x1dcc], R14 ;  /* 0x001dcc0e01007387 */ /* 0x0001e80000100800 */
[----:B------:R1:W-:Y:S04]  /*30660*/  STL [R1+0x1dc8], R15 ;  /* 0x001dc80f01007387 */ /* 0x0003e80000100800 */
[----:B------:R-:W4:Y:S04]  /*30670*/  LDL.LU R12, [R1+0x480] ;  /* 0x00048000010c7983 */ /* 0x000f280000300800 */
[----:B------:R-:W4:Y:S04]  /*30680*/  LDL.LU R13, [R1+0x484] ;  /* 0x00048400010d7983 */ /* 0x000f280000300800 */
[----:B0-----:R-:W4:Y:S04]  /*30690*/  LDL.LU R14, [R1+0x488] ;  /* 0x00048800010e7983 */ /* 0x001f280000300800 */
[----:B-1----:R-:W4:Y:S01]  /*306a0*/  LDL.LU R15, [R1+0x48c] ;  /* 0x00048c00010f7983 */ /* 0x002f220000300800 */
[----:B---3--:R-:W-:Y:S03]  /*306b0*/  HMMA.16816.F32 R24, R8, R26, R20 ;  /* 0x0000001a0818723c */ /* 0x008fe60000001814 */
[----:B------:R-:W2:Y:S04]  /*306c0*/  LDL.LU.64 R22, [R1+0x1f90] ;  /* 0x001f900001167983 */ /* 0x000ea80000300a00 */
[----:B------:R-:W2:-:S15]  /*306d0*/  LDL.LU.64 R20, [R1+0x1f88] ;  /* 0x001f880001147983 */ /* 0x000e9e0000300a00 */
[----:B------:R-:W-:-:S01]  /*306e0*/  NOP ;  /* 0x0000000000007918 */ /* 0x000fc20000000000 */
        /* <DEDUP_REMOVED lines=8> */
[----:B0-----:R-:W2:Y:S01]  /*30770*/  LDL.LU.64 R22, [R1+0x1f70] ;  /* 0x001f700001167983 */ /* 0x001ea20000300a00 */
[----:B------:R-:W-:Y:S02]  /*30780*/  IMAD.MOV.U32 R21, RZ, RZ, R18 ;  /* 0x000000ffff157224 */ /* 0x000fe400078e0012 */
[----:B------:R-:W-:-:S02]  /*30790*/  IMAD.MOV.U32 R20, RZ, RZ, R19 ;  /* 0x000000ffff147224 */ /* 0x000fc400078e0013 */
[----:B------:R-:W3:Y:S04]  /*307a0*/  LDL.LU.64 R18, [R1+0x1f68] ;  /* 0x001f680001127983 */ /* 0x000ee80000300a00 */
[----:B--2---:R-:W-:Y:S04]  /*307b0*/  STL.64 [R1+0x1ec8], R22 ;  /* 0x001ec81601007387 */ /* 0x004fe80000100a00 */
[----:B------:R4:W-:Y:S02]  /*307c0*/  STL.64 [R1+0x1ec0], R20 ;  /* 0x001ec01401007387 */ /* 0x0009e40000100a00 */
[C---:B----4-:R-:W-:Y:S06]  /*307d0*/  HMMA.16816.F32 R20, R8.reuse, R6, R12 ;  /* 0x000000060814723c */ /* 0x050fec000000180c */
[----:B---3--:R-:W-:Y:S06]  /*307e0*/  HMMA.16816.F32 R4, R8, R18, R24 ;  /* 0x000000120804723c */ /* 0x008fec0000001818 */
[----:B------:R-:W-:-:S02]  /*307f0*/  IMAD.MOV.U32 R14, RZ, RZ, R18 ;  /* 0x000000ffff0e7224 */ /* 0x000fc400078e0012 */
[----:B------:R-:W-:-:S09]  /*30800*/  IMAD.MOV.U32 R15, RZ, RZ, R19 ;  /* 0x000000ffff0f7224 */ /* 0x000fd200078e0013 */
[----:B------:R-:W-:Y:S04]  /*30810*/  STL.64 [R1+0xc60], R20 ;  /* 0x000c601401007387 */ /* 0x000fe80000100a00 */
[----:B------:R-:W-:Y:S04]  /*30820*/  STL.64 [R1+0xc68], R22 ;  /* 0x000c681601007387 */ /* 0x000fe80000100a00 */
[----:B------:R-:W-:Y:S04]  /*30830*/  STL.64 [R1+0xc50], R4 ;  /* 0x000c500401007387 */ /* 0x000fe80000100a00 */
[----:B------:R-:W-:Y:S04]  /*30840*/  STL.64 [R1+0xc58], R6 ;  /* 0x000c580601007387 */ /* 0x000fe80000100a00 */
[----:B------:R-:W2:Y:S04]  /*30850*/  LDL.LU R16, [R1+0x430] ;  /* 0x0004300001107983 */ /* 0x000ea80000300800 */
[----:B------:R-:W2:Y:S04]  /*30860*/  LDL.LU R17, [R1+0x434] ;  /* 0x0004340001117983 */ /* 0x000ea80000300800 */
[----:B------:R-:W3:Y:S04]  /*30870*/  LDL.LU R18, [R1+0x438] ;  /* 0x0004380001127983 */ /* 0x000ee80000300800 */
[----:B------:R-:W3:Y:S04]  /*30880*/  LDL.LU R19, [R1+0x43c] ;  /* 0x00043c0001137983 */ /* 0x000ee80000300800 */
[----:B---3--:R0:W-:Y:S04]  /*30890*/  STL.64 [R1+0x1f28], R18 ;  /* 0x001f281201007387 */ /* 0x0081e80000100a00 */
[----:B--2---:R-:W-:Y:S04]  /*308a0*/  STL.64 [R1+0x1f20], R16 ;  /* 0x001f201001007387 */ /* 0x004fe80000100a00 */
[----:B0-----:R-:W2:Y:S04]  /*308b0*/  LDL R18, [R1+0x78] ;  /* 0x0000780001127983 */ /* 0x001ea80000100800 */
[----:B------:R-:W2:Y:S04]  /*308c0*/  LDL R19, [R1+0x7c] ;  /* 0x00007c0001137983 */ /* 0x000ea80000100800 */
[----:B--2---:R0:W-:Y:S04]  /*308d0*/  STL.64 [R1+0x1f38], R18 ;  /* 0x001f381201007387 */ /* 0x0041e80000100a00 */
[----:B0-----:R-:W2:Y:S04]  /*308e0*/  LDL.64 R18, [R1+0x88] ;  /* 0x0000880001127983 */ /* 0x001ea80000100a00 */
[----:B--2---:R0:W-:Y:S04]  /*308f0*/  STL.64 [R1+0x1f50], R18 ;  /* 0x001f501201007387 */ /* 0x0041e80000100a00 */
[----:B------:R-:W2:Y:S04]  /*30900*/  LDL.LU R24, [R1+0x410] ;  /* 0x0004100001187983 */ /* 0x000ea80000300800 */
[----:B------:R-:W2:Y:S04]  /*30910*/  LDL.LU R25, [R1+0x414] ;  /* 0x0004140001197983 */ /* 0x000ea80000300800 */
[----:B------:R-:W3:Y:S04]  /*30920*/  LDL.LU R26, [R1+0x418] ;  /* 0x00041800011a7983 */ /* 0x000ee80000300800 */
[----:B------:R-:W3:Y:S04]  /*30930*/  LDL.LU R27, [R1+0x41c] ;  /* 0x00041c00011b7983 */ /* 0x000ee80000300800 */
[----:B0-----:R-:W4:Y:S04]  /*30940*/  LDL R18, [R1+0x98] ;  /* 0x0000980001127983 */ /* 0x001f280000100800 */
[----:B------:R-:W4:Y:S04]  /*30950*/  LDL R19, [R1+0x9c] ;  /* 0x00009c0001137983 */ /* 0x000f280000100800 */
[----:B---3--:R0:W-:Y:S04]  /*30960*/  STL.64 [R1+0x1f10], R26 ;  /* 0x001f101a01007387 */ /* 0x0081e80000100a00 */
[----:B--2---:R-:W-:Y:S04]  /*30970*/  STL.64 [R1+0x1f08], R24 ;  /* 0x001f081801007387 */ /* 0x004fe80000100a00 */
[----:B0-----:R-:W2:Y:S04]  /*30980*/  LDL.64 R26, [R1+0x58] ;  /* 0x00005800011a7983 */ /* 0x001ea80000100a00 */
[----:B--2---:R0:W-:Y:S04]  /*30990*/  STL.64 [R1+0x1f18], R26 ;  /* 0x001f181a01007387 */ /* 0x0041e80000100a00 */
[----:B0-----:R-:W2:Y:S04]  /*309a0*/  LDL.64 R26, [R1+0x68] ;  /* 0x00006800011a7983 */ /* 0x001ea80000100a00 */
[----:B--2---:R0:W-:Y:S04]  /*309b0*/  STL.64 [R1+0x1f30], R26 ;  /* 0x001f301a01007387 */ /* 0x0041e80000100a00 */
[----:B------:R-:W2:Y:S04]  /*309c0*/  LDL.LU R24, [R1+0x440] ;  /* 0x0004400001187983 */ /* 0x000ea80000300800 */
[----:B------:R-:W2:Y:S04]  /*309d0*/  LDL.LU R25, [R1+0x444] ;  /* 0x0004440001197983 */ /* 0x000ea80000300800 */
[----:B0-----:R-:W3:Y:S04]  /*309e0*/  LDL.LU R26, [R1+0x448] ;  /* 0x00044800011a7983 */ /* 0x001ee80000300800 */
[----:B------:R-:W3:Y:S04]  /*309f0*/  LDL.LU R27, [R1+0x44c] ;  /* 0x00044c00011b7983 */ /* 0x000ee80000300800 */
        /* <DEDUP_REMOVED lines=8> */
[----:B0-----:R-:W4:Y:S04]  /*30a80*/  LDL.LU R24, [R1+0x460] ;  /* 0x0004600001187983 */ /* 0x001f280000300800 */
[----:B------:R-:W4:Y:S04]  /*30a90*/  LDL.LU R25, [R1+0x464] ;  /* 0x0004640001197983 */ /* 0x000f280000300800 */
[----:B------:R-:W4:Y:S04]  /*30aa0*/  LDL.LU R26, [R1+0x468] ;  /* 0x00046800011a7983 */ /* 0x000f280000300800 */
[----:B------:R-:W4:Y:S04]  /*30ab0*/  LDL.LU R27, [R1+0x46c] ;  /* 0x00046c00011b7983 */ /* 0x000f280000300800 */
[----:B------:R-:W2:Y:S04]  /*30ac0*/  LDL.64 R6, [R1+0x38] ;  /* 0x0000380001067983 */ /* 0x000ea80000100a00 */
[----:B--2---:R0:W-:Y:S04]  /*30ad0*/  STL.64 [R1+0x1ef8], R6 ;  /* 0x001ef80601007387 */ /* 0x0041e80000100a00 */
[----:B------:R-:W2:Y:S01]  /*30ae0*/  LDL.64 R22, [R1+0x18] ;  /* 0x0000180001167983 */ /* 0x000ea20000100a00 */
[C---:B----4-:R-:W-:Y:S03]  /*30af0*/  HMMA.16816.F32 R16, R8.reuse, R18, R24 ;  /* 0x000000120810723c */ /* 0x050fe60000001818 */
[----:B0-----:R-:W3:Y:S04]  /*30b00*/  LDL.64 R6, [R1+0x48] ;  /* 0x0000480001067983 */ /* 0x001ee80000100a00 */
[----:B--2---:R0:W-:Y:S04]  /*30b10*/  STL.64 [R1+0x1ef0], R22 ;  /* 0x001ef01601007387 */ /* 0x0041e80000100a00 */
[----:B------:R-:W2:Y:S04]  /*30b20*/  LDL.LU R20, [R1+0x400] ;  /* 0x0004000001147983 */ /* 0x000ea80000300800 */
[----:B------:R-:W2:Y:S04]  /*30b30*/  LDL.LU R21, [R1+0x404] ;  /* 0x0004040001157983 */ /* 0x000ea80000300800 */
[----:B0-----:R-:W2:Y:S04]  /*30b40*/  LDL.LU R22, [R1+0x408] ;  /* 0x0004080001167983 */ /* 0x001ea80000300800 */
[----:B------:R-:W2:Y:S04]  /*30b50*/  LDL.LU R23, [R1+0x40c] ;  /* 0x00040c0001177983 */ /* 0x000ea80000300800 */
[----:B------:R0:W-:Y:S04]  /*30b60*/  STL.64 [R1+0x1de8], R14 ;  /* 0x001de80e01007387 */ /* 0x0001e80000100a00 */
[----:B------:R-:W4:Y:S04]  /*30b70*/  LDL.LU R12, [R1+0x3e0] ;  /* 0x0003e000010c7983 */ /* 0x000f280000300800 */
[----:B------:R-:W4:Y:S04]  /*30b80*/  LDL.LU R13, [R1+0x3e4] ;  /* 0x0003e400010d7983 */ /* 0x000f280000300800 */
[----:B0-----:R-:W4:Y:S04]  /*30b90*/  LDL.LU R14, [R1+0x3e8] ;  /* 0x0003e800010e7983 */ /* 0x001f280000300800 */
[----:B------:R-:W4:Y:S04]  /*30ba0*/  LDL.LU R15, [R1+0x3ec] ;  /* 0x0003ec00010f7983 */ /* 0x000f280000300800 */
[----:B------:R-:W3:Y:S04]  /*30bb0*/  LDL.LU.64 R26, [R1+0x1f60] ;  /* 0x001f6000011a7983 */ /* 0x000ee80000300a00 */
[----:B------:R-:W3:Y:S04]  /*30bc0*/  LDL.LU.64 R24, [R1+0x1f58] ;  /* 0x001f580001187983 */ /* 0x000ee80000300a00 */
[----:B------:R-:W-:Y:S04]  /*30bd0*/  STL.64 [R1+0xc40], R16 ;  /* 0x000c401001007387 */ /* 0x000fe80000100a00 */
[----:B------:R0:W-:Y:S04]  /*30be0*/  STL.64 [R1+0xc48], R18 ;  /* 0x000c481201007387 */ /* 0x0001e80000100a00 */
[----:B0-----:R-:W3:Y:S02]  /*30bf0*/  LDL.LU.64 R18, [R1+0x1f50] ;  /* 0x001f500001127983 */ /* 0x001ee40000300a00 */
[----:B---3--:R-:W-:Y:S06]  /*30c00*/  HMMA.16816.F32 R24, R8, R18, R24 ;  /* 0x000000120818723c */ /* 0x008fec0000001818 */
[----:B------:R-:W-:-:S02]  /*30c10*/  IMAD.MOV.U32 R2, RZ, RZ, R18 ;  /* 0x000000ffff027224 */ /* 0x000fc400078e0012 */
[----:B------:R-:W-:-:S15]  /*30c20*/  IMAD.MOV.U32 R0, RZ, RZ, R19 ;  /* 0x000000ffff007224 */ /* 0x000fde00078e0013 */
[----:B------:R-:W-:Y:S04]  /*30c30*/  STL.64 [R1+0xc30], R24 ;  /* 0x000c301801007387 */ /* 0x000fe80000100a00 */
[----:B------:R0:W-:Y:S04]  /*30c40*/  STL.64 [R1+0xc38], R26 ;  /* 0x000c381a01007387 */ /* 0x0001e80000100a00 */
[----:B0-----:R-:W3:Y:S04]  /*30c50*/  LDL.LU.64 R26, [R1+0x1f48] ;  /* 0x001f4800011a7983 */ /* 0x001ee80000300a00 */
[----:B------:R-:W3:Y:S04]  /*30c60*/  LDL.LU.64 R24, [R1+0x1f40] ;  /* 0x001f400001187983 */ /* 0x000ee80000300a00 */
[----:B------:R-:W3:Y:S04]  /*30c70*/  LDL.LU.64 R18, [R1+0x1f38] ;  /* 0x001f380001127983 */ /* 0x000ee80000300a00 */
[----:B------:R-:W-:Y:S04]  /*30c80*/  STL [R1+0x1d0c], R0 ;  /* 0x001d0c0001007387 */ /* 0x000fe80000100800 */
[----:B------:R-:W-:Y:S01]  /*30c90*/  STL [R1+0x1d08], R2 ;  /* 0x001d080201007387 */ /* 0x000fe20000100800 */
[----:B---3--:R-:W-:Y:S03]  /*30ca0*/  HMMA.16816.F32 R16, R8, R18, R24 ;  /* 0x000000120810723c */ /* 0x008fe60000001818 */
[----:B------:R-:W3:-:S15]  /*30cb0*/  LDL.LU.64 R26, [R1+0x1f30] ;  /* 0x001f3000011a7983 */ /* 0x000ede0000300a00 */
[----:B------:R-:W-:-:S05]  /*30cc0*/  NOP ;  /* 0x0000000000007918 */ /* 0x000fca0000000000 */
[----:B------:R-:W-:Y:S04]  /*30cd0*/  STL.64 [R1+0xc20], R16 ;  /* 0x000c201001007387 */ /* 0x000fe80000100a00 */
[----:B------:R0:W-:Y:S04]  /*30ce0*/  STL.64 [R1+0xc28], R18 ;  /* 0x000c281201007387 */ /* 0x0001e80000100a00 */
[----:B0-----:R-:W3:Y:S04]  /*30cf0*/  LDL.LU.64 R18, [R1+0x1f28] ;  /* 0x001f280001127983 */ /* 0x001ee80000300a00 */
[----:B------:R-:W3:Y:S02]  /*30d00*/  LDL.LU.64 R16, [R1+0x1f20] ;  /* 0x001f200001107983 */ /* 0x000ee40000300a00 */
[----:B---3--:R-:W-:-:S15]  /*30d10*/  HMMA.16816.F32 R16, R8, R26, R16 ;  /* 0x0000001a0810723c */ /* 0x008fde0000001810 */
[----:B------:R-:W-:-:S08]  /*30d20*/  NOP ;  /* 0x0000000000007918 */ /* 0x000fd00000000000 */
[----:B------:R0:W-:Y:S04]  /*30d30*/  STL.64 [R1+0xc10], R16 ;  /* 0x000c101001007387 */ /* 0x0001e80000100a00 */
[----:B------:R-:W-:Y:S01]  /*30d40*/  STL.64 [R1+0xc18], R18 ;  /* 0x000c181201007387 */ /* 0x000fe20000100a00 */
[----:B0-----:R-:W-:Y:S02]  /*30d50*/  IMAD.MOV.U32 R16, RZ, RZ, R27 ;  /* 0x000000ffff107224 */ /* 0x001fe400078e001b */
[----:B------:R-:W-:Y:S02]  /*30d60*/  IMAD.MOV.U32 R17, RZ, RZ, R26 ;  /* 0x000000ffff117224 */ /* 0x000fe400078e001a */
[----:B------:R-:W3:Y:S04]  /*30d70*/  LDL.LU.64 R26, [R1+0x1f18] ;  /* 0x001f1800011a7983 */ /* 0x000ee80000300a00 */
[----:B------:R0:W-:Y:S04]  /*30d80*/  STL [R1+0x1d14], R16 ;  /* 0x001d141001007387 */ /* 0x0001e80000100800 */
[----:B------:R1:W-:Y:S04]  /*30d90*/  STL [R1+0x1d10], R17 ;  /* 0x001d101101007387 */ /* 0x0003e80000100800 */
[----:B0-----:R-:W3:Y:S04]  /*30da0*/  LDL.LU R16, [R1+0x420] ;  /* 0x0004200001107983 */ /* 0x001ee80000300800 */
[----:B-1----:R-:W3:Y:S04]  /*30db0*/  LDL.LU R17, [R1+0x424] ;  /* 0x0004240001117983 */ /* 0x002ee80000300800 */
[----:B------:R-:W3:Y:S04]  /*30dc0*/  LDL.LU R18, [R1+0x428] ;  /* 0x0004280001127983 */ /* 0x000ee80000300800 */
[----:B------:R-:W3:Y:S02]  /*30dd0*/  LDL.LU R19, [R1+0x42c] ;  /* 0x00042c0001137983 */ /* 0x000ee40000300800 */
[----:B---3--:R-:W-:-:S15]  /*30de0*/  HMMA.16816.F32 R16, R8, R26, R16 ;  /* 0x0000001a0810723c */ /* 0x008fde0000001810 */
[----:B------:R-:W-:-:S08]  /*30df0*/  NOP ;  /* 0x0000000000007918 */ /* 0x000fd00000000000 */
[----:B------:R-:W-:Y:S04]  /*30e00*/  STL.64 [R1+0xc00], R16 ;  /* 0x000c001001007387 */ /* 0x000fe80000100a00 */
[----:B------:R0:W-:Y:S02]  /*30e10*/  STL.64 [R1+0xc08], R18 ;  /* 0x000c081201007387 */ /* 0x0001e40000100a00 */
[----:B0-----:R-:W-:Y:S02]  /*30e20*/  IMAD.MOV.U32 R19, RZ, RZ, R26 ;  /* 0x000000ffff137224 */ /* 0x001fe400078e001a */
[----:B------:R-:W-:Y:S02]  /*30e30*/  IMAD.MOV.U32 R18, RZ, RZ, R27 ;  /* 0x000000ffff127224 */ /* 0x000fe400078e001b */
[----:B------:R-:W3:Y:S04]  /*30e40*/  LDL.LU.64 R26, [R1+0x1f10] ;  /* 0x001f1000011a7983 */ /* 0x000ee80000300a00 */
[----:B------:R-:W3:Y:S04]  /*30e50*/  LDL.LU.64 R24, [R1+0x1f08] ;  /* 0x001f080001187983 */ /* 0x000ee80000300a00 */
[----:B------:R0:W-:Y:S04]  /*30e60*/  STL [R1+0x1d1c], R18 ;  /* 0x001d1c1201007387 */ /* 0x0001e80000100800 */
[----:B------:R1:W-:Y:S04]  /*30e70*/  STL [R1+0x1d18], R19 ;  /* 0x001d181301007387 */ /* 0x0003e80000100800 */
[----:B------:R-:W4:Y:S04]  /*30e80*/  LDL.LU R16, [R1+0x3f0] ;  /* 0x0003f00001107983 */ /* 0x000f280000300800 */
[----:B------:R-:W4:Y:S04]  /*30e90*/  LDL.LU R17, [R1+0x3f4] ;  /* 0x0003f40001117983 */ /* 0x000f280000300800 */
[----:B0-----:R-:W4:Y:S04]  /*30ea0*/  LDL.LU R18, [R1+0x3f8] ;  /* 0x0003f80001127983 */ /* 0x001f280000300800 */
[----:B-1----:R-:W4:Y:S01]  /*30eb0*/  LDL.LU R19, [R1+0x3fc] ;  /* 0x0003fc0001137983 */ /* 0x002f220000300800 */
[----:B---3--:R-:W-:-:S15]  /*30ec0*/  HMMA.16816.F32 R24, R8, R6, R24 ;  /* 0x000000060818723c */ /* 0x008fde0000001818 */
[----:B------:R-:W-:-:S08]  /*30ed0*/  NOP ;  /* 0x0000000000007918 */ /* 0x000fd00000000000 */
[----:B------:R0:W-:Y:S04]  /*30ee0*/  STL.64 [R1+0xbf0], R24 ;  /* 0x000bf01801007387 */ /* 0x0001e80000100a00 */
[----:B------:R1:W-:Y:S01]  /*30ef0*/  STL.64 [R1+0xbf8], R26 ;  /* 0x000bf81a01007387 */ /* 0x0003e20000100a00 */
[----:B0-----:R-:W-:-:S03]  /*30f00*/  IMAD.MOV.U32 R25, RZ, RZ, R6 ;  /* 0x000000ffff197224 */ /* 0x001fc600078e0006 */
[----:B-1----:R-:W3:Y:S01]  /*30f10*/  LDL.LU.64 R26, [R1+0x1f00] ;  /* 0x001f0000011a7983 */ /* 0x002ee20000300a00 */
[----:B------:R-:W-:-:S03]  /*30f20*/  IMAD.MOV.U32 R24, RZ, RZ, R7 ;  /* 0x000000ffff187224 */ /* 0x000fc600078e0007 */
[----:B------:R-:W2:Y:S04]  /*30f30*/  LDL.LU.64 R6, [R1+0x1ef8] ;  /* 0x001ef80001067983 */ /* 0x000ea80000300a00 */
[----:B------:R-:W-:Y:S04]  /*30f40*/  STL [R1+0x1d24], R24 ;  /* 0x001d241801007387 */ /* 0x000fe80000100800 */
[----:B------:R-:W-:Y:S01]  /*30f50*/  STL [R1+0x1d20], R25 ;  /* 0x001d201901007387 */ /* 0x000fe20000100800 */
[----:B--2---:R-:W-:Y:S03]  /*30f60*/  HMMA.16816.F32 R20, R8, R6, R20 ;  /* 0x000000060814723c */ /* 0x004fe60000001814 */
[----:B---3--:R0:W-:Y:S04]  /*30f70*/  STL.64 [R1+0x1ed0], R26 ;  /* 0x001ed01a01007387 */ /* 0x0081e80000100a00 */
[----:B0-----:R-:W4:-:S15]  /*30f80*/  LDL.64 R26, [R1+0x28] ;  /* 0x00002800011a7983 */ /* 0x001f1e0000100a00 */
[----:B------:R-:W-:-:S01]  /*30f90*/  NOP ;  /* 0x0000000000007918 */ /* 0x000fc20000000000 */
[----:B------:R-:W-:Y:S04]  /*30fa0*/  STL.64 [R1+0xbe0], R20 ;  /* 0x000be01401007387 */ /* 0x000fe80000100a00 */
[----:B------:R0:W-:Y:S04]  /*30fb0*/  STL.64 [R1+0xbe8], R22 ;  /* 0x000be81601007387 */ /* 0x0001e80000100a00 */
[----:B0-----:R-:W2:Y:S01]  /*30fc0*/  LDL.LU.64 R22, [R1+0x1ef0] ;  /* 0x001ef00001167983 */ /* 0x001ea20000300a00 */
[----:B------:R-:W-:Y:S02]  /*30fd0*/  IMAD.MOV.U32 R0, RZ, RZ, R6 ;  /* 0x000000ffff007224 */ /* 0x000fe400078e0006 */
[----:B------:R-:W-:-:S02]  /*30fe0*/  IMAD.MOV.U32 R2, RZ, RZ, R7 ;  /* 0x000000ffff027224 */ /* 0x000fc400078e0007 */
[----:B------:R-:W3:Y:S04]  /*30ff0*/  LDL.LU.64 R6, [R1+0x1ee8] ;  /* 0x001ee80001067983 */ /* 0x000ee80000300a00 */
[----:B------:R-:W3:Y:S01]  /*31000*/  LDL.LU.64 R4, [R1+0x1ee0] ;  /* 0x001ee00001047983 */ /* 0x000ee20000300a00 */
[C---:B----4-:R-:W-:Y:S06]  /*31010*/  HMMA.16816.F32 R16, R8.reuse, R26, R16 ;  /* 0x0000001a0810723c */ /* 0x050fec0000001810 */
[----:B--2---:R-:W-:-:S15]  /*31020*/  HMMA.16816.F32 R12, R8, R22, R12 ;  /* 0x00000016080c723c */ /* 0x004fde000000180c */
[----:B------:R-:W-:-:S02]  /*31030*/  NOP ;  /* 0x0000000000007918 */ /* 0x000fc40000000000 */
[----:B------:R0:W-:Y:S04]  /*31040*/  STL.64 [R1+0xbd0], R16 ;  /* 0x000bd01001007387 */ /* 0x0001e80000100a00 */
[----:B------:R1:W-:Y:S01]  /*31050*/  STL.64 [R1+0xbd8], R18 ;  /* 0x000bd81201007387 */ /* 0x0003e20000100a00 */
[----:B0-----:R-:W-:Y:S02]  /*31060*/  IMAD.MOV.U32 R16, RZ, RZ, R26 ;  /* 0x000000ffff107224 */ /* 0x001fe400078e001a */
[----:B-1----:R-:W-:Y:S02]  /*31070*/  IMAD.MOV.U32 R18, RZ, RZ, R22 ;  /* 0x000000ffff127224 */ /* 0x002fe400078e0016 */
[----:B------:R-:W-:Y:S02]  /*31080*/  IMAD.MOV.U32 R19, RZ, RZ, R23 ;  /* 0x000000ffff137224 */ /* 0x000fe400078e0017 */
[----:B------:R-:W-:Y:S01]  /*31090*/  IMAD.MOV.U32 R17, RZ, RZ, R27 ;  /* 0x000000ffff117224 */ /* 0x000fe200078e001b */
[----:B------:R-:W-:Y:S04]  /*310a0*/  STL.64 [R1+0xbc0], R12 ;  /* 0x000bc00c01007387 */ /* 0x000fe80000100a00 */
[----:B------:R-:W-:Y:S04]  /*310b0*/  STL.64 [R1+0xbc8], R14 ;  /* 0x000bc80e01007387 */ /* 0x000fe80000100a00 */
[----:B------:R0:W-:Y:S04]  /*310c0*/  STL.64 [R1+0x1d30], R18 ;  /* 0x001d301201007387 */ /* 0x0001e80000100a00 */
[----:B------:R1:W-:Y:S04]  /*310d0*/  STL.64 [R1+0x1d28], R16 ;  /* 0x001d281001007387 */ /* 0x0003e80000100a00 */
[----:B0-----:R-:W2:Y:S04]  /*310e0*/  LDL.64 R18, [R1+0x138] ;  /* 0x0001380001127983 */ /* 0x001ea80000100a00 */
[----:B--2---:R0:W-:Y:S04]  /*310f0*/  STL.64 [R1+0x1dd0], R18 ;  /* 0x001dd01201007387 */ /* 0x0041e80000100a00 */
[----:B-1----:R-:W2:Y:S04]  /*31100*/  LDL.LU R16, [R1+0x600] ;  /* 0x0006000001107983 */ /* 0x002ea80000300800 */
[----:B------:R-:W2:Y:S04]  /*31110*/  LDL.LU R17, [R1+0x604] ;  /* 0x0006040001117983 */ /* 0x000ea80000300800 */
[----:B0-----:R-:W4:Y:S04]  /*31120*/  LDL.LU R18, [R1+0x608] ;  /* 0x0006080001127983 */ /* 0x001f280000300800 */
[----:B------:R-:W4:Y:S04]  /*31130*/  LDL.LU R19, [R1+0x60c] ;  /* 0x00060c0001137983 */ /* 0x000f280000300800 */
[----:B------:R-:W3:Y:S04]  /*31140*/  LDL.LU R12, [R1+0x610] ;  /* 0x00061000010c7983 */ /* 0x000ee80000300800 */
[----:B------:R-:W3:Y:S04]  /*31150*/  LDL.LU R13, [R1+0x614] ;  /* 0x00061400010d7983 */ /* 0x000ee80000300800 */
[----:B------:R-:W2:Y:S04]  /*31160*/  LDL.LU R14, [R1+0x618] ;  /* 0x00061800010e7983 */ /* 0x000ea80000300800 */
[----:B------:R-:W2:Y:S04]  /*31170*/  LDL.LU R15, [R1+0x61c] ;  /* 0x00061c00010f7983 */ /* 0x000ea80000300800 */
[----:B--2---:R0:W-:Y:S04]  /*31180*/  STL.64 [R1+0x1df8], R14 ;  /* 0x001df80e01007387 */ /* 0x0041e80000100a00 */
[----:B---3--:R-:W-:Y:S01]  /*31190*/  STL.64 [R1+0x1df0], R12 ;  /* 0x001df00c01007387 */ /* 0x008fe20000100a00 */
[----:B0-----:R-:W-:-:S02]  /*311a0*/  IMAD.MOV.U32 R14, RZ, RZ, R5 ;  /* 0x000000ffff0e7224 */ /* 0x001fc400078e0005 */
[----:B------:R-:W-:Y:S01]  /*311b0*/  IMAD.MOV.U32 R15, RZ, RZ, R29 ;  /* 0x000000ffff0f7224 */ /* 0x000fe200078e001d */
[----:B------:R-:W2:Y:S04]  /*311c0*/  LDL.LU R5, [R1+0x1edc] ;  /* 0x001edc0001057983 */ /* 0x000ea80000300800 */
[----:B------:R-:W3:Y:S04]  /*311d0*/  LDL.LU R29, [R1+0x1ed8] ;  /* 0x001ed800011d7983 */ /* 0x000ee80000300800 */
[----:B------:R0:W-:Y:S02]  /*311e0*/  STL.64 [R1+0x1e08], R14 ;  /* 0x001e080e01007387 */ /* 0x0001e40000100a00 */
[----:B0-----:R-:W-:-:S02]  /*311f0*/  IMAD.MOV.U32 R14, RZ, RZ, R7 ;  /* 0x000000ffff0e7224 */ /* 0x001fc400078e0007 */
[----:B------:R-:W-:-:S05]  /*31200*/  IMAD.MOV.U32 R15, RZ, RZ, R6 ;  /* 0x000000ffff0f7224 */ /* 0x000fca00078e0006 */
[----:B------:R-:W-:Y:S04]  /*31210*/  STL.64 [R1+0x1e20], R14 ;  /* 0x001e200e01007387 */ /* 0x000fe80000100a00 */
[----:B----4-:R0:W-:Y:S04]  /*31220*/  STL.64 [R1+0x1de0], R18 ;  /* 0x001de01201007387 */ /* 0x0101e80000100a00 */
[----:B------:R1:W-:Y:S04]  /*31230*/  STL.64 [R1+0x1dd8], R16 ;  /* 0x001dd81001007387 */ /* 0x0003e80000100a00 */
[----:B0-----:R-:W4:Y:S04]  /*31240*/  LDL.64 R18, [R1+0x158] ;  /* 0x0001580001127983 */ /* 0x001f280000100a00 */
[----:B----4-:R0:W-:Y:S04]  /*31250*/  STL.64 [R1+0x1e00], R18 ;  /* 0x001e001201007387 */ /* 0x0101e80000100a00 */
[----:B-1----:R-:W4:Y:S04]  /*31260*/  LDL.LU R16, [R1+0x620] ;  /* 0x0006200001107983 */ /* 0x002f280000300800 */
[----:B------:R-:W4:Y:S04]  /*31270*/  LDL.LU R17, [R1+0x624] ;  /* 0x0006240001117983 */ /* 0x000f280000300800 */
[----:B0-----:R-:W2:Y:S04]  /*31280*/  LDL.LU R18, [R1+0x628] ;  /* 0x0006280001127983 */ /* 0x001ea80000300800 */
[----:B------:R-:W2:Y:S04]  /*31290*/  LDL.LU R19, [R1+0x62c] ;  /* 0x00062c0001137983 */ /* 0x000ea80000300800 */
[----:B------:R-:W3:Y:S04]  /*312a0*/  LDL.LU R24, [R1+0x3d0] ;  /* 0x0003d00001187983 */ /* 0x000ee80000300800 */
[----:B------:R-:W3:Y:S04]  /*312b0*/  LDL.LU R25, [R1+0x3d4] ;  /* 0x0003d40001197983 */ /* 0x000ee80000300800 */
[----:B------:R-:W3:Y:S04]  /*312c0*/  LDL.LU R26, [R1+0x3d8] ;  /* 0x0003d800011a7983 */ /* 0x000ee80000300800 */
[----:B------:R-:W3:Y:S04]  /*312d0*/  LDL.LU R27, [R1+0x3dc] ;  /* 0x0003dc00011b7983 */ /* 0x000ee80000300800 */
[----:B------:R-:W3:Y:S04]  /*312e0*/  LDL.64 R22, [R1+0x8] ;  /* 0x0000080001167983 */ /* 0x000ee80000100a00 */
[----:B--2---:R-:W-:Y:S04]  /*312f0*/  STL.64 [R1+0x1e18], R18 ;  /* 0x001e181201007387 */ /* 0x004fe80000100a00 */
[----:B----4-:R0:W-:Y:S04]  /*31300*/  STL.64 [R1+0x1e10], R16 ;  /* 0x001e101001007387 */ /* 0x0101e80000100a00 */
[----:B0-----:R-:W2:Y:S04]  /*31310*/  LDL.LU R16, [R1+0x630] ;  /* 0x0006300001107983 */ /* 0x001ea80000300800 */
[----:B------:R-:W2:Y:S04]  /*31320*/  LDL.LU R17, [R1+0x634] ;  /* 0x0006340001117983 */ /* 0x000ea80000300800 */
[----:B------:R-:W4:Y:S04]  /*31330*/  LDL.LU R18, [R1+0x638] ;  /* 0x0006380001127983 */ /* 0x000f280000300800 */
[----:B------:R-:W4:Y:S04]  /*31340*/  LDL.LU R19, [R1+0x63c] ;  /* 0x00063c0001137983 */ /* 0x000f280000300800 */
[----:B----4-:R-:W-:Y:S04]  /*31350*/  STL.64 [R1+0x1e30], R18 ;  /* 0x001e301201007387 */ /* 0x010fe80000100a00 */
[----:B--2---:R0:W-:Y:S04]  /*31360*/  STL.64 [R1+0x1e28], R16 ;  /* 0x001e281001007387 */ /* 0x0041e80000100a00 */
        /* <DEDUP_REMOVED lines=9> */
[----:B------:R-:W4:Y:S01]  /*31400*/  LDL.LU R19, [R1+0x3bc] ;  /* 0x0003bc0001137983 */ /* 0x000f220000300800 */
[----:B------:R-:W-:-:S02]  /*31410*/  IMAD.MOV.U32 R15, RZ, RZ, R4 ;  /* 0x000000ffff0f7224 */ /* 0x000fc400078e0004 */
[----:B------:R-:W-:Y:S01]  /*31420*/  IMAD.MOV.U32 R14, RZ, RZ, R5 ;  /* 0x000000ffff0e7224 */ /* 0x000fe200078e0005 */
[----:B----4-:R0:W-:Y:S04]  /*31430*/  STL.64 [R1+0x1e50], R18 ;  /* 0x001e501201007387 */ /* 0x0101e80000100a00 */
[----:B--2---:R-:W-:Y:S04]  /*31440*/  STL.64 [R1+0x1e48], R16 ;  /* 0x001e481001007387 */ /* 0x004fe80000100a00 */
[----:B0-----:R-:W2:Y:S04]  /*31450*/  LDL R18, [R1+0x1a8] ;  /* 0x0001a80001127983 */ /* 0x001ea80000100800 */
[----:B------:R-:W2:Y:S04]  /*31460*/  LDL R19, [R1+0x1ac] ;  /* 0x0001ac0001137983 */ /* 0x000ea80000100800 */
[----:B------:R-:W4:Y:S04]  /*31470*/  LDL.LU R4, [R1+0x1f0] ;  /* 0x0001f00001047983 */ /* 0x000f280000300800 */
[----:B------:R-:W4:Y:S04]  /*31480*/  LDL.LU R5, [R1+0x1f4] ;  /* 0x0001f40001057983 */ /* 0x000f280000300800 */
[----:B------:R-:W4:Y:S04]  /*31490*/  LDL.LU R6, [R1+0x1f8] ;  /* 0x0001f80001067983 */ /* 0x000f280000300800 */
[----:B------:R-:W4:Y:S01]  /*314a0*/  LDL.LU R7, [R1+0x1fc] ;  /* 0x0001fc0001077983 */ /* 0x000f220000300800 */
[----:B---3--:R-:W-:Y:S03]  /*314b0*/  HMMA.16816.F32 R24, R8, R22, R24 ;  /* 0x000000160818723c */ /* 0x008fe60000001818 */
[----:B--2---:R0:W-:Y:S04]  /*314c0*/  STL.64 [R1+0x1e60], R18 ;  /* 0x001e601201007387 */ /* 0x0041e80000100a00 */
[----:B0-----:R-:W2:Y:S04]  /*314d0*/  LDL R18, [R1+0x1b8] ;  /* 0x0001b80001127983 */ /* 0x001ea80000100800 */
[----:B------:R-:W2:Y:S04]  /*314e0*/  LDL R19, [R1+0x1bc] ;  /* 0x0001bc0001137983 */ /* 0x000ea80000100800 */
[----:B--2---:R0:W-:Y:S04]  /*314f0*/  STL.64 [R1+0x1e90], R18 ;  /* 0x001e901201007387 */ /* 0x0041e80000100a00 */
[----:B------:R-:W2:Y:S04]  /*31500*/  LDL.LU R16, [R1+0x3c0] ;  /* 0x0003c00001107983 */ /* 0x000ea80000300800 */
[----:B------:R-:W2:Y:S04]  /*31510*/  LDL.LU R17, [R1+0x3c4] ;  /* 0x0003c40001117983 */ /* 0x000ea80000300800 */
[----:B0-----:R-:W2:Y:S04]  /*31520*/  LDL.LU R18, [R1+0x3c8] ;  /* 0x0003c80001127983 */ /* 0x001ea80000300800 */
[----:B------:R-:W2:Y:S04]  /*31530*/  LDL.LU R19, [R1+0x3cc] ;  /* 0x0003cc0001137983 */ /* 0x000ea80000300800 */
[----:B------:R0:W-:Y:S04]  /*31540*/  STL.64 [R1+0xbb0], R24 ;  /* 0x000bb01801007387 */ /* 0x0001e80000100a00 */
[----:B------:R1:W-:Y:S01]  /*31550*/  STL.64 [R1+0xbb8], R26 ;  /* 0x000bb81a01007387 */ /* 0x0003e20000100a00 */
[----:B0-----:R-:W-:-:S03]  /*31560*/  IMAD.MOV.U32 R24, RZ, RZ, R22 ;  /* 0x000000ffff187224 */ /* 0x001fc600078e0016 */
[----:B-1----:R-:W3:Y:S01]  /*31570*/  LDL.LU.64 R26, [R1+0x1ed0] ;  /* 0x001ed000011a7983 */ /* 0x002ee20000300a00 */
[----:B------:R-:W-:-:S03]  /*31580*/  IMAD.MOV.U32 R25, RZ, RZ, R23 ;  /* 0x000000ffff197224 */ /* 0x000fc600078e0017 */
[----:B------:R-:W2:Y:S04]  /*31590*/  LDL.LU.64 R22, [R1+0x1ec8] ;  /* 0x001ec80001167983 */ /* 0x000ea80000300a00 */
[----:B------:R-:W4:Y:S01]  /*315a0*/  LDL.LU.64 R20, [R1+0x1ec0] ;  /* 0x001ec00001147983 */ /* 0x000f220000300a00 */
[----:B--2---:R-:W-:-:S15]  /*315b0*/  HMMA.16816.F32 R16, R8, R22, R16 ;  /* 0x000000160810723c */ /* 0x004fde0000001810 */
[----:B------:R-:W-:-:S08]  /*315c0*/  NOP ;  /* 0x0000000000007918 */ /* 0x000fd00000000000 */
[----:B------:R-:W-:Y:S04]  /*315d0*/  STL.64 [R1+0xba0], R16 ;  /* 0x000ba01001007387 */ /* 0x000fe80000100a00 */
[----:B------:R0:W-:Y:S04]  /*315e0*/  STL.64 [R1+0xba8], R18 ;  /* 0x000ba81201007387 */ /* 0x0001e80000100a00 */
[----:B0-----:R-:W2:Y:S01]  /*315f0*/  LDL R18, [R1+0x1d8] ;  /* 0x0001d80001127983 */ /* 0x001ea20000100800 */
[----:B---3--:R-:W-:-:S03]  /*31600*/  IMAD.MOV.U32 R19, RZ, RZ, R26 ;  /* 0x000000ffff137224 */ /* 0x008fc600078e001a */
[----:B------:R-:W3:Y:S04]  /*31610*/  LDL.LU R26, [R1+0x1ebc] ;  /* 0x001ebc00011a7983 */ /* 0x000ee80000300800 */
[----:B------:R-:W-:Y:S04]  /*31620*/  STL.64 [R1+0x1d78], R22 ;  /* 0x001d781601007387 */ /* 0x000fe80000100a00 */
[----:B----4-:R0:W-:Y:S04]  /*31630*/  STL.64 [R1+0x1e58], R20 ;  /* 0x001e581401007387 */ /* 0x0101e80000100a00 */
[----:B0-----:R-:W4:Y:S04]  /*31640*/  LDL.LU R20, [R1+0x650] ;  /* 0x0006500001147983 */ /* 0x001f280000300800 */
[----:B------:R-:W4:Y:S04]  /*31650*/  LDL.LU R21, [R1+0x654] ;  /* 0x0006540001157983 */ /* 0x000f280000300800 */
[----:B------:R-:W2:Y:S04]  /*31660*/  LDL.LU R22, [R1+0x658] ;  /* 0x0006580001167983 */ /* 0x000ea80000300800 */
[----:B------:R-:W2:Y:S04]  /*31670*/  LDL.LU R23, [R1+0x65c] ;  /* 0x00065c0001177983 */ /* 0x000ea80000300800 */
[----:B--2---:R-:W-:Y:S04]  /*31680*/  STL.64 [R1+0x1e70], R22 ;  /* 0x001e701601007387 */ /* 0x004fe80000100a00 */
[----:B----4-:R0:W-:Y:S04]  /*31690*/  STL.64 [R1+0x1e68], R20 ;  /* 0x001e681401007387 */ /* 0x0101e80000100a00 */
[----:B0-----:R-:W2:Y:S04]  /*316a0*/  LDL.LU R20, [R1+0x750] ;  /* 0x0007500001147983 */ /* 0x001ea80000300800 */
[----:B------:R-:W2:Y:S04]  /*316b0*/  LDL.LU R21, [R1+0x754] ;  /* 0x0007540001157983 */ /* 0x000ea80000300800 */
[----:B------:R-:W4:Y:S04]  /*316c0*/  LDL.LU R22, [R1+0x758] ;  /* 0x0007580001167983 */ /* 0x000f280000300800 */
[----:B------:R-:W4:Y:S04]  /*316d0*/  LDL.LU R23, [R1+0x75c] ;  /* 0x00075c0001177983 */ /* 0x000f280000300800 */
[----:B----4-:R0:W-:Y:S04]  /*316e0*/  STL.64 [R1+0x1e80], R22 ;  /* 0x001e801601007387 */ /* 0x0101e80000100a00 */
[----:B--2---:R1:W-:Y:S01]  /*316f0*/  STL.64 [R1+0x1e78], R20 ;  /* 0x001e781401007387 */ /* 0x0043e20000100a00 */
[----:B0-----:R-:W-:-:S03]  /*31700*/  IMAD.MOV.U32 R22, RZ, RZ, R27 ;  /* 0x000000ffff167224 */ /* 0x001fc600078e001b */
[----:B------:R-:W3:Y:S04]  /*31710*/  LDL.LU R27, [R1+0x1eb8] ;  /* 0x001eb800011b7983 */ /* 0x000ee80000300800 */
[----:B------:R-:W2:Y:S01]  /*31720*/  LDL R23, [R1+0x1cc] ;  /* 0x0001cc0001177983 */ /* 0x000ea20000100800 */
[----:B---3--:R-:W-:Y:S03]  /*31730*/  HMMA.16816.F32 R8, R8, R26, R4 ;  /* 0x0000001a0808723c */ /* 0x008fe60000001804 */
[----:B--2---:R0:W-:Y:S04]  /*31740*/  STL.64 [R1+0x1e98], R22 ;  /* 0x001e981601007387 */ /* 0x0041e80000100a00 */
[----:B-1----:R-:W2:Y:S04]  /*31750*/  LDL.LU R20, [R1+0x880] ;  /* 0x0008800001147983 */ /* 0x002ea80000300800 */
[----:B------:R-:W2:Y:S04]  /*31760*/  LDL.LU R21, [R1+0x884] ;  /* 0x0008840001157983 */ /* 0x000ea80000300800 */
[----:B0-----:R-:W2:Y:S04]  /*31770*/  LDL.LU R22, [R1+0x888] ;  /* 0x0008880001167983 */ /* 0x001ea80000300800 */
[----:B------:R-:W2:Y:S04]  /*31780*/  LDL.LU R23, [R1+0x88c] ;  /* 0x00088c0001177983 */ /* 0x000ea80000300800 */
[----:B------:R-:W2:Y:S04]  /*31790*/  LDL.LU.64 R6, [R1+0x1eb0] ;  /* 0x001eb00001067983 */ /* 0x000ea80000300a00 */
[----:B------:R-:W2:Y:S04]  /*317a0*/  LDL.LU.64 R4, [R1+0x1ea8] ;  /* 0x001ea80001047983 */ /* 0x000ea80000300a00 */
[----:B------:R-:W-:Y:S04]  /*317b0*/  STL.64 [R1+0xb90], R8 ;  /* 0x000b900801007387 */ /* 0x000fe80000100a00 */
[----:B------:R0:W-:Y:S04]  /*317c0*/  STL.64 [R1+0xb98], R10 ;  /* 0x000b980a01007387 */ /* 0x0001e80000100a00 */
[----:B0-----:R-:W3:Y:S01]  /*317d0*/  LDL R10, [R1+0x198] ;  /* 0x00019800010a7983 */ /* 0x001ee20000100800 */
[----:B------:R-:W-:-:S03]  /*317e0*/  IMAD.MOV.U32 R11, RZ, RZ, R29 ;  /* 0x000000ffff0b7224 */ /* 0x000fc600078e001d */
[----:B------:R-:W4:Y:S01]  /*317f0*/  LDL.LU R29, [R1+0x1ea0] ;  /* 0x001ea000011d7983 */ /* 0x000f220000300800 */
[----:B--2---:R-:W-:Y:S03]  /*31800*/  HMMA.16816.F32 R16, R4, R18, R20 ;  /* 0x000000120410723c */ /* 0x004fe60000001814 */
[----:B---3--:R0:W-:Y:S04]  /*31810*/  STL.64 [R1+0x1e88], R10 ;  /* 0x001e880a01007387 */ /* 0x0081e80000100a00 */
[----:B------:R-:W2:Y:S04]  /*31820*/  LDL.LU R8, [R1+0x850] ;  /* 0x0008500001087983 */ /* 0x000ea80000300800 */
[----:B------:R-:W2:Y:S04]  /*31830*/  LDL.LU R9, [R1+0x854] ;  /* 0x0008540001097983 */ /* 0x000ea80000300800 */
[----:B0-----:R-:W2:Y:S04]  /*31840*/  LDL.LU R10, [R1+0x858] ;  /* 0x00085800010a7983 */ /* 0x001ea80000300800 */
[----:B------:R-:W2:Y:S04]  /*31850*/  LDL.LU R11, [R1+0x85c] ;  /* 0x00085c00010b7983 */ /* 0x000ea80000300800 */
[----:B------:R-:W-:Y:S04]  /*31860*/  STL.64 [R1+0x1d00], R26 ;  /* 0x001d001a01007387 */ /* 0x000fe80000100a00 */
[----:B------:R0:W-:Y:S04]  /*31870*/  STL.64 [R1+0x1d38], R24 ;  /* 0x001d381801007387 */ /* 0x0001e80000100a00 */
[----:B0-----:R-:W3:Y:S04]  /*31880*/  LDL.LU R25, [R1+0x5f4] ;  /* 0x0005f40001197983 */ /* 0x001ee80000300800 */
[----:B------:R-:W3:Y:S04]  /*31890*/  LDL.LU R26, [R1+0x5f8] ;  /* 0x0005f800011a7983 */ /* 0x000ee80000300800 */
[----:B------:R-:W3:Y:S04]  /*318a0*/  LDL.LU R27, [R1+0x5fc] ;  /* 0x0005fc00011b7983 */ /* 0x000ee80000300800 */
[----:B------:R-:W2:Y:S01]  /*318b0*/  LDL.LU.64 R22, [R1+0x1e98] ;  /* 0x001e980001167983 */ /* 0x000ea20000300a00 */
[----:B----4-:R-:W-:-:S02]  /*318c0*/  IMAD.MOV.U32 R24, RZ, RZ, R29 ;  /* 0x000000ffff187224 */ /* 0x010fc400078e001d */
[----:B------:R-:W0:Y:S01]  /*318d0*/  S2R R29, SR_TID.X ;  /* 0x00000000001d7919 */ /* 0x000e220000002100 */
[----:B------:R-:W-:Y:S04]  /*318e0*/  STL.64 [R1+0x500], R16 ;  /* 0x0005001001007387 */ /* 0x000fe80000100a00 */
[----:B------:R1:W-:Y:S04]  /*318f0*/  STL.64 [R1+0x508], R18 ;  /* 0x0005081201007387 */ /* 0x0003e80000100a00 */
[----:B-1----:R-:W4:Y:S01]  /*31900*/  LDL.LU.64 R18, [R1+0x1e90] ;  /* 0x001e900001127983 */ /* 0x002f220000300a00 */
[----:B0-----:R-:W-:Y:S01]  /*31910*/  LOP3.LUT R13, R29, 0x7, RZ, 0xc0, !PT ;  /* 0x000000071d0d7812 */ /* 0x001fe200078ec0ff */
[----:B------:R-:W-:-:S05]  /*31920*/  IMAD.MOV.U32 R29, RZ, RZ, R16 ;  /* 0x000000ffff1d7224 */ /* 0x000fca00078e0010 */
[----:B------:R-:W-:Y:S01]  /*31930*/  STL [R1+0x1660], R29 ;  /* 0x0016601d01007387 */ /* 0x000fe20000100800 */
[----:B--2---:R-:W-:Y:S03]  /*31940*/  HMMA.16816.F32 R20, R4, R22, R8 ;  /* 0x000000160414723c */ /* 0x004fe60000001808 */
[----:B------:R-:W2:-:S15]  /*31950*/  LDL.LU.64 R10, [R1+0x1e88] ;  /* 0x001e8800010a7983 */ /* 0x000e9e0000300a00 */
[----:B------:R-:W-:-:S05]  /*31960*/  NOP ;  /* 0x0000000000007918 */ /* 0x000fca0000000000 */
[----:B------:R-:W-:Y:S04]  /*31970*/  STL.64 [R1+0x4f0], R20 ;  /* 0x0004f01401007387 */ /* 0x000fe80000100a00 */
[----:B------:R0:W-:Y:S04]  /*31980*/  STL.64 [R1+0x4f8], R22 ;  /* 0x0004f81601007387 */ /* 0x0001e80000100a00 */
[----:B0-----:R-:W4:Y:S04]  /*31990*/  LDL.LU.64 R22, [R1+0x1e80] ;  /* 0x001e800001167983 */ /* 0x001f280000300a00 */
[----:B------:R-:W4:Y:S01]  /*319a0*/  LDL.LU.64 R20, [R1+0x1e78] ;  /* 0x001e780001147983 */ /* 0x000f220000300a00 */
[----:B------:R-:W0:Y:S01]  /*319b0*/  S2R R12, SR_TID.X ;  /* 0x00000000000c7919 */ /* 0x000e220000002100 */
[----:B------:R-:W-:-:S02]  /*319c0*/  IMAD R13, R13, 0x90, RZ ;  /* 0x000000900d0d7824 */ /* 0x000fc400078e02ff */
[----:B0-----:R-:W-:-:S05]  /*319d0*/  IMAD.SHL.U32 R17, R12, 0x2, RZ ;  /* 0x000000020c117824 */ /* 0x001fca00078e00ff */
[----:B------:R-:W-:Y:S02]  /*319e0*/  LOP3.LUT R13, R13, 0x10, R17, 0x78, !PT ;  /* 0x000000100d0d7812 */ /* 0x000fe400078e7811 */
[----:B----4-:R-:W-:Y:S01]  /*319f0*/  HMMA.16816.F32 R16, R4, R18, R20 ;  /* 0x000000120410723c */ /* 0x010fe20000001814 */
[----:B------:R-:W4:Y:S04]  /*31a00*/  LDL.LU.64 R22, [R1+0x1e70] ;  /* 0x001e700001167983 */ /* 0x000f280000300a00 */
[----:B------:R-:W4:-:S15]  /*31a10*/  LDL.LU.64 R20, [R1+0x1e68] ;  /* 0x001e680001147983 */ /* 0x000f1e0000300a00 */
[----:B------:R-:W-:-:S03]  /*31a20*/  NOP ;  /* 0x0000000000007918 */ /* 0x000fc60000000000 */
[----:B------:R-:W-:Y:S04]  /*31a30*/  STL.64 [R1+0x4e0], R16 ;  /* 0x0004e01001007387 */ /* 0x000fe80000100a00 */
[----:B------:R0:W-:Y:S04]  /*31a40*/  STL.64 [R1+0x4e8], R18 ;  /* 0x0004e81201007387 */ /* 0x0001e80000100a00 */
[----:B0-----:R-:W4:Y:S02]  /*31a50*/  LDL.LU.64 R18, [R1+0x1e60] ;  /* 0x001e600001127983 */ /* 0x001f240000300a00 */
[----:B----4-:R-:W-:Y:S02]  /*31a60*/  HMMA.16816.F32 R16, R4, R18, R20 ;  /* 0x000000120410723c */ /* 0x010fe40000001814 */
[----:B------:R-:W4:-:S15]  /*31a70*/  LDL.LU.64 R20, [R1+0x1e58] ;  /* 0x001e580001147983 */ /* 0x000f1e0000300a00 */
[----:B------:R-:W-:-:S06]  /*31a80*/  NOP ;  /* 0x0000000000007918 */ /* 0x000fcc0000000000 */
[----:B------:R-:W-:Y:S04]  /*31a90*/  STL.64 [R1+0x4d0], R16 ;  /* 0x0004d01001007387 */ /* 0x000fe80000100a00 */
[----:B------:R0:W-:Y:S04]  /*31aa0*/  STL.64 [R1+0x4d8], R18 ;  /* 0x0004d81201007387 */ /* 0x0001e80000100a00 */
[----:B0-----:R-:W2:Y:S04]  /*31ab0*/  LDL.LU.64 R18, [R1+0x1e50] ;  /* 0x001e500001127983 */ /* 0x001ea80000300a00 */
[----:B------:R-:W2:Y:S01]  /*31ac0*/  LDL.LU.64 R16, [R1+0x1e48] ;  /* 0x001e480001107983 */ /* 0x000ea20000300a00 */
[----:B------:R-:W-:-:S05]  /*31ad0*/  IMAD.SHL.U32 R12, R12, 0x40, RZ ;  /* 0x000000400c0c7824 */ /* 0x000fca00078e00ff */
[----:B------:R-:W-:-:S04]  /*31ae0*/  LOP3.LUT R13, R13, 0x400, R12, 0xf8, !PT ;  /* 0x000004000d0d7812 */ /* 0x000fc800078ef80c */
[----:B------:R-:W-:Y:S01]  /*31af0*/  LOP3.LUT R13, R13, 0x40, RZ, 0x3c, !PT ;  /* 0x000000400d0d7812 */ /* 0x000fe200078e3cff */
[----:B--2---:R-:W-:Y:S01]  /*31b00*/  HMMA.16816.F32 R8, R4, R10, R16 ;  /* 0x0000000a0408723c */ /* 0x004fe20000001810 */
[----:B------:R-:W2:Y:S04]  /*31b10*/  LDL.LU.64 R18, [R1+0x1e40] ;  /* 0x001e400001127983 */ /* 0x000ea80000300a00 */
[----:B------:R-:W2:-:S15]  /*31b20*/  LDL.LU.64 R16, [R1+0x1e38] ;  /* 0x001e380001107983 */ /* 0x000e9e0000300a00 */
[----:B------:R-:W-:-:S03]  /*31b30*/  NOP ;  /* 0x0000000000007918 */ /* 0x000fc60000000000 */
[----:B------:R-:W-:Y:S04]  /*31b40*/  STL.64 [R1+0x3b0], R8 ;  /* 0x0003b00801007387 */ /* 0x000fe80000100a00 */
[----:B------:R-:W-:Y:S04]  /*31b50*/  STL.64 [R1+0x3b8], R10 ;  /* 0x0003b80a01007387 */ /* 0x000fe80000100a00 */
[----:B------:R-:W0:Y:S04]  /*31b60*/  LDSM.16.MT88.4 R8, [R13+UR5+0x8800] ;  /* 0x008800050d08783b */ /* 0x000e280008004200 */
[----:B0-----:R-:W-:Y:S04]  /*31b70*/  STL.64 [R1+0x1c10], R10 ;  /* 0x001c100a01007387 */ /* 0x001fe80000100a00 */
[----:B------:R-:W-:Y:S01]  /*31b80*/  STL.64 [R1+0x1c08], R8 ;  /* 0x001c080801007387 */ /* 0x000fe20000100a00 */
[----:B--2---:R-:W-:Y:S03]  /*31b90*/  HMMA.16816.F32 R12, R4, R14, R16 ;  /* 0x0000000e040c723c */ /* 0x004fe60000001810 */
[----:B------:R-:W2:Y:S04]  /*31ba0*/  LDL.LU.64 R18, [R1+0x1e30] ;  /* 0x001e300001127983 */ /* 0x000ea80000300a00 */
[----:B------:R-:W2:-:S15]  /*31bb0*/  LDL.LU.64 R16, [R1+0x1e28] ;  /* 0x001e280001107983 */ /* 0x000e9e0000300a00 */
[----:B------:R-:W-:-:S01]  /*31bc0*/  NOP ;  /* 0x0000000000007918 */ /* 0x000fc20000000000 */
        /* <DEDUP_REMOVED lines=11> */
[----:B------:R-:W2:-:S15]  /*31c80*/  LDL.LU.64 R18, [R1+0x1e00] ;  /* 0x001e000001127983 */ /* 0x000e9e0000300a00 */
[----:B------:R-:W-:-:S06]  /*31c90*/  NOP ;  /* 0x0000000000007918 */ /* 0x000fcc0000000000 */
[----:B------:R-:W-:Y:S04]  /*31ca0*/  STL.64 [R1+0x480], R12 ;  /* 0x0004800c01007387 */ /* 0x000fe80000100a00 */
[----:B------:R0:W-:Y:S04]  /*31cb0*/  STL.64 [R1+0x488], R14 ;  /* 0x0004880e01007387 */ /* 0x0001e80000100a00 */
[----:B0-----:R-:W3:Y:S04]  /*31cc0*/  LDL.LU.64 R14, [R1+0x1df8] ;  /* 0x001df800010e7983 */ /* 0x001ee80000300a00 */
[----:B------:R-:W3:Y:S01]  /*31cd0*/  LDL.LU.64 R12, [R1+0x1df0] ;  /* 0x001df000010c7983 */ /* 0x000ee20000300a00 */
[----:B------:R-:W-:-:S02]  /*31ce0*/  IMAD.MOV.U32 R11, RZ, RZ, R3 ;  /* 0x000000ffff0b7224 */ /* 0x000fc400078e0003 */
[----:B--2---:R-:W-:Y:S01]  /*31cf0*/  IMAD.MOV.U32 R3, RZ, RZ, R19 ;  /* 0x000000ffff037224 */ /* 0x004fe200078e0013 */
[----:B---3--:R-:W-:-:S15]  /*31d00*/  HMMA.16816.F32 R12, R4, R18, R12 ;  /* 0x00000012040c723c */ /* 0x008fde000000180c */
[----:B------:R-:W-:-:S08]  /*31d10*/  NOP ;  /* 0x0000000000007918 */ /* 0x000fd00000000000 */
[----:B------:R0:W-:Y:S04]  /*31d20*/  STL.64 [R1+0x460], R12 ;  /* 0x0004600c01007387 */ /* 0x0001e80000100a00 */
[----:B------:R1:W-:Y:S01]  /*31d30*/  STL.64 [R1+0x468], R14 ;  /* 0x0004680e01007387 */ /* 0x0003e20000100a00 */
[----:B0-----:R-:W-:-:S03]  /*31d40*/  IMAD.MOV.U32 R12, RZ, RZ, R18 ;  /* 0x000000ffff0c7224 */ /* 0x001fc600078e0012 */
[----:B-1----:R-:W2:Y:S04]  /*31d50*/  LDL.LU.64 R14, [R1+0x1de8] ;  /* 0x001de800010e7983 */ /* 0x002ea80000300a00 */
[----:B------:R-:W3:Y:S04]  /*31d60*/  LDL.LU.64 R18, [R1+0x1de0] ;  /* 0x001de00001127983 */ /* 0x000ee80000300a00 */
[----:B------:R-:W3:Y:S01]  /*31d70*/  LDL.LU.64 R16, [R1+0x1dd8] ;  /* 0x001dd80001107983 */ /* 0x000ee20000300a00 */
[----:B------:R-:W-:-:S03]  /*31d80*/  IMAD.MOV.U32 R10, RZ, RZ, R28 ;  /* 0x000000ffff0a7224 */ /* 0x000fc600078e001c */
[----:B------:R-:W-:Y:S04]  /*31d90*/  STL [R1+0x1bbc], R3 ;  /* 0x001bbc0301007387 */ /* 0x000fe80000100800 */
[----:B------:R-:W-:Y:S01]  /*31da0*/  STL [R1+0x1bb8], R12 ;  /* 0x001bb80c01007387 */ /* 0x000fe20000100800 */
[----:B---3--:R-:W-:Y:S03]  /*31db0*/  HMMA.16816.F32 R8, R4, R10, R16 ;  /* 0x0000000a0408723c */ /* 0x008fe60000001810 */
[----:B------:R-:W3:-:S15]  /*31dc0*/  LDL.LU.64 R18, [R1+0x1dd0] ;  /* 0x001dd00001127983 */ /* 0x000ede0000300a00 */
[----:B------:R-:W-:-:S05]  /*31dd0*/  NOP ;  /* 0x0000000000007918 */ /* 0x000fca0000000000 */
[----:B------:R-:W-:Y:S04]  /*31de0*/  STL.64 [R1+0x440], R8 ;  /* 0x0004400801007387 */ /* 0x000fe80000100a00 */
[----:B------:R3:W-:Y:S02]  /*31df0*/  STL.64 [R1+0x448], R10 ;  /* 0x0004480a01007387 */ /* 0x0007e40000100a00 */
[----:B---3--:R-:W-:Y:S06]  /*31e00*/  HMMA.16816.F32 R8, R4, R18, R24 ;  /* 0x000000120408723c */ /* 0x008fec0000001818 */
[----:B------:R-:W-:-:S02]  /*31e10*/  IMAD.MOV.U32 R28, RZ, RZ, R18 ;  /* 0x000000ffff1c7224 */ /* 0x000fc400078e0012 */
[----:B------:R-:W-:-:S15]  /*31e20*/  IMAD.MOV.U32 R13, RZ, RZ, R19 ;  /* 0x000000ffff0d7224 */ /* 0x000fde00078e0013 */
[----:B------:R-:W-:Y:S04]  /*31e30*/  STL.64 [R1+0x430], R8 ;  /* 0x0004300801007387 */ /* 0x000fe80000100a00 */
[----:B------:R2:W-:Y:S02]  /*31e40*/  STL.64 [R1+0x438], R10 ;  /* 0x0004380a01007387 */ /* 0x0005e40000100a00 */
[----:B--2---:R-:W-:Y:S02]  /*31e50*/  IMAD.MOV.U32 R10, RZ, RZ, R14 ;  /* 0x000000ffff0a7224 */ /* 0x004fe400078e000e */
[----:B------:R-:W-:Y:S01]  /*31e60*/  IMAD.MOV.U32 R11, RZ, RZ, R15 ;  /* 0x000000ffff0b7224 */ /* 0x000fe200078e000f */
[----:B------:R-:W2:Y:S04]  /*31e70*/  LDL.LU R14, [R1+0x1dcc] ;  /* 0x001dcc00010e7983 */ /* 0x000ea80000300800 */
[----:B------:R-:W2:Y:S04]  /*31e80*/  LDL.LU R15, [R1+0x1dc8] ;  /* 0x001dc800010f7983 */ /* 0x000ea80000300800 */
[----:B------:R-:W-:Y:S04]  /*31e90*/  STL.64 [R1+0x1d40], R10 ;  /* 0x001d400a01007387 */ /* 0x000fe80000100a00 */
[----:B------:R-:W3:Y:S04]  /*31ea0*/  LDL.LU R16, [R1+0x3a0] ;  /* 0x0003a00001107983 */ /* 0x000ee80000300800 */
[----:B------:R-:W3:Y:S04]  /*31eb0*/  LDL.LU R17, [R1+0x3a4] ;  /* 0x0003a40001117983 */ /* 0x000ee80000300800 */
[----:B------:R-:W4:Y:S04]  /*31ec0*/  LDL.LU R18, [R1+0x3a8] ;  /* 0x0003a80001127983 */ /* 0x000f280000300800 */
[----:B------:R-:W4:Y:S04]  /*31ed0*/  LDL.LU R19, [R1+0x3ac] ;  /* 0x0003ac0001137983 */ /* 0x000f280000300800 */
[----:B----4-:R0:W-:Y:S04]  /*31ee0*/  STL.64 [R1+0x1d50], R18 ;  /* 0x001d501201007387 */ /* 0x0101e80000100a00 */
[----:B---3--:R-:W-:Y:S04]  /*31ef0*/  STL.64 [R1+0x1d48], R16 ;  /* 0x001d481001007387 */ /* 0x008fe80000100a00 */
[----:B0-----:R-:W3:Y:S01]  /*31f00*/  LDL.64 R18, [R1+0xd8] ;  /* 0x0000d80001127983 */ /* 0x001ee20000100a00 */
[----:B------:R-:W-:-:S02]  /*31f10*/  IMAD.MOV.U32 R27, RZ, RZ, R20 ;  /* 0x000000ffff1b7224 */ /* 0x000fc400078e0014 */
[----:B------:R-:W-:Y:S01]  /*31f20*/  IMAD.MOV.U32 R26, RZ, RZ, R21 ;  /* 0x000000ffff1a7224 */ /* 0x000fe200078e0015 */
[----:B---3--:R-:W-:Y:S04]  /*31f30*/  STL.64 [R1+0x1d60], R18 ;  /* 0x001d601201007387 */ /* 0x008fe80000100a00 */
[----:B------:R-:W3:Y:S04]  /*31f40*/  LDL.LU R20, [R1+0x5b0] ;  /* 0x0005b00001147983 */ /* 0x000ee80000300800 */
[----:B------:R-:W3:Y:S04]  /*31f50*/  LDL.LU R21, [R1+0x5b4] ;  /* 0x0005b40001157983 */ /* 0x000ee80000300800 */
[----:B------:R-:W4:Y:S04]  /*31f60*/  LDL.LU R22, [R1+0x5b8] ;  /* 0x0005b80001167983 */ /* 0x000f280000300800 */
[----:B------:R-:W4:Y:S04]  /*31f70*/  LDL.LU R23, [R1+0x5bc] ;  /* 0x0005bc0001177983 */ /* 0x000f280000300800 */
[----:B----4-:R0:W-:Y:S04]  /*31f80*/  STL.64 [R1+0x1d88], R22 ;  /* 0x001d881601007387 */ /* 0x0101e80000100a00 */
[----:B---3--:R-:W-:Y:S04]  /*31f90*/  STL.64 [R1+0x1d80], R20 ;  /* 0x001d801401007387 */ /* 0x008fe80000100a00 */
[----:B0-----:R-:W3:Y:S04]  /*31fa0*/  LDL.64 R22, [R1+0x108] ;  /* 0x0001080001167983 */ /* 0x001ee80000100a00 */
[----:B---3--:R0:W-:Y:S04]  /*31fb0*/  STL.64 [R1+0x1d98], R22 ;  /* 0x001d981601007387 */ /* 0x0081e80000100a00 */
[----:B0-----:R-:W3:Y:S04]  /*31fc0*/  LDL.64 R22, [R1+0x118] ;  /* 0x0001180001167983 */ /* 0x001ee80000100a00 */
[----:B---3--:R0:W-:Y:S04]  /*31fd0*/  STL.64 [R1+0x1db0], R22 ;  /* 0x001db01601007387 */ /* 0x0081e80000100a00 */
[----:B0-----:R-:W3:Y:S04]  /*31fe0*/  LDL.64 R22, [R1+0x128] ;  /* 0x0001280001167983 */ /* 0x001ee80000100a00 */
[----:B------:R-:W4:Y:S04]  /*31ff0*/  LDL.LU R16, [R1+0x5a0] ;  /* 0x0005a00001107983 */ /* 0x000f280000300800 */
[----:B------:R-:W4:Y:S04]  /*32000*/  LDL.LU R17, [R1+0x5a4] ;  /* 0x0005a40001117983 */ /* 0x000f280000300800 */
[----:B------:R-:W2:Y:S04]  /*32010*/  LDL.LU R18, [R1+0x5a8] ;  /* 0x0005a80001127983 */ /* 0x000ea80000300800 */
[----:B------:R-:W2:Y:S04]  /*32020*/  LDL.LU R19, [R1+0x5ac] ;  /* 0x0005ac0001137983 */ /* 0x000ea80000300800 */
[----:B--2---:R0:W-:Y:S04]  /*32030*/  STL.64 [R1+0x1d70], R18 ;  /* 0x001d701201007387 */ /* 0x0041e80000100a00 */
[----:B----4-:R1:W-:Y:S04]  /*32040*/  STL.64 [R1+0x1d68], R16 ;  /* 0x001d681001007387 */ /* 0x0103e80000100a00 */
[----:B0-----:R-:W2:Y:S04]  /*32050*/  LDL.64 R18, [R1+0xf8] ;  /* 0x0000f80001127983 */ /* 0x001ea80000100a00 */
[----:B--2---:R0:W-:Y:S04]  /*32060*/  STL.64 [R1+0x1d90], R18 ;  /* 0x001d901201007387 */ /* 0x0041e80000100a00 */
[----:B-1----:R-:W2:Y:S04]  /*32070*/  LDL.LU R16, [R1+0x5c0] ;  /* 0x0005c00001107983 */ /* 0x002ea80000300800 */
[----:B------:R-:W2:Y:S04]  /*32080*/  LDL.LU R17, [R1+0x5c4] ;  /* 0x0005c40001117983 */ /* 0x000ea80000300800 */
[----:B0-----:R-:W4:Y:S04]  /*32090*/  LDL.LU R18, [R1+0x5c8] ;  /* 0x0005c80001127983 */ /* 0x001f280000300800 */
        /* <DEDUP_REMOVED lines=11> */
[----:B------:R-:W2:Y:S04]  /*32150*/  LDL.LU R18, [R1+0x5e8] ;  /* 0x0005e80001127983 */ /* 0x000ea80000300800 */
[----:B------:R-:W2:Y:S04]  /*32160*/  LDL.LU R19, [R1+0x5ec] ;  /* 0x0005ec0001137983 */ /* 0x000ea80000300800 */
[----:B------:R0:W-:Y:S04]  /*32170*/  STL.64 [R1+0x1d58], R26 ;  /* 0x001d581a01007387 */ /* 0x0001e80000100a00 */
        /* <DEDUP_REMOVED lines=8> */
[----:B------:R-:W-:Y:S04]  /*32200*/  STL [R1+0x1bc4], R13 ;  /* 0x001bc40d01007387 */ /* 0x000fe80000100800 */
[----:B------:R-:W-:Y:S01]  /*32210*/  STL [R1+0x1bc0], R28 ;  /* 0x001bc01c01007387 */ /* 0x000fe20000100800 */
[----:B---3--:R-:W-:-:S02]  /*32220*/  IMAD.MOV.U32 R12, RZ, RZ, R22 ;  /* 0x000000ffff0c7224 */ /* 0x008fc400078e0016 */
[----:B------:R-:W-:Y:S01]  /*32230*/  IMAD.MOV.U32 R29, RZ, RZ, R23 ;  /* 0x000000ffff1d7224 */ /* 0x000fe200078e0017 */
[----:B--2---:R-:W-:-:S15]  /*32240*/  HMMA.16816.F32 R16, R4, R22, R16 ;  /* 0x000000160410723c */ /* 0x004fde0000001810 */
[----:B------:R-:W-:-:S08]  /*32250*/  NOP ;  /* 0x0000000000007918 */ /* 0x000fd00000000000 */
[----:B------:R-:W-:Y:S04]  /*32260*/  STL.64 [R1+0x450], R16 ;  /* 0x0004501001007387 */ /* 0x000fe80000100a00 */
[----:B------:R0:W-:Y:S04]  /*32270*/  STL.64 [R1+0x458], R18 ;  /* 0x0004581201007387 */ /* 0x0001e80000100a00 */
[----:B0-----:R-:W2:Y:S04]  /*32280*/  LDL.LU.64 R18, [R1+0x1dc0] ;  /* 0x001dc00001127983 */ /* 0x001ea80000300a00 */
[----:B------:R-:W2:Y:S04]  /*32290*/  LDL.LU.64 R16, [R1+0x1db8] ;  /* 0x001db80001107983 */ /* 0x000ea80000300a00 */
[----:B------:R-:W2:Y:S04]  /*322a0*/  LDL.LU.64 R22, [R1+0x1db0] ;  /* 0x001db00001167983 */ /* 0x000ea80000300a00 */
[----:B------:R-:W-:Y:S04]  /*322b0*/  STL [R1+0x1bcc], R29 ;  /* 0x001bcc1d01007387 */ /* 0x000fe80000100800 */
[----:B------:R-:W-:Y:S01]  /*322c0*/  STL [R1+0x1bc8], R12 ;  /* 0x001bc80c01007387 */ /* 0x000fe20000100800 */
        /* <DEDUP_REMOVED lines=17> */
[----:B--2---:R-:W-:-:S15]  /*323e0*/  HMMA.16816.F32 R20, R4, R18, R20 ;  /* 0x000000120414723c */ /* 0x004fde0000001814 */
[----:B------:R-:W-:-:S08]  /*323f0*/  NOP ;  /* 0x0000000000007918 */ /* 0x000fd00000000000 */
[----:B------:R0:W-:Y:S04]  /*32400*/  STL.64 [R1+0x4b0], R20 ;  /* 0x0004b01401007387 */ /* 0x0001e80000100a00 */
[----:B------:R1:W-:Y:S01]  /*32410*/  STL.64 [R1+0x4b8], R22 ;  /* 0x0004b81601007387 */ /* 0x0003e20000100a00 */
[----:B0-----:R-:W-:-:S03]  /*32420*/  IMAD.MOV.U32 R21, RZ, RZ, R18 ;  /* 0x000000ffff157224 */ /* 0x001fc600078e0012 */
[----:B-1----:R-:W2:Y:S01]  /*32430*/  LDL.LU.64 R22, [R1+0x1d78] ;  /* 0x001d780001167983 */ /* 0x002ea20000300a00 */
[----:B------:R-:W-:-:S03]  /*32440*/  IMAD.MOV.U32 R20, RZ, RZ, R19 ;  /* 0x000000ffff147224 */ /* 0x000fc600078e0013 */
[----:B------:R-:W3:Y:S04]  /*32450*/  LDL.LU.64 R18, [R1+0x1d70] ;  /* 0x001d700001127983 */ /* 0x000ee80000300a00 */
[----:B------:R-:W3:Y:S02]  /*32460*/  LDL.LU.64 R16, [R1+0x1d68] ;  /* 0x001d680001107983 */ /* 0x000ee40000300a00 */
[C---:B---3--:R-:W-:Y:S02]  /*32470*/  HMMA.16816.F32 R16, R4.reuse, R14, R16 ;  /* 0x0000000e0410723c */ /* 0x048fe40000001810 */
[----:B--2---:R-:W-:Y:S04]  /*32480*/  STL.64 [R1+0x1c30], R22 ;  /* 0x001c301601007387 */ /* 0x004fe80000100a00 */
[----:B------:R0:W-:Y:S04]  /*32490*/  STL.64 [R1+0x1c28], R20 ;  /* 0x001c281401007387 */ /* 0x0001e80000100a00 */
[----:B0-----:R-:W2:Y:S04]  /*324a0*/  LDL.LU R20, [R1+0x390] ;  /* 0x0003900001147983 */ /* 0x001ea80000300800 */
[----:B------:R-:W2:Y:S04]  /*324b0*/  LDL.LU R21, [R1+0x394] ;  /* 0x0003940001157983 */ /* 0x000ea80000300800 */
[----:B------:R-:W2:Y:S04]  /*324c0*/  LDL.LU R22, [R1+0x398] ;  /* 0x0003980001167983 */ /* 0x000ea80000300800 */
[----:B------:R-:W2:Y:S04]  /*324d0*/  LDL.LU R23, [R1+0x39c] ;  /* 0x00039c0001177983 */ /* 0x000ea80000300800 */
[----:B------:R-:W-:Y:S04]  /*324e0*/  STL.64 [R1+0x5a0], R16 ;  /* 0x0005a01001007387 */ /* 0x000fe80000100a00 */
[----:B------:R0:W-:Y:S04]  /*324f0*/  STL.64 [R1+0x5a8], R18 ;  /* 0x0005a81201007387 */ /* 0x0001e80000100a00 */
[----:B0-----:R-:W4:Y:S04]  /*32500*/  LDL.LU.64 R18, [R1+0x1d60] ;  /* 0x001d600001127983 */ /* 0x001f280000300a00 */
[----:B------:R0:W-:Y:S01]  /*32510*/  STL.64 [R1+0x1af8], R14 ;  /* 0x001af80e01007387 */ /* 0x0001e20000100a00 */
[----:B----4-:R-:W-:Y:S06]  /*32520*/  HMMA.16816.F32 R24, R4, R18, R24 ;  /* 0x000000120418723c */ /* 0x010fec0000001818 */
[----:B0-----:R-:W-:-:S02]  /*32530*/  IMAD.MOV.U32 R15, RZ, RZ, R18 ;  /* 0x000000ffff0f7224 */ /* 0x001fc400078e0012 */
[----:B------:R-:W-:-:S15]  /*32540*/  IMAD.MOV.U32 R14, RZ, RZ, R19 ;  /* 0x000000ffff0e7224 */ /* 0x000fde00078e0013 */
[----:B------:R-:W-:Y:S04]  /*32550*/  STL.64 [R1+0x590], R24 ;  /* 0x0005901801007387 */ /* 0x000fe80000100a00 */
[----:B------:R0:W-:Y:S04]  /*32560*/  STL.64 [R1+0x598], R26 ;  /* 0x0005981a01007387 */ /* 0x0001e80000100a00 */
[----:B0-----:R-:W3:Y:S04]  /*32570*/  LDL.LU.64 R26, [R1+0x1d58] ;  /* 0x001d5800011a7983 */ /* 0x001ee80000300a00 */
[----:B------:R-:W4:Y:S04]  /*32580*/  LDL.LU.64 R18, [R1+0x1d50] ;  /* 0x001d500001127983 */ /* 0x000f280000300a00 */
[----:B------:R-:W4:Y:S04]  /*32590*/  LDL.LU.64 R16, [R1+0x1d48] ;  /* 0x001d480001107983 */ /* 0x000f280000300a00 */
[----:B------:R0:W-:Y:S04]  /*325a0*/  STL.64 [R1+0x1be0], R14 ;  /* 0x001be00e01007387 */ /* 0x0001e80000100a00 */
[----:B------:R-:W-:Y:S04]  /*325b0*/  STL.64 [R1+0x1bd8], R12 ;  /* 0x001bd80c01007387 */ /* 0x000fe80000100a00 */
[----:B0-----:R-:W4:Y:S01]  /*325c0*/  LDL.64 R14, [R1+0xb8] ;  /* 0x0000b800010e7983 */ /* 0x001f220000100a00 */
[C---:B---3--:R-:W-:Y:S03]  /*325d0*/  HMMA.16816.F32 R24, R4.reuse, R26, R8 ;  /* 0x0000001a0418723c */ /* 0x048fe60000001808 */
[----:B------:R-:W2:Y:S03]  /*325e0*/  LDL.LU.64 R10, [R1+0x1d40] ;  /* 0x001d4000010a7983 */ /* 0x000ea60000300a00 */
[----:B----4-:R-:W-:-:S15]  /*325f0*/  HMMA.16816.F32 R16, R4, R14, R16 ;  /* 0x0000000e0410723c */ /* 0x010fde0000001810 */
[----:B------:R-:W-:-:S02]  /*32600*/  NOP ;  /* 0x0000000000007918 */ /* 0x000fc40000000000 */
[----:B------:R0:W-:Y:S04]  /*32610*/  STL.64 [R1+0x580], R24 ;  /* 0x0005801801007387 */ /* 0x0001e80000100a00 */
[----:B------:R-:W-:Y:S04]  /*32620*/  STL.64 [R1+0x588], R26 ;  /* 0x0005881a01007387 */ /* 0x000fe80000100a00 */
[----:B0-----:R-:W3:Y:S04]  /*32630*/  LDL.LU.64 R24, [R1+0x1d38] ;  /* 0x001d380001187983 */ /* 0x001ee80000300a00 */
[----:B------:R-:W-:Y:S04]  /*32640*/  STL.64 [R1+0xb80], R16 ;  /* 0x000b801001007387 */ /* 0x000fe80000100a00 */
[----:B------:R0:W-:Y:S04]  /*32650*/  STL.64 [R1+0xb88], R18 ;  /* 0x000b881201007387 */ /* 0x0001e80000100a00 */
[----:B0-----:R-:W4:Y:S04]  /*32660*/  LDL.LU.64 R18, [R1+0x1d30] ;  /* 0x001d300001127983 */ /* 0x001f280000300a00 */
[----:B------:R-:W4:Y:S01]  /*32670*/  LDL.LU.64 R16, [R1+0x1d28] ;  /* 0x001d280001107983 */ /* 0x000f220000300a00 */
[----:B------:R-:W-:-:S02]  /*32680*/  IMAD.MOV.U32 R28, RZ, RZ, R14 ;  /* 0x000000ffff1c7224 */ /* 0x000fc400078e000e */
[----:B------:R-:W-:Y:S01]  /*32690*/  IMAD.MOV.U32 R29, RZ, RZ, R15 ;  /* 0x000000ffff1d7224 */ /* 0x000fe200078e000f */
[----:B------:R-:W4:Y:S01]  /*326a0*/  LDL.LU R8, [R1+0x1e0] ;  /* 0x0001e00001087983 */ /* 0x000f220000300800 */
[----:B--2---:R-:W-:-:S15]  /*326b0*/  HMMA.16816.F32 R12, R4, R10, R20 ;  /* 0x0000000a040c723c */ /* 0x004fde0000001814 */
[----:B------:R-:W-:-:S08]  /*326c0*/  NOP ;  /* 0x0000000000007918 */ /* 0x000fd00000000000 */
[----:B------:R-:W-:Y:S04]  /*326d0*/  STL.64 [R1+0xb70], R12 ;  /* 0x000b700c01007387 */ /* 0x000fe80000100a00 */
[----:B------:R4:W-:Y:S04]  /*326e0*/  STL.64 [R1+0xb78], R14 ;  /* 0x000b780e01007387 */ /* 0x0009e80000100a00 */
[----:B------:R-:W2:Y:S04]  /*326f0*/  LDL.LU R9, [R1+0x1e4] ;  /* 0x0001e40001097983 */ /* 0x000ea80000300800 */
[----:B------:R-:W2:Y:S04]  /*32700*/  LDL.LU R10, [R1+0x1e8] ;  /* 0x0001e800010a7983 */ /* 0x000ea80000300800 */
[----:B------:R-:W2:Y:S01]  /*32710*/  LDL.LU R11, [R1+0x1ec] ;  /* 0x0001ec00010b7983 */ /* 0x000ea20000300800 */
[----:B---3--:R-:W-:-:S02]  /*32720*/  IMAD.MOV.U32 R22, RZ, RZ, R24 ;  /* 0x000000ffff167224 */ /* 0x008fc400078e0018 */
[----:B------:R-:W-:Y:S01]  /*32730*/  IMAD.MOV.U32 R23, RZ, RZ, R25 ;  /* 0x000000ffff177224 */ /* 0x000fe200078e0019 */
[----:B------:R-:W3:Y:S04]  /*32740*/  LDL.LU R24, [R1+0x1d24] ;  /* 0x001d240001187983 */ /* 0x000ee80000300800 */
[----:B------:R-:W2:Y:S04]  /*32750*/  LDL.LU R25, [R1+0x1d20] ;  /* 0x001d200001197983 */ /* 0x000ea80000300800 */
[----:B------:R0:W-:Y:S01]  /*32760*/  STL.64 [R1+0x1c48], R22 ;  /* 0x001c481601007387 */ /* 0x0001e20000100a00 */
[----:B----4-:R-:W-:-:S02]  /*32770*/  IMAD.MOV.U32 R14, RZ, RZ, R16 ;  /* 0x000000ffff0e7224 */ /* 0x010fc400078e0010 */
[----:B0-----:R-:W-:Y:S02]  /*32780*/  IMAD.MOV.U32 R22, RZ, RZ, R18 ;  /* 0x000000ffff167224 */ /* 0x001fe400078e0012 */
[----:B------:R-:W-:Y:S01]  /*32790*/  IMAD.MOV.U32 R23, RZ, RZ, R19 ;  /* 0x000000ffff177224 */ /* 0x000fe200078e0013 */
[----:B------:R-:W4:Y:S01]  /*327a0*/  LDL.LU R18, [R1+0x1d1c] ;  /* 0x001d1c0001127983 */ /* 0x000f220000300800 */
[----:B------:R-:W-:-:S03]  /*327b0*/  IMAD.MOV.U32 R15, RZ, RZ, R17 ;  /* 0x000000ffff0f7224 */ /* 0x000fc600078e0011 */
[----:B------:R-:W4:Y:S04]  /*327c0*/  LDL.LU R19, [R1+0x1d18] ;  /* 0x001d180001137983 */ /* 0x000f280000300800 */
[----:B------:R0:W-:Y:S04]  /*327d0*/  STL.64 [R1+0x1c60], R22 ;  /* 0x001c601601007387 */ /* 0x0001e80000100a00 */
[----:B------:R-:W4:Y:S04]  /*327e0*/  LDL.LU R16, [R1+0x1d14] ;  /* 0x001d140001107983 */ /* 0x000f280000300800 */
[----:B------:R-:W4:Y:S04]  /*327f0*/  LDL.LU R17, [R1+0x1d10] ;  /* 0x001d100001117983 */ /* 0x000f280000300800 */
[----:B------:R1:W-:Y:S04]  /*32800*/  STL.64 [R1+0x1c68], R14 ;  /* 0x001c680e01007387 */ /* 0x0003e80000100a00 */
[----:B------:R-:W3:Y:S04]  /*32810*/  LDL.LU R20, [R1+0x310] ;  /* 0x0003100001147983 */ /* 0x000ee80000300800 */
[----:B------:R-:W3:Y:S04]  /*32820*/  LDL.LU R21, [R1+0x314] ;  /* 0x0003140001157983 */ /* 0x000ee80000300800 */
[----:B0-----:R-:W2:Y:S04]  /*32830*/  LDL.LU R22, [R1+0x318] ;  /* 0x0003180001167983 */ /* 0x001ea80000300800 */
[----:B------:R-:W2:Y:S01]  /*32840*/  LDL.LU R23, [R1+0x31c] ;  /* 0x00031c0001177983 */ /* 0x000ea20000300800 */
[----:B-1----:R-:W-:-:S02]  /*32850*/  IMAD.MOV.U32 R14, RZ, RZ, R0 ;  /* 0x000000ffff0e7224 */ /* 0x002fc400078e0000 */
[----:B------:R-:W-:Y:S01]  /*32860*/  IMAD.MOV.U32 R15, RZ, RZ, R2 ;  /* 0x000000ffff0f7224 */ /* 0x000fe200078e0002 */
[----:B--2---:R-:W-:Y:S04]  /*32870*/  STL.64 [R1+0x1c78], R22 ;  /* 0x001c781601007387 */ /* 0x004fe80000100a00 */
[----:B---3--:R0:W-:Y:S04]  /*32880*/  STL.64 [R1+0x1c70], R20 ;  /* 0x001c701401007387 */ /* 0x0081e80000100a00 */
[----:B------:R-:W2:Y:S04]  /*32890*/  LDL.LU R0, [R1+0x1d0c] ;  /* 0x001d0c0001007983 */ /* 0x000ea80000300800 */
[----:B------:R-:W3:Y:S04]  /*328a0*/  LDL.LU R2, [R1+0x1d08] ;  /* 0x001d080001027983 */ /* 0x000ee80000300800 */
[----:B------:R1:W-:Y:S04]  /*328b0*/  STL.64 [R1+0x1c80], R14 ;  /* 0x001c800e01007387 */ /* 0x0003e80000100a00 */
[----:B0-----:R-:W4:Y:S04]  /*328c0*/  LDL.LU R20, [R1+0x320] ;  /* 0x0003200001147983 */ /* 0x001f280000300800 */
[----:B------:R-:W4:Y:S04]  /*328d0*/  LDL.LU R21, [R1+0x324] ;  /* 0x0003240001157983 */ /* 0x000f280000300800 */
[----:B------:R-:W2:Y:S04]  /*328e0*/  LDL.LU R22, [R1+0x328] ;  /* 0x0003280001167983 */ /* 0x000ea80000300800 */
[----:B------:R-:W2:Y:S01]  /*328f0*/  LDL.LU R23, [R1+0x32c] ;  /* 0x00032c0001177983 */ /* 0x000ea20000300800 */
[----:B-1----:R-:W-:-:S02]  /*32900*/  IMAD.MOV.U32 R14, RZ, RZ, R25 ;  /* 0x000000ffff0e7224 */ /* 0x002fc400078e0019 */
[----:B------:R-:W-:Y:S01]  /*32910*/  IMAD.MOV.U32 R15, RZ, RZ, R24 ;  /* 0x000000ffff0f7224 */ /* 0x000fe200078e0018 */
[----:B--2---:R-:W-:Y:S04]  /*32920*/  STL.64 [R1+0x1c90], R22 ;  /* 0x001c901601007387 */ /* 0x004fe80000100a00 */
[----:B----4-:R0:W-:Y:S04]  /*32930*/  STL.64 [R1+0x1c88], R20 ;  /* 0x001c881401007387 */ /* 0x0101e80000100a00 */
[----:B------:R1:W-:Y:S04]  /*32940*/  STL.64 [R1+0x1c98], R14 ;  /* 0x001c980e01007387 */ /* 0x0003e80000100a00 */
[----:B0-----:R-:W2:Y:S04]  /*32950*/  LDL.LU R20, [R1+0x330] ;  /* 0x0003300001147983 */ /* 0x001ea80000300800 */
[----:B------:R-:W2:Y:S04]  /*32960*/  LDL.LU R21, [R1+0x334] ;  /* 0x0003340001157983 */ /* 0x000ea80000300800 */
[----:B------:R-:W4:Y:S04]  /*32970*/  LDL.LU R22, [R1+0x338] ;  /* 0x0003380001167983 */ /* 0x000f280000300800 */
[----:B------:R-:W4:Y:S01]  /*32980*/  LDL.LU R23, [R1+0x33c] ;  /* 0x00033c0001177983 */ /* 0x000f220000300800 */
[----:B-1----:R-:W-:-:S02]  /*32990*/  IMAD.MOV.U32 R14, RZ, RZ, R19 ;  /* 0x000000ffff0e7224 */ /* 0x002fc400078e0013 */
[----:B------:R-:W-:Y:S01]  /*329a0*/  IMAD.MOV.U32 R15, RZ, RZ, R18 ;  /* 0x000000ffff0f7224 */ /* 0x000fe200078e0012 */
[----:B----4-:R-:W-:Y:S04]  /*329b0*/  STL.64 [R1+0x1ca8], R22 ;  /* 0x001ca81601007387 */ /* 0x010fe80000100a00 */
[----:B--2---:R-:W-:Y:S04]  /*329c0*/  STL.64 [R1+0x1ca0], R20 ;  /* 0x001ca01401007387 */ /* 0x004fe80000100a00 */
[----:B------:R0:W-:Y:S02]  /*329d0*/  STL.64 [R1+0x1cb0], R14 ;  /* 0x001cb00e01007387 */ /* 0x0001e40000100a00 */
[----:B0-----:R-:W-:-:S02]  /*329e0*/  IMAD.MOV.U32 R14, RZ, RZ, R17 ;  /* 0x000000ffff0e7224 */ /* 0x001fc400078e0011 */
[----:B------:R-:W-:-:S05]  /*329f0*/  IMAD.MOV.U32 R15, RZ, RZ, R16 ;  /* 0x000000ffff0f7224 */ /* 0x000fca00078e0010 */
[----:B------:R0:W-:Y:S04]  /*32a00*/  STL.64 [R1+0x1cc8], R14 ;  /* 0x001cc80e01007387 */ /* 0x0001e80000100a00 */
[----:B------:R-:W2:Y:S04]  /*32a10*/  LDL.LU R20, [R1+0x340] ;  /* 0x0003400001147983 */ /* 0x000ea80000300800 */
[----:B------:R-:W2:Y:S04]  /*32a20*/  LDL.LU R21, [R1+0x344] ;  /* 0x0003440001157983 */ /* 0x000ea80000300800 */
[----:B------:R-:W4:Y:S04]  /*32a30*/  LDL.LU R22, [R1+0x348] ;  /* 0x0003480001167983 */ /* 0x000f280000300800 */
[----:B------:R-:W4:Y:S04]  /*32a40*/  LDL.LU R23, [R1+0x34c] ;  /* 0x00034c0001177983 */ /* 0x000f280000300800 */
[----:B0-----:R-:W3:Y:S04]  /*32a50*/  LDL.64 R14, [R1+0x78] ;  /* 0x00007800010e7983 */ /* 0x001ee80000100a00 */
[----:B---3--:R-:W-:Y:S04]  /*32a60*/  STL.64 [R1+0x1ce0], R14 ;  /* 0x001ce00e01007387 */ /* 0x008fe80000100a00 */
[----:B----4-:R-:W-:Y:S04]  /*32a70*/  STL.64 [R1+0x1cc0], R22 ;  /* 0x001cc01601007387 */ /* 0x010fe80000100a00 */
[----:B--2---:R0:W-:Y:S04]  /*32a80*/  STL.64 [R1+0x1cb8], R20 ;  /* 0x001cb81401007387 */ /* 0x0041e80000100a00 */
[----:B0-----:R-:W2:Y:S04]  /*32a90*/  LDL.LU R20, [R1+0x350] ;  /* 0x0003500001147983 */ /* 0x001ea80000300800 */
[----:B------:R-:W2:Y:S04]  /*32aa0*/  LDL.LU R21, [R1+0x354] ;  /* 0x0003540001157983 */ /* 0x000ea80000300800 */
[----:B------:R-:W3:Y:S04]  /*32ab0*/  LDL.LU R22, [R1+0x358] ;  /* 0x0003580001167983 */ /* 0x000ee80000300800 */
[----:B------:R-:W3:Y:S01]  /*32ac0*/  LDL.LU R23, [R1+0x35c] ;  /* 0x00035c0001177983 */ /* 0x000ee20000300800 */
[----:B------:R-:W-:-:S02]  /*32ad0*/  IMAD.MOV.U32 R14, RZ, RZ, R2 ;  /* 0x000000ffff0e7224 */ /* 0x000fc400078e0002 */
[----:B------:R-:W-:Y:S01]  /*32ae0*/  IMAD.MOV.U32 R15, RZ, RZ, R0 ;  /* 0x000000ffff0f7224 */ /* 0x000fe200078e0000 */
[----:B------:R-:W4:Y:S04]  /*32af0*/  LDL.LU R24, [R1+0x380] ;  /* 0x0003800001187983 */ /* 0x000f280000300800 */
[----:B------:R-:W4:Y:S04]  /*32b00*/  LDL.LU R25, [R1+0x384] ;  /* 0x0003840001197983 */ /* 0x000f280000300800 */
[----:B------:R-:W4:Y:S04]  /*32b10*/  LDL.LU R26, [R1+0x388] ;  /* 0x00038800011a7983 */ /* 0x000f280000300800 */
[----:B------:R-:W4:Y:S04]  /*32b20*/  LDL.LU R27, [R1+0x38c] ;  /* 0x00038c00011b7983 */ /* 0x000f280000300800 */
[----:B------:R0:W-:Y:S04]  /*32b30*/  STL.64 [R1+0x1cf8], R14 ;  /* 0x001cf80e01007387 */ /* 0x0001e80000100a00 */
[----:B0-----:R-:W4:Y:S04]  /*32b40*/  LDL.64 R14, [R1+0x98] ;  /* 0x00009800010e7983 */ /* 0x001f280000100a00 */
        /* <DEDUP_REMOVED lines=10> */
[----:B------:R-:W2:Y:S04]  /*32bf0*/  LDL.LU R22, [R1+0x378] ;  /* 0x0003780001167983 */ /* 0x000ea80000300800 */
[----:B------:R-:W2:Y:S04]  /*32c00*/  LDL.LU R23, [R1+0x37c] ;  /* 0x00037c0001177983 */ /* 0x000ea80000300800 */
[----:B------:R-:W-:Y:S04]  /*32c10*/  STL.64 [R1+0x1c20], R10 ;  /* 0x001c200a01007387 */ /* 0x000fe80000100a00 */
[----:B------:R0:W-:Y:S04]  /*32c20*/  STL.64 [R1+0x1c18], R8 ;  /* 0x001c180801007387 */ /* 0x0001e80000100a00 */
[----:B0-----:R-:W3:Y:S04]  /*32c30*/  LDL.LU R8, [R1+0x2e0] ;  /* 0x0002e00001087983 */ /* 0x001ee80000300800 */
[----:B------:R-:W3:Y:S04]  /*32c40*/  LDL.LU R9, [R1+0x2e4] ;  /* 0x0002e40001097983 */ /* 0x000ee80000300800 */
[----:B------:R-:W2:Y:S04]  /*32c50*/  LDL.LU R10, [R1+0x2e8] ;  /* 0x0002e800010a7983 */ /* 0x000ea80000300800 */
[----:B------:R-:W2:Y:S01]  /*32c60*/  LDL.LU R11, [R1+0x2ec] ;  /* 0x0002ec00010b7983 */ /* 0x000ea20000300800 */
[----:B----4-:R-:W-:Y:S03]  /*32c70*/  HMMA.16816.F32 R24, R4, R14, R24 ;  /* 0x0000000e0418723c */ /* 0x010fe60000001818 */
[----:B--2---:R-:W-:Y:S04]  /*32c80*/  STL.64 [R1+0x1c40], R10 ;  /* 0x001c400a01007387 */ /* 0x004fe80000100a00 */
[----:B---3--:R0:W-:Y:S04]  /*32c90*/  STL.64 [R1+0x1c38], R8 ;  /* 0x001c380801007387 */ /* 0x0081e80000100a00 */
        /* <DEDUP_REMOVED lines=10> */
[----:B------:R-:W3:Y:S04]  /*32d40*/  LDL.LU R16, [R1+0x8d0] ;  /* 0x0008d00001107983 */ /* 0x000ee80000300800 */
[----:B------:R-:W3:Y:S04]  /*32d50*/  LDL.LU R17, [R1+0x8d4] ;  /* 0x0008d40001117983 */ /* 0x000ee80000300800 */
[----:B------:R-:W3:Y:S04]  /*32d60*/  LDL.LU R18, [R1+0x8d8] ;  /* 0x0008d80001127983 */ /* 0x000ee80000300800 */
[----:B------:R-:W3:Y:S04]  /*32d70*/  LDL.LU R19, [R1+0x8dc] ;  /* 0x0008dc0001137983 */ /* 0x000ee80000300800 */
[----:B------:R0:W-:Y:S04]  /*32d80*/  STL.64 [R1+0xb60], R24 ;  /* 0x000b601801007387 */ /* 0x0001e80000100a00 */
[----:B------:R1:W-:Y:S01]  /*32d90*/  STL.64 [R1+0xb68], R26 ;  /* 0x000b681a01007387 */ /* 0x0003e20000100a00 */
[----:B0-----:R-:W-:-:S03]  /*32da0*/  IMAD.MOV.U32 R25, RZ, RZ, R14 ;  /* 0x000000ffff197224 */ /* 0x001fc600078e000e */
[----:B-1----:R-:W4:Y:S01]  /*32db0*/  LDL.LU.64 R26, [R1+0x1d00] ;  /* 0x001d0000011a7983 */ /* 0x002f220000300a00 */
[----:B------:R-:W-:-:S03]  /*32dc0*/  IMAD.MOV.U32 R24, RZ, RZ, R15 ;  /* 0x000000ffff187224 */ /* 0x000fc600078e000f */
        /* <DEDUP_REMOVED lines=50> */
[----:B---3--:R0:W-:Y:S04]  /*330f0*/  STL.64 [R1+0x1be8], R14 ;  /* 0x001be80e01007387 */ /* 0x0081e80000100a00 */
[----:B0-----:R-:W3:Y:S01]  /*33100*/  LDL.LU.64 R14, [R1+0x1b8] ;  /* 0x0001b800010e7983 */ /* 0x001ee20000300a00 */
[C---:B--2---:R-:W-:Y:S03]  /*33110*/  HMMA.16816.F32 R20, R4.reuse, R22, R8 ;  /* 0x000000160414723c */ /* 0x044fe60000001808 */
[----:B---3--:R0:W-:Y:S04]  /*33120*/  STL.64 [R1+0x1bf8], R14 ;  /* 0x001bf80e01007387 */ /* 0x0081e80000100a00 */
[----:B0-----:R-:W2:Y:S04]  /*33130*/  LDL.LU.64 R14, [R1+0x1c8] ;  /* 0x0001c800010e7983 */ /* 0x001ea80000300a00 */
[----:B--2---:R0:W-:Y:S04]  /*33140*/  STL.64 [R1+0x1c00], R14 ;  /* 0x001c000e01007387 */ /* 0x0041e80000100a00 */
[----:B0-----:R-:W2:Y:S04]  /*33150*/  LDL.LU.64 R14, [R1+0x1d8] ;  /* 0x0001d800010e7983 */ /* 0x001ea80000300a00 */
[----:B------:R-:W3:Y:S04]  /*33160*/  LDL.LU.64 R10, [R1+0x1c58] ;  /* 0x001c5800010a7983 */ /* 0x000ee80000300a00 */
[----:B------:R-:W3:Y:S04]  /*33170*/  LDL.LU.64 R8, [R1+0x1c50] ;  /* 0x001c500001087983 */ /* 0x000ee80000300a00 */
[----:B------:R-:W-:Y:S04]  /*33180*/  STL.64 [R1+0xae0], R20 ;  /* 0x000ae01401007387 */ /* 0x000fe80000100a00 */
[----:B------:R0:W-:Y:S04]  /*33190*/  STL.64 [R1+0xae8], R22 ;  /* 0x000ae81601007387 */ /* 0x0001e80000100a00 */
[----:B0-----:R-:W3:Y:S02]  /*331a0*/  LDL.LU.64 R22, [R1+0x1c48] ;  /* 0x001c480001167983 */ /* 0x001ee40000300a00 */
[----:B---3--:R-:W-:Y:S02]  /*331b0*/  HMMA.16816.F32 R20, R4, R22, R8 ;  /* 0x000000160414723c */ /* 0x008fe40000001808 */
[----:B------:R-:W3:Y:S04]  /*331c0*/  LDL.LU.64 R10, [R1+0x1c40] ;  /* 0x001c4000010a7983 */ /* 0x000ee80000300a00 */
[----:B------:R-:W3:-:S15]  /*331d0*/  LDL.LU.64 R8, [R1+0x1c38] ;  /* 0x001c380001087983 */ /* 0x000ede0000300a00 */
[----:B------:R-:W-:-:S02]  /*331e0*/  NOP ;  /* 0x0000000000007918 */ /* 0x000fc40000000000 */
[----:B------:R-:W-:Y:S04]  /*331f0*/  STL.64 [R1+0xad0], R20 ;  /* 0x000ad01401007387 */ /* 0x000fe80000100a00 */
[----:B------:R0:W-:Y:S04]  /*33200*/  STL.64 [R1+0xad8], R22 ;  /* 0x000ad81601007387 */ /* 0x0001e80000100a00 */
[----:B0-----:R-:W3:Y:S04]  /*33210*/  LDL.LU.64 R22, [R1+0x1c30] ;  /* 0x001c300001167983 */ /* 0x001ee80000300a00 */
[----:B------:R-:W4:Y:S01]  /*33220*/  LDL.LU.64 R20, [R1+0x1c28] ;  /* 0x001c280001147983 */ /* 0x000f220000300a00 */
[----:B---3--:R-:W-:-:S15]  /*33230*/  HMMA.16816.F32 R8, R4, R22, R8 ;  /* 0x000000160408723c */ /* 0x008fde0000001808 */
[----:B------:R-:W-:-:S08]  /*33240*/  NOP ;  /* 0x0000000000007918 */ /* 0x000fd00000000000 */
[----:B------:R-:W-:Y:S04]  /*33250*/  STL.64 [R1+0xac0], R8 ;  /* 0x000ac00801007387 */ /* 0x000fe80000100a00 */
[----:B------:R0:W-:Y:S04]  /*33260*/  STL.64 [R1+0xac8], R10 ;  /* 0x000ac80a01007387 */ /* 0x0001e80000100a00 */
[----:B0-----:R-:W3:Y:S04]  /*33270*/  LDL.LU.64 R10, [R1+0x1c20] ;  /* 0x001c2000010a7983 */ /* 0x001ee80000300a00 */
[----:B------:R-:W3:Y:S04]  /*33280*/  LDL.LU.64 R8, [R1+0x1c18] ;  /* 0x001c180001087983 */ /* 0x000ee80000300a00 */
[----:B------:R-:W-:Y:S04]  /*33290*/  STL.64 [R1+0x1a60], R22 ;  /* 0x001a601601007387 */ /* 0x000fe80000100a00 */
[----:B----4-:R0:W-:Y:S04]  /*332a0*/  STL.64 [R1+0x1bf0], R20 ;  /* 0x001bf01401007387 */ /* 0x0101e80000100a00 */
[----:B0-----:R-:W4:Y:S04]  /*332b0*/  LDL.LU R20, [R1+0x840] ;  /* 0x0008400001147983 */ /* 0x001f280000300800 */
[----:B------:R-:W4:Y:S04]  /*332c0*/  LDL.LU R21, [R1+0x844] ;  /* 0x0008440001157983 */ /* 0x000f280000300800 */
[----:B------:R-:W4:Y:S04]  /*332d0*/  LDL.LU R22, [R1+0x848] ;  /* 0x0008480001167983 */ /* 0x000f280000300800 */
[----:B------:R-:W4:Y:S01]  /*332e0*/  LDL.LU R23, [R1+0x84c] ;  /* 0x00084c0001177983 */ /* 0x000f220000300800 */
[----:B---3--:R-:W-:Y:S03]  /*332f0*/  HMMA.16816.F32 R4, R4, R26, R8 ;  /* 0x0000001a0404723c */ /* 0x008fe60000001808 */
[----:B------:R-:W2:Y:S04]  /*33300*/  LDL.LU.64 R10, [R1+0x1c10] ;  /* 0x001c1000010a7983 */ /* 0x000ea80000300a00 */
[----:B------:R-:W2:-:S15]  /*33310*/  LDL.LU.64 R8, [R1+0x1c08] ;  /* 0x001c080001087983 */ /* 0x000e9e0000300a00 */
[----:B------:R-:W-:-:S01]  /*33320*/  NOP ;  /* 0x0000000000007918 */ /* 0x000fc20000000000 */
[----:B------:R-:W-:Y:S04]  /*33330*/  STL.64 [R1+0x9f0], R4 ;  /* 0x0009f00401007387 */ /* 0x000fe80000100a00 */
[----:B------:R0:W-:Y:S04]  /*33340*/  STL.64 [R1+0x9f8], R6 ;  /* 0x0009f80601007387 */ /* 0x0001e80000100a00 */
[----:B0-----:R-:W3:Y:S04]  /*33350*/  LDL.LU.64 R6, [R1+0x1a8] ;  /* 0x0001a80001067983 */ /* 0x001ee80000300a00 */
[----:B------:R-:W-:Y:S04]  /*33360*/  STL [R1+0x19c4], R26 ;  /* 0x0019c41a01007387 */ /* 0x000fe80000100800 */
[----:B------:R-:W-:Y:S01]  /*33370*/  STL [R1+0x19c0], R27 ;  /* 0x0019c01b01007387 */ /* 0x000fe20000100800 */
[----:B--2---:R-:W-:-:S15]  /*33380*/  HMMA.16816.F32 R16, R8, R14, R16 ;  /* 0x0000000e0810723c */ /* 0x004fde0000001810 */
[----:B------:R-:W-:-:S08]  /*33390*/  NOP ;  /* 0x0000000000007918 */ /* 0x000fd00000000000 */
[----:B------:R-:W-:Y:S04]  /*333a0*/  STL.64 [R1+0x390], R16 ;  /* 0x0003901001007387 */ /* 0x000fe80000100a00 */
[----:B------:R0:W-:Y:S02]  /*333b0*/  STL.64 [R1+0x398], R18 ;  /* 0x0003981201007387 */ /* 0x0001e40000100a00 */
[----:B0-----:R-:W-:Y:S02]  /*333c0*/  IMAD.MOV.U32 R19, RZ, RZ, R15 ;  /* 0x000000ffff137224 */ /* 0x001fe400078e000f */
[----:B------:R-:W-:Y:S02]  /*333d0*/  IMAD.MOV.U32 R18, RZ, RZ, R14 ;  /* 0x000000ffff127224 */ /* 0x000fe400078e000e */
[----:B------:R-:W2:Y:S04]  /*333e0*/  LDL.LU.64 R14, [R1+0x1c00] ;  /* 0x001c0000010e7983 */ /* 0x000ea80000300a00 */
[----:B------:R-:W-:Y:S04]  /*333f0*/  STL [R1+0x19cc], R19 ;  /* 0x0019cc1301007387 */ /* 0x000fe80000100800 */
[----:B------:R0:W-:Y:S04]  /*33400*/  STL [R1+0x19c8], R18 ;  /* 0x0019c81201007387 */ /* 0x0001e80000100800 */
[----:B------:R-:W2:Y:S04]  /*33410*/  LDL.LU R16, [R1+0x870] ;  /* 0x0008700001107983 */ /* 0x000ea80000300800 */
[----:B------:R-:W2:Y:S04]  /*33420*/  LDL.LU R17, [R1+0x874] ;  /* 0x0008740001117983 */ /* 0x000ea80000300800 */
[----:B0-----:R-:W2:Y:S04]  /*33430*/  LDL.LU R18, [R1+0x878] ;  /* 0x0008780001127983 */ /* 0x001ea80000300800 */
[----:B------:R-:W2:Y:S02]  /*33440*/  LDL.LU R19, [R1+0x87c] ;  /* 0x00087c0001137983 */ /* 0x000ea40000300800 */
[----:B--2---:R-:W-:-:S15]  /*33450*/  HMMA.16816.F32 R16, R8, R14, R16 ;  /* 0x0000000e0810723c */ /* 0x004fde0000001810 */
[----:B------:R-:W-:-:S08]  /*33460*/  NOP ;  /* 0x0000000000007918 */ /* 0x000fd00000000000 */
[----:B------:R0:W-:Y:S04]  /*33470*/  STL.64 [R1+0x380], R16 ;  /* 0x0003801001007387 */ /* 0x0001e80000100a00 */
[----:B------:R-:W-:Y:S01]  /*33480*/  STL.64 [R1+0x388], R18 ;  /* 0x0003881201007387 */ /* 0x000fe20000100a00 */
[----:B0-----:R-:W-:Y:S02]  /*33490*/  IMAD.MOV.U32 R17, RZ, RZ, R15 ;  /* 0x000000ffff117224 */ /* 0x001fe400078e000f */
[----:B------:R-:W-:Y:S02]  /*334a0*/  IMAD.MOV.U32 R16, RZ, RZ, R14 ;  /* 0x000000ffff107224 */ /* 0x000fe400078e000e */
[----:B------:R-:W4:Y:S04]  /*334b0*/  LDL.LU.64 R14, [R1+0x1bf8] ;  /* 0x001bf800010e7983 */ /* 0x000f280000300a00 */
[----:B------:R-:W-:Y:S04]  /*334c0*/  STL [R1+0x19d4], R17 ;  /* 0x0019d41101007387 */ /* 0x000fe80000100800 */
[----:B------:R0:W-:Y:S04]  /*334d0*/  STL [R1+0x19d0], R16 ;  /* 0x0019d01001007387 */ /* 0x0001e80000100800 */
[----:B0-----:R-:W3:Y:S04]  /*334e0*/  LDL.LU R16, [R1+0x740] ;  /* 0x0007400001107983 */ /* 0x001ee80000300800 */
[----:B------:R-:W3:Y:S04]  /*334f0*/  LDL.LU R17, [R1+0x744] ;  /* 0x0007440001117983 */ /* 0x000ee80000300800 */
[----:B------:R-:W3:Y:S04]  /*33500*/  LDL.LU R18, [R1+0x748] ;  /* 0x0007480001127983 */ /* 0x000ee80000300800 */
[----:B------:R-:W3:Y:S01]  /*33510*/  LDL.LU R19, [R1+0x74c] ;  /* 0x00074c0001137983 */ /* 0x000ee20000300800 */
[----:B------:R-:W0:Y:S01]  /*33520*/  S2R R12, SR_TID.X ;  /* 0x00000000000c7919 */ /* 0x000e220000002100 */
[----:B------:R-:W1:Y:S01]  /*33530*/  S2R R13, SR_TID.X ;  /* 0x00000000000d7919 */ /* 0x000e620000002100 */
[C---:B----4-:R-:W-:Y:S06]  /*33540*/  HMMA.16816.F32 R20, R8.reuse, R14, R20 ;  /* 0x0000000e0814723c */ /* 0x050fec0000001814 */
[----:B---3--:R-:W-:Y:S01]  /*33550*/  HMMA.16816.F32 R16, R8, R6, R16 ;  /* 0x000000060810723c */ /* 0x008fe20000001810 */
[----:B------:R-:W-:-:S02]  /*33560*/  IMAD.MOV.U32 R27, RZ, RZ, R15 ;  /* 0x000000ffff1b7224 */ /* 0x000fc400078e000f */
[----:B------:R-:W-:-:S14]  /*33570*/  IMAD.MOV.U32 R26, RZ, RZ, R14 ;  /* 0x000000ffff1a7224 */ /* 0x000fdc00078e000e */
[----:B------:R2:W-:Y:S04]  /*33580*/  STL.64 [R1+0x370], R20 ;  /* 0x0003701401007387 */ /* 0x0005e80000100a00 */
[----:B------:R-:W-:Y:S04]  /*33590*/  STL.64 [R1+0x378], R22 ;  /* 0x0003781601007387 */ /* 0x000fe80000100a00 */
[----:B--2---:R-:W2:Y:S04]  /*335a0*/  LDL.LU.64 R20, [R1+0x1bf0] ;  /* 0x001bf00001147983 */ /* 0x004ea80000300a00 */
[----:B------:R-:W3:Y:S04]  /*335b0*/  LDL.LU.64 R14, [R1+0x1be8] ;  /* 0x001be800010e7983 */ /* 0x000ee80000300a00 */
[----:B------:R-:W-:Y:S04]  /*335c0*/  STL [R1+0x19dc], R27 ;  /* 0x0019dc1b01007387 */ /* 0x000fe80000100800 */
[----:B------:R-:W-:Y:S04]  /*335d0*/  STL [R1+0x19d8], R26 ;  /* 0x0019d81a01007387 */ /* 0x000fe80000100800 */
[----:B------:R-:W-:Y:S04]  /*335e0*/  STL.64 [R1+0x360], R16 ;  /* 0x0003601001007387 */ /* 0x000fe80000100a00 */
[----:B------:R4:W-:Y:S02]  /*335f0*/  STL.64 [R1+0x368], R18 ;  /* 0x0003681201007387 */ /* 0x0009e40000100a00 */
[----:B----4-:R-:W-:-:S02]  /*33600*/  IMAD.MOV.U32 R18, RZ, RZ, R7 ;  /* 0x000000ffff127224 */ /* 0x010fc400078e0007 */
[----:B------:R-:W-:-:S03]  /*33610*/  IMAD.MOV.U32 R19, RZ, RZ, R6 ;  /* 0x000000ffff137224 */ /* 0x000fc600078e0006 */
[----:B------:R4:W-:Y:S04]  /*33620*/  STL [R1+0x19e4], R18 ;  /* 0x0019e41201007387 */ /* 0x0009e80000100800 */
[----:B------:R0:W-:Y:S04]  /*33630*/  STL [R1+0x19e0], R19 ;  /* 0x0019e01301007387 */ /* 0x0001e80000100800 */
[----:B------:R-:W3:Y:S04]  /*33640*/  LDL.LU R16, [R1+0x570] ;  /* 0x0005700001107983 */ /* 0x000ee80000300800 */
[----:B------:R-:W3:Y:S04]  /*33650*/  LDL.LU R17, [R1+0x574] ;  /* 0x0005740001117983 */ /* 0x000ee80000300800 */
[----:B----4-:R-:W3:Y:S04]  /*33660*/  LDL.LU R18, [R1+0x578] ;  /* 0x0005780001127983 */ /* 0x010ee80000300800 */
[----:B0-----:R-:W3:Y:S01]  /*33670*/  LDL.LU R19, [R1+0x57c] ;  /* 0x00057c0001137983 */ /* 0x001ee20000300800 */
[----:B------:R-:W-:Y:S01]  /*33680*/  LOP3.LUT R12, R12, 0x7, RZ, 0xc0, !PT ;  /* 0x000000070c0c7812 */ /* 0x000fe200078ec0ff */
[----:B-1----:R-:W-:-:S04]  /*33690*/  IMAD.SHL.U32 R7, R13, 0x2, RZ ;  /* 0x000000020d077824 */ /* 0x002fc800078e00ff */
[----:B------:R-:W-:Y:S02]  /*336a0*/  IMAD R23, R12, 0x90, RZ ;  /* 0x000000900c177824 */ /* 0x000fe400078e02ff */
[----:B------:R-:W-:-:S03]  /*336b0*/  IMAD.SHL.U32 R22, R13, 0x40, RZ ;  /* 0x000000400d167824 */ /* 0x000fc600078e00ff */
[----:B------:R-:W-:-:S04]  /*336c0*/  LOP3.LUT R23, R23, 0x10, R7, 0x78, !PT ;  /* 0x0000001017177812 */ /* 0x000fc800078e7807 */
[----:B------:R-:W-:-:S04]  /*336d0*/  LOP3.LUT R23, R23, 0x400, R22, 0xf8, !PT ;  /* 0x0000040017177812 */ /* 0x000fc800078ef816 */
[----:B------:R-:W-:-:S05]  /*336e0*/  LOP3.LUT R23, R23, 0x60, RZ, 0x3c, !PT ;  /* 0x0000006017177812 */ /* 0x000fca00078e3cff */
[----:B------:R-:W0:Y:S01]  /*336f0*/  LDSM.16.MT88.4 R4, [R23+UR5+0x8800] ;  /* 0x008800051704783b */ /* 0x000e220008004200 */
[----:B---3--:R-:W-:-:S15]  /*33700*/  HMMA.16816.F32 R16, R8, R14, R16 ;  /* 0x0000000e0810723c */ /* 0x008fde0000001810 */
[----:B------:R-:W-:-:S08]  /*33710*/  NOP ;  /* 0x0000000000007918 */ /* 0x000fd00000000000 */
[----:B------:R1:W-:Y:S04]  /*33720*/  STL.64 [R1+0x350], R16 ;  /* 0x0003501001007387 */ /* 0x0003e80000100a00 */
[----:B------:R3:W-:Y:S01]  /*33730*/  STL.64 [R1+0x358], R18 ;  /* 0x0003581201007387 */ /* 0x0007e20000100a00 */
[----:B-1----:R-:W-:Y:S02]  /*33740*/  IMAD.MOV.U32 R16, RZ, RZ, R15 ;  /* 0x000000ffff107224 */ /* 0x002fe400078e000f */
[----:B------:R-:W-:Y:S02]  /*33750*/  IMAD.MOV.U32 R17, RZ, RZ, R14 ;  /* 0x000000ffff117224 */ /* 0x000fe400078e000e */
[----:B------:R-:W4:Y:S04]  /*33760*/  LDL.LU.64 R14, [R1+0x1be0] ;  /* 0x001be000010e7983 */ /* 0x000f280000300a00 */
[----:B------:R-:W2:Y:S04]  /*33770*/  LDL.LU.64 R12, [R1+0x1bd8] ;  /* 0x001bd800010c7983 */ /* 0x000ea80000300a00 */
[----:B------:R-:W-:Y:S04]  /*33780*/  STL [R1+0x19ec], R16 ;  /* 0x0019ec1001007387 */ /* 0x000fe80000100800 */
[----:B------:R-:W-:Y:S04]  /*33790*/  STL [R1+0x19e8], R17 ;  /* 0x0019e81101007387 */ /* 0x000fe80000100800 */
[----:B---3--:R-:W3:Y:S04]  /*337a0*/  LDL.LU.64 R18, [R1+0x188] ;  /* 0x0001880001127983 */ /* 0x008ee80000300a00 */
[----:B0-----:R-:W-:Y:S04]  /*337b0*/  STL.64 [R1+0x19f8], R6 ;  /* 0x0019f80601007387 */ /* 0x001fe80000100a00 */
[----:B------:R0:W-:Y:S04]  /*337c0*/  STL.64 [R1+0x19f0], R4 ;  /* 0x0019f00401007387 */ /* 0x0001e80000100a00 */
[----:B0-----:R-:W3:Y:S04]  /*337d0*/  LDL.LU R4, [R1+0x730] ;  /* 0x0007300001047983 */ /* 0x001ee80000300800 */
[----:B------:R-:W3:Y:S04]  /*337e0*/  LDL.LU R5, [R1+0x734] ;  /* 0x0007340001057983 */ /* 0x000ee80000300800 */
[----:B------:R-:W3:Y:S04]  /*337f0*/  LDL.LU R6, [R1+0x738] ;  /* 0x0007380001067983 */ /* 0x000ee80000300800 */
[----:B------:R-:W3:Y:S01]  /*33800*/  LDL.LU R7, [R1+0x73c] ;  /* 0x00073c0001077983 */ /* 0x000ee20000300800 */
[----:B------:R-:W-:-:S02]  /*33810*/  IMAD.MOV.U32 R22, RZ, RZ, R25 ;  /* 0x000000ffff167224 */ /* 0x000fc400078e0019 */
[----:B------:R-:W-:Y:S01]  /*33820*/  IMAD.MOV.U32 R23, RZ, RZ, R24 ;  /* 0x000000ffff177224 */ /* 0x000fe200078e0018 */
[----:B---3--:R-:W-:Y:S06]  /*33830*/  HMMA.16816.F32 R4, R8, R18, R4 ;  /* 0x000000120804723c */ /* 0x008fec0000001804 */
[----:B------:R-:W-:Y:S02]  /*33840*/  IMAD.MOV.U32 R27, RZ, RZ, R18 ;  /* 0x000000ffff1b7224 */ /* 0x000fe400078e0012 */
[----:B------:R-:W-:-:S15]  /*33850*/  IMAD.MOV.U32 R26, RZ, RZ, R19 ;  /* 0x000000ffff1a7224 */ /* 0x000fde00078e0013 */
[----:B------:R-:W-:Y:S04]  /*33860*/  STL.64 [R1+0x340], R4 ;  /* 0x0003400401007387 */ /* 0x000fe80000100a00 */
[----:B------:R-:W-:Y:S04]  /*33870*/  STL.64 [R1+0x348], R6 ;  /* 0x0003480601007387 */ /* 0x000fe80000100a00 */
[----:B------:R-:W-:Y:S04]  /*33880*/  STL.64 [R1+0x1ab8], R22 ;  /* 0x001ab81601007387 */ /* 0x000fe80000100a00 */
[----:B------:R0:W-:Y:S04]  /*33890*/  STL.64 [R1+0x1a48], R26 ;  /* 0x001a481a01007387 */ /* 0x0001e80000100a00 */
[----:B------:R-:W3:Y:S04]  /*338a0*/  LDL.LU R24, [R1+0x2b0] ;  /* 0x0002b00001187983 */ /* 0x000ee80000300800 */
[----:B------:R-:W3:Y:S04]  /*338b0*/  LDL.LU R25, [R1+0x2b4] ;  /* 0x0002b40001197983 */ /* 0x000ee80000300800 */
[----:B0-----:R-:W4:Y:S04]  /*338c0*/  LDL.LU R26, [R1+0x2b8] ;  /* 0x0002b800011a7983 */ /* 0x001f280000300800 */
[----:B------:R-:W4:Y:S01]  /*338d0*/  LDL.LU R27, [R1+0x2bc] ;  /* 0x0002bc00011b7983 */ /* 0x000f220000300800 */
[----:B------:R-:W-:-:S02]  /*338e0*/  IMAD.MOV.U32 R22, RZ, RZ, R28 ;  /* 0x000000ffff167224 */ /* 0x000fc400078e001c */
[----:B------:R-:W-:Y:S01]  /*338f0*/  IMAD.MOV.U32 R23, RZ, RZ, R29 ;  /* 0x000000ffff177224 */ /* 0x000fe200078e001d */
[----:B----4-:R-:W-:Y:S04]  /*33900*/  STL.64 [R1+0x1ac8], R26 ;  /* 0x001ac81a01007387 */ /* 0x010fe80000100a00 */
[----:B---3--:R-:W-:Y:S04]  /*33910*/  STL.64 [R1+0x1ac0], R24 ;  /* 0x001ac01801007387 */ /* 0x008fe80000100a00 */
[----:B------:R-:W3:Y:S04]  /*33920*/  LDL.LU R28, [R1+0x1bd0] ;  /* 0x001bd000011c7983 */ /* 0x000ee80000300800 */
[----:B------:R-:W4:Y:S04]  /*33930*/  LDL.LU R29, [R1+0x1bcc] ;  /* 0x001bcc00011d7983 */ /* 0x000f280000300800 */
[----:B------:R0:W-:Y:S04]  /*33940*/  STL.64 [R1+0x1ad0], R22 ;  /* 0x001ad01601007387 */ /* 0x0001e80000100a00 */
[----:B0-----:R-:W2:Y:S04]  /*33950*/  LDL.LU.64 R22, [R1+0xc8] ;  /* 0x0000c80001167983 */ /* 0x001ea80000300a00 */
[----:B--2---:R0:W-:Y:S02]  /*33960*/  STL.64 [R1+0x1ad8], R22 ;  /* 0x001ad81601007387 */ /* 0x0041e40000100a00 */
[----:B0-----:R-:W-:-:S02]  /*33970*/  IMAD.MOV.U32 R22, RZ, RZ, R15 ;  /* 0x000000ffff167224 */ /* 0x001fc400078e000f */
[----:B------:R-:W-:Y:S02]  /*33980*/  IMAD.MOV.U32 R23, RZ, RZ, R14 ;  /* 0x000000ffff177224 */ /* 0x000fe400078e000e */
[----:B------:R-:W-:Y:S02]  /*33990*/  IMAD.MOV.U32 R14, RZ, RZ, R21 ;  /* 0x000000ffff0e7224 */ /* 0x000fe400078e0015 */
[----:B------:R-:W-:-:S05]  /*339a0*/  IMAD.MOV.U32 R15, RZ, RZ, R20 ;  /* 0x000000ffff0f7224 */ /* 0x000fca00078e0014 */
[----:B------:R-:W-:Y:S04]  /*339b0*/  STL.64 [R1+0x1b10], R14 ;  /* 0x001b100e01007387 */ /* 0x000fe80000100a00 */
[----:B------:R0:W-:Y:S04]  /*339c0*/  STL.64 [R1+0x1af0], R22 ;  /* 0x001af01601007387 */ /* 0x0001e80000100a00 */
[----:B------:R-:W2:Y:S04]  /*339d0*/  LDL.LU R20, [R1+0x690] ;  /* 0x0006900001147983 */ /* 0x000ea80000300800 */
[----:B------:R-:W2:Y:S04]  /*339e0*/  LDL.LU R21, [R1+0x694] ;  /* 0x0006940001157983 */ /* 0x000ea80000300800 */
[----:B0-----:R-:W4:Y:S04]  /*339f0*/  LDL.LU R22, [R1+0x698] ;  /* 0x0006980001167983 */ /* 0x001f280000300800 */
[----:B------:R-:W4:Y:S01]  /*33a00*/  LDL.LU R23, [R1+0x69c] ;  /* 0x00069c0001177983 */ /* 0x000f220000300800 */
[----:B------:R-:W-:-:S02]  /*33a10*/  IMAD.MOV.U32 R14, RZ, RZ, R12 ;  /* 0x000000ffff0e7224 */ /* 0x000fc400078e000c */
[----:B------:R-:W-:Y:S01]  /*33a20*/  IMAD.MOV.U32 R15, RZ, RZ, R13 ;  /* 0x000000ffff0f7224 */ /* 0x000fe200078e000d */
[----:B------:R-:W2:Y:S04]  /*33a30*/  LDL.LU R12, [R1+0x1bc8] ;  /* 0x001bc800010c7983 */ /* 0x000ea80000300800 */
[----:B------:R-:W2:Y:S04]  /*33a40*/  LDL.LU R13, [R1+0x1bc4] ;  /* 0x001bc400010d7983 */ /* 0x000ea80000300800 */
[----:B------:R3:W-:Y:S02]  /*33a50*/  STL.64 [R1+0x1b28], R14 ;  /* 0x001b280e01007387 */ /* 0x0007e40000100a00 */
[----:B---3--:R-:W-:-:S02]  /*33a60*/  IMAD.MOV.U32 R14, RZ, RZ, R28 ;  /* 0x000000ffff0e7224 */ /* 0x008fc400078e001c */
[----:B----4-:R-:W-:Y:S04]  /*33a70*/  STL.64 [R1+0x1b08], R22 ;  /* 0x001b081601007387 */ /* 0x010fe80000100a00 */
[----:B--2---:R0:W-:Y:S04]  /*33a80*/  STL.64 [R1+0x1b00], R20 ;  /* 0x001b001401007387 */ /* 0x0041e80000100a00 */
[----:B0-----:R-:W2:Y:S04]  /*33a90*/  LDL.LU R20, [R1+0x6a0] ;  /* 0x0006a00001147983 */ /* 0x001ea80000300800 */
[----:B------:R-:W2:Y:S04]  /*33aa0*/  LDL.LU R21, [R1+0x6a4] ;  /* 0x0006a40001157983 */ /* 0x000ea80000300800 */
[----:B------:R-:W3:Y:S04]  /*33ab0*/  LDL.LU R22, [R1+0x6a8] ;  /* 0x0006a80001167983 */ /* 0x000ee80000300800 */
[----:B------:R-:W3:Y:S04]  /*33ac0*/  LDL.LU R23, [R1+0x6ac] ;  /* 0x0006ac0001177983 */ /* 0x000ee80000300800 */
[----:B------:R-:W4:Y:S01]  /*33ad0*/  LDL.LU R28, [R1+0x1bc0] ;  /* 0x001bc000011c7983 */ /* 0x000f220000300800 */
[----:B------:R-:W-:-:S03]  /*33ae0*/  IMAD.MOV.U32 R15, RZ, RZ, R3 ;  /* 0x000000ffff0f7224 */ /* 0x000fc600078e0003 */
[----:B------:R-:W4:Y:S04]  /*33af0*/  LDL.LU R3, [R1+0x1bbc] ;  /* 0x001bbc0001037983 */ /* 0x000f280000300800 */
[----:B------:R0:W-:Y:S02]  /*33b00*/  STL.64 [R1+0x1b40], R14 ;  /* 0x001b400e01007387 */ /* 0x0001e40000100a00 */
[----:B0-----:R-:W-:Y:S02]  /*33b10*/  IMAD.MOV.U32 R14, RZ, RZ, R12 ;  /* 0x000000ffff0e7224 */ /* 0x001fe400078e000c */
[----:B------:R-:W-:Y:S01]  /*33b20*/  IMAD.MOV.U32 R15, RZ, RZ, R29 ;  /* 0x000000ffff0f7224 */ /* 0x000fe200078e001d */
[----:B---3--:R-:W-:Y:S04]  /*33b30*/  STL.64 [R1+0x1b20], R22 ;  /* 0x001b201601007387 */ /* 0x008fe80000100a00 */
[----:B--2---:R0:W-:Y:S04]  /*33b40*/  STL.64 [R1+0x1b18], R20 ;  /* 0x001b181401007387 */ /* 0x0041e80000100a00 */
[----:B0-----:R-:W2:Y:S04]  /*33b50*/  LDL.LU R20, [R1+0x6b0] ;  /* 0x0006b00001147983 */ /* 0x001ea80000300800 */
[----:B------:R-:W2:Y:S04]  /*33b60*/  LDL.LU R21, [R1+0x6b4] ;  /* 0x0006b40001157983 */ /* 0x000ea80000300800 */
[----:B------:R-:W3:Y:S04]  /*33b70*/  LDL.LU R22, [R1+0x6b8] ;  /* 0x0006b80001167983 */ /* 0x000ee80000300800 */
[----:B------:R-:W3:Y:S04]  /*33b80*/  LDL.LU R23, [R1+0x6bc] ;  /* 0x0006bc0001177983 */ /* 0x000ee80000300800 */
[----:B------:R-:W2:Y:S04]  /*33b90*/  LDL.LU R12, [R1+0x1bb8] ;  /* 0x001bb800010c7983 */ /* 0x000ea80000300800 */
[----:B------:R4:W-:Y:S02]  /*33ba0*/  STL.64 [R1+0x1b58], R14 ;  /* 0x001b580e01007387 */ /* 0x0009e40000100a00 */
[----:B----4-:R-:W-:-:S02]  /*33bb0*/  IMAD.MOV.U32 R14, RZ, RZ, R28 ;  /* 0x000000ffff0e7224 */ /* 0x010fc400078e001c */
[----:B------:R-:W-:-:S05]  /*33bc0*/  IMAD.MOV.U32 R15, RZ, RZ, R13 ;  /* 0x000000ffff0f7224 */ /* 0x000fca00078e000d */
[----:B------:R0:W-:Y:S04]  /*33bd0*/  STL.64 [R1+0x1b70], R14 ;  /* 0x001b700e01007387 */ /* 0x0001e80000100a00 */
[----:B0-----:R-:W4:Y:S04]  /*33be0*/  LDL.LU.64 R14, [R1+0x148] ;  /* 0x00014800010e7983 */ /* 0x001f280000300a00 */
[----:B----4-:R-:W-:Y:S04]  /*33bf0*/  STL.64 [R1+0x1b88], R14 ;  /* 0x001b880e01007387 */ /* 0x010fe80000100a00 */
[----:B---3--:R-:W-:Y:S04]  /*33c00*/  STL.64 [R1+0x1b38], R22 ;  /* 0x001b381601007387 */ /* 0x008fe80000100a00 */
[----:B--2---:R0:W-:Y:S04]  /*33c10*/  STL.64 [R1+0x1b30], R20 ;  /* 0x001b301401007387 */ /* 0x0041e80000100a00 */
[----:B0-----:R-:W2:Y:S04]  /*33c20*/  LDL.LU R20, [R1+0x6c0] ;  /* 0x0006c00001147983 */ /* 0x001ea80000300800 */
[----:B------:R-:W2:Y:S04]  /*33c30*/  LDL.LU R21, [R1+0x6c4] ;  /* 0x0006c40001157983 */ /* 0x000ea80000300800 */
[----:B------:R-:W3:Y:S04]  /*33c40*/  LDL.LU R22, [R1+0x6c8] ;  /* 0x0006c80001167983 */ /* 0x000ee80000300800 */
[----:B------:R-:W3:Y:S01]  /*33c50*/  LDL.LU R23, [R1+0x6cc] ;  /* 0x0006cc0001177983 */ /* 0x000ee20000300800 */
[----:B------:R-:W-:-:S02]  /*33c60*/  IMAD.MOV.U32 R14, RZ, RZ, R12 ;  /* 0x000000ffff0e7224 */ /* 0x000fc400078e000c */
[----:B------:R-:W-:-:S05]  /*33c70*/  IMAD.MOV.U32 R15, RZ, RZ, R3 ;  /* 0x000000ffff0f7224 */ /* 0x000fca00078e0003 */
[----:B------:R-:W-:Y:S04]  /*33c80*/  STL.64 [R1+0x1ba0], R14 ;  /* 0x001ba00e01007387 */ /* 0x000fe80000100a00 */
[----:B---3--:R-:W-:Y:S04]  /*33c90*/  STL.64 [R1+0x1b50], R22 ;  /* 0x001b501601007387 */ /* 0x008fe80000100a00 */
[----:B--2---:R0:W-:Y:S04]  /*33ca0*/  STL.64 [R1+0x1b48], R20 ;  /* 0x001b481401007387 */ /* 0x0041e80000100a00 */
[----:B0-----:R-:W2:Y:S04]  /*33cb0*/  LDL.LU R20, [R1+0x6d0] ;  /* 0x0006d00001147983 */ /* 0x001ea80000300800 */
[----:B------:R-:W2:Y:S04]  /*33cc0*/  LDL.LU R21, [R1+0x6d4] ;  /* 0x0006d40001157983 */ /* 0x000ea80000300800 */
[----:B------:R-:W3:Y:S04]  /*33cd0*/  LDL.LU R22, [R1+0x6d8] ;  /* 0x0006d80001167983 */ /* 0x000ee80000300800 */
[----:B------:R-:W3:Y:S04]  /*33ce0*/  LDL.LU R23, [R1+0x6dc] ;  /* 0x0006dc0001177983 */ /* 0x000ee80000300800 */
[----:B------:R-:W4:Y:S04]  /*33cf0*/  LDL.LU R4, [R1+0x710] ;  /* 0x0007100001047983 */ /* 0x000f280000300800 */
[----:B------:R-:W4:Y:S04]  /*33d00*/  LDL.LU R5, [R1+0x714] ;  /* 0x0007140001057983 */ /* 0x000f280000300800 */
[----:B------:R-:W2:Y:S04]  /*33d10*/  LDL.LU R6, [R1+0x718] ;  /* 0x0007180001067983 */ /* 0x000ea80000300800 */
[----:B------:R-:W2:Y:S04]  /*33d20*/  LDL.LU R7, [R1+0x71c] ;  /* 0x00071c0001077983 */ /* 0x000ea80000300800 */
[----:B------:R-:W3:Y:S04]  /*33d30*/  LDL.LU R16, [R1+0x720] ;  /* 0x0007200001107983 */ /* 0x000ee80000300800 */
[----:B------:R-:W3:Y:S04]  /*33d40*/  LDL.LU R17, [R1+0x724] ;  /* 0x0007240001117983 */ /* 0x000ee80000300800 */
[----:B------:R-:W3:Y:S04]  /*33d50*/  LDL.LU R18, [R1+0x728] ;  /* 0x0007280001127983 */ /* 0x000ee80000300800 */
[----:B------:R-:W3:Y:S04]  /*33d60*/  LDL.LU R19, [R1+0x72c] ;  /* 0x00072c0001137983 */ /* 0x000ee80000300800 */
[----:B--2---:R0:W-:Y:S04]  /*33d70*/  STL.64 [R1+0x1bb0], R6 ;  /* 0x001bb00601007387 */ /* 0x0041e80000100a00 */
[----:B----4-:R-:W-:Y:S04]  /*33d80*/  STL.64 [R1+0x1ba8], R4 ;  /* 0x001ba80401007387 */ /* 0x010fe80000100a00 */
[----:B0-----:R-:W2:Y:S04]  /*33d90*/  LDL.LU.64 R6, [R1+0x178] ;  /* 0x0001780001067983 */ /* 0x001ea80000300a00 */
[----:B------:R-:W4:Y:S04]  /*33da0*/  LDL.LU.64 R14, [R1+0x168] ;  /* 0x00016800010e7983 */ /* 0x000f280000300a00 */
[----:B---3--:R-:W-:Y:S04]  /*33db0*/  STL.64 [R1+0x1b68], R22 ;  /* 0x001b681601007387 */ /* 0x008fe80000100a00 */
[----:B------:R0:W-:Y:S04]  /*33dc0*/  STL.64 [R1+0x1b60], R20 ;  /* 0x001b601401007387 */ /* 0x0001e80000100a00 */
[----:B0-----:R-:W3:Y:S04]  /*33dd0*/  LDL.LU R20, [R1+0x6e0] ;  /* 0x0006e00001147983 */ /* 0x001ee80000300800 */
[----:B------:R-:W3:Y:S04]  /*33de0*/  LDL.LU R21, [R1+0x6e4] ;  /* 0x0006e40001157983 */ /* 0x000ee80000300800 */
[----:B------:R-:W2:Y:S04]  /*33df0*/  LDL.LU R22, [R1+0x6e8] ;  /* 0x0006e80001167983 */ /* 0x000ea80000300800 */
[----:B------:R-:W2:Y:S04]  /*33e00*/  LDL.LU R23, [R1+0x6ec] ;  /* 0x0006ec0001177983 */ /* 0x000ea80000300800 */
[----:B--2---:R-:W-:Y:S04]  /*33e10*/  STL.64 [R1+0x1b80], R22 ;  /* 0x001b801601007387 */ /* 0x004fe80000100a00 */
[----:B---3--:R0:W-:Y:S04]  /*33e20*/  STL.64 [R1+0x1b78], R20 ;  /* 0x001b781401007387 */ /* 0x0081e80000100a00 */
[----:B0-----:R-:W2:Y:S04]  /*33e30*/  LDL.LU R20, [R1+0x6f0] ;  /* 0x0006f00001147983 */ /* 0x001ea80000300800 */
[----:B------:R-:W2:Y:S04]  /*33e40*/  LDL.LU R21, [R1+0x6f4] ;  /* 0x0006f40001157983 */ /* 0x000ea80000300800 */
[----:B------:R-:W3:Y:S04]  /*33e50*/  LDL.LU R22, [R1+0x6f8] ;  /* 0x0006f80001167983 */ /* 0x000ee80000300800 */
[----:B------:R-:W3:Y:S01]  /*33e60*/  LDL.LU R23, [R1+0x6fc] ;  /* 0x0006fc0001177983 */ /* 0x000ee20000300800 */
[----:B------:R-:W-:Y:S03]  /*33e70*/  HMMA.16816.F32 R16, R8, R6, R16 ;  /* 0x000000060810723c */ /* 0x000fe60000001810 */
        /* <DEDUP_REMOVED lines=8> */
[----:B------:R-:W4:Y:S04]  /*33f00*/  LDL.LU R26, [R1+0x2d8] ;  /* 0x0002d800011a7983 */ /* 0x000f280000300800 */
[----:B------:R-:W4:Y:S04]  /*33f10*/  LDL.LU R27, [R1+0x2dc] ;  /* 0x0002dc00011b7983 */ /* 0x000f280000300800 */
[----:B----4-:R-:W-:Y:S04]  /*33f20*/  STL.64 [R1+0x1ae8], R26 ;  /* 0x001ae81a01007387 */ /* 0x010fe80000100a00 */
[----:B---3--:R0:W-:Y:S04]  /*33f30*/  STL.64 [R1+0x1ae0], R24 ;  /* 0x001ae01801007387 */ /* 0x0081e80000100a00 */
[----:B0-----:R-:W3:Y:S04]  /*33f40*/  LDL.LU R24, [R1+0x680] ;  /* 0x0006800001187983 */ /* 0x001ee80000300800 */
[----:B------:R-:W3:Y:S04]  /*33f50*/  LDL.LU R25, [R1+0x684] ;  /* 0x0006840001197983 */ /* 0x000ee80000300800 */
[----:B------:R-:W3:Y:S04]  /*33f60*/  LDL.LU R26, [R1+0x688] ;  /* 0x00068800011a7983 */ /* 0x000ee80000300800 */
[----:B------:R-:W3:Y:S04]  /*33f70*/  LDL.LU R27, [R1+0x68c] ;  /* 0x00068c00011b7983 */ /* 0x000ee80000300800 */
[----:B------:R0:W-:Y:S04]  /*33f80*/  STL.64 [R1+0x330], R16 ;  /* 0x0003301001007387 */ /* 0x0001e80000100a00 */
[----:B------:R-:W-:Y:S01]  /*33f90*/  STL.64 [R1+0x338], R18 ;  /* 0x0003381201007387 */ /* 0x000fe20000100a00 */
[----:B0-----:R-:W-:-:S02]  /*33fa0*/  IMAD.MOV.U32 R16, RZ, RZ, R6 ;  /* 0x000000ffff107224 */ /* 0x001fc400078e0006 */
[----:B------:R-:W-:Y:S02]  /*33fb0*/  IMAD.MOV.U32 R17, RZ, RZ, R7 ;  /* 0x000000ffff117224 */ /* 0x000fe400078e0007 */
[----:B------:R-:W4:Y:S04]  /*33fc0*/  LDL.LU.64 R6, [R1+0x1bb0] ;  /* 0x001bb00001067983 */ /* 0x000f280000300a00 */
[----:B------:R-:W4:Y:S02]  /*33fd0*/  LDL.LU.64 R4, [R1+0x1ba8] ;  /* 0x001ba80001047983 */ /* 0x000f240000300a00 */
[----:B----4-:R-:W-:-:S15]  /*33fe0*/  HMMA.16816.F32 R4, R8, R14, R4 ;  /* 0x0000000e0804723c */ /* 0x010fde0000001804 */
[----:B------:R-:W-:-:S08]  /*33ff0*/  NOP ;  /* 0x0000000000007918 */ /* 0x000fd00000000000 */
[----:B------:R0:W-:Y:S04]  /*34000*/  STL.64 [R1+0x320], R4 ;  /* 0x0003200401007387 */ /* 0x0001e80000100a00 */
[----:B------:R-:W-:Y:S01]  /*34010*/  STL.64 [R1+0x328], R6 ;  /* 0x0003280601007387 */ /* 0x000fe20000100a00 */
[----:B0-----:R-:W-:Y:S02]  /*34020*/  IMAD.MOV.U32 R5, RZ, RZ, R14 ;  /* 0x000000ffff057224 */ /* 0x001fe400078e000e */
[----:B------:R-:W-:Y:S02]  /*34030*/  IMAD.MOV.U32 R4, RZ, RZ, R15 ;  /* 0x000000ffff047224 */ /* 0x000fe400078e000f */
        /* <DEDUP_REMOVED lines=18> */
[----:B0-----:R-:W4:Y:S01]  /*34160*/  LDL.LU.64 R18, [R1+0xa8] ;  /* 0x0000a80001127983 */ /* 0x001f220000300a00 */
        /* <DEDUP_REMOVED lines=40> */
[----:B------:R0:W-:Y:S04]  /*343f0*/  STL.64 [R1+0x1878], R14 ;  /* 0x0018780e01007387 */ /* 0x0001e80000100a00 */
[----:B------:R-:W2:Y:S04]  /*34400*/  LDL.LU R12, [R1+0x670] ;  /* 0x00067000010c7983 */ /* 0x000ea80000300800 */
[----:B------:R-:W2:Y:S04]  /*34410*/  LDL.LU R13, [R1+0x674] ;  /* 0x00067400010d7983 */ /* 0x000ea80000300800 */
[----:B0-----:R-:W2:Y:S04]  /*34420*/  LDL.LU R14, [R1+0x678] ;  /* 0x00067800010e7983 */ /* 0x001ea80000300800 */
[----:B------:R-:W2:Y:S01]  /*34430*/  LDL.LU R15, [R1+0x67c] ;  /* 0x00067c00010f7983 */ /* 0x000ea20000300800 */
[----:B---3--:R-:W-:Y:S03]  /*34440*/  HMMA.16816.F32 R20, R8, R22, R24 ;  /* 0x000000160814723c */ /* 0x008fe60000001818 */
[----:B------:R-:W3:Y:S04]  /*34450*/  LDL.LU.64 R26, [R1+0x1ae8] ;  /* 0x001ae800011a7983 */ /* 0x000ee80000300a00 */
[----:B------:R-:W3:-:S15]  /*34460*/  LDL.LU.64 R24, [R1+0x1ae0] ;  /* 0x001ae00001187983 */ /* 0x000ede0000300a00 */
[----:B------:R-:W-:-:S01]  /*34470*/  NOP ;  /* 0x0000000000007918 */ /* 0x000fc20000000000 */
[----:B------:R-:W-:Y:S04]  /*34480*/  STL.64 [R1+0x410], R20 ;  /* 0x0004101401007387 */ /* 0x000fe80000100a00 */
[----:B------:R0:W-:Y:S04]  /*34490*/  STL.64 [R1+0x418], R22 ;  /* 0x0004181601007387 */ /* 0x0001e80000100a00 */
[----:B0-----:R-:W2:Y:S02]  /*344a0*/  LDL.LU.64 R22, [R1+0x1ad8] ;  /* 0x001ad80001167983 */ /* 0x001ea40000300a00 */
[----:B--2---:R-:W-:-:S15]  /*344b0*/  HMMA.16816.F32 R12, R8, R22, R12 ;  /* 0x00000016080c723c */ /* 0x004fde000000180c */
[----:B------:R-:W-:-:S08]  /*344c0*/  NOP ;  /* 0x0000000000007918 */ /* 0x000fd00000000000 */
[----:B------:R-:W-:Y:S04]  /*344d0*/  STL.64 [R1+0x420], R12 ;  /* 0x0004200c01007387 */ /* 0x000fe80000100a00 */
[----:B------:R0:W-:Y:S02]  /*344e0*/  STL.64 [R1+0x428], R14 ;  /* 0x0004280e01007387 */ /* 0x0001e40000100a00 */
[----:B0-----:R-:W-:Y:S02]  /*344f0*/  IMAD.MOV.U32 R15, RZ, RZ, R22 ;  /* 0x000000ffff0f7224 */ /* 0x001fe400078e0016 */
[----:B------:R-:W-:Y:S02]  /*34500*/  IMAD.MOV.U32 R14, RZ, RZ, R23 ;  /* 0x000000ffff0e7224 */ /* 0x000fe400078e0017 */
[----:B------:R-:W3:Y:S04]  /*34510*/  LDL.LU.64 R22, [R1+0x1ad0] ;  /* 0x001ad00001167983 */ /* 0x000ee80000300a00 */
        /* <DEDUP_REMOVED lines=12> */
[----:B0-----:R-:W2:Y:S01]  /*345e0*/  LDL.LU.64 R22, [R1+0x1ab8] ;  /* 0x001ab80001167983 */ /* 0x001ea20000300a00 */
[----:B----4-:R-:W-:-:S15]  /*345f0*/  HMMA.16816.F32 R12, R8, R18, R12 ;  /* 0x00000012080c723c */ /* 0x010fde000000180c */
[----:B------:R-:W-:-:S08]  /*34600*/  NOP ;  /* 0x0000000000007918 */ /* 0x000fd00000000000 */
[----:B------:R-:W-:Y:S04]  /*34610*/  STL.64 [R1+0xab0], R12 ;  /* 0x000ab00c01007387 */ /* 0x000fe80000100a00 */
[----:B------:R0:W-:Y:S02]  /*34620*/  STL.64 [R1+0xab8], R14 ;  /* 0x000ab80e01007387 */ /* 0x0001e40000100a00 */
[----:B0-----:R-:W-:Y:S02]  /*34630*/  IMAD.MOV.U32 R15, RZ, RZ, R19 ;  /* 0x000000ffff0f7224 */ /* 0x001fe400078e0013 */
[----:B------:R-:W-:-:S03]  /*34640*/  IMAD.MOV.U32 R14, RZ, RZ, R18 ;  /* 0x000000ffff0e7224 */ /* 0x000fc600078e0012 */
[----:B------:R-:W-:Y:S04]  /*34650*/  STL [R1+0x18fc], R15 ;  /* 0x0018fc0f01007387 */ /* 0x000fe80000100800 */
[----:B------:R2:W-:Y:S04]  /*34660*/  STL [R1+0x18f8], R14 ;  /* 0x0018f80e01007387 */ /* 0x0005e80000100800 */
[----:B------:R-:W3:Y:S01]  /*34670*/  LDL.LU R16, [R1+0x220] ;  /* 0x0002200001107983 */ /* 0x000ee20000300800 */
[----:B--2---:R-:W-:-:S15]  /*34680*/  HMMA.16816.F32 R12, R8, R22, R24 ;  /* 0x00000016080c723c */ /* 0x004fde0000001818 */
[----:B------:R-:W-:-:S08]  /*34690*/  NOP ;  /* 0x0000000000007918 */ /* 0x000fd00000000000 */
[----:B------:R-:W-:Y:S04]  /*346a0*/  STL.64 [R1+0xaa0], R12 ;  /* 0x000aa00c01007387 */ /* 0x000fe80000100a00 */
[----:B------:R-:W-:Y:S04]  /*346b0*/  STL.64 [R1+0xaa8], R14 ;  /* 0x000aa80e01007387 */ /* 0x000fe80000100a00 */
        /* <DEDUP_REMOVED lines=15> */
[----:B------:R-:W4:Y:S04]  /*347b0*/  LDL.LU R22, [R1+0x268] ;  /* 0x0002680001167983 */ /* 0x000f280000300800 */
[----:B------:R-:W4:Y:S04]  /*347c0*/  LDL.LU R23, [R1+0x26c] ;  /* 0x00026c0001177983 */ /* 0x000f280000300800 */
[----:B----4-:R0:W-:Y:S04]  /*347d0*/  STL.64 [R1+0x1a70], R22 ;  /* 0x001a701601007387 */ /* 0x0101e80000100a00 */
[----:B---3--:R-:W-:Y:S04]  /*347e0*/  STL.64 [R1+0x1a68], R20 ;  /* 0x001a681401007387 */ /* 0x008fe80000100a00 */
[----:B0-----:R-:W3:Y:S04]  /*347f0*/  LDL.LU.64 R22, [R1+0x58] ;  /* 0x0000580001167983 */ /* 0x001ee80000300a00 */
[----:B---3--:R0:W-:Y:S04]  /*34800*/  STL.64 [R1+0x1a80], R22 ;  /* 0x001a801601007387 */ /* 0x0081e80000100a00 */
[----:B0-----:R-:W3:Y:S04]  /*34810*/  LDL.LU.64 R22, [R1+0x68] ;  /* 0x0000680001167983 */ /* 0x001ee80000300a00 */
[----:B---3--:R0:W-:Y:S04]  /*34820*/  STL.64 [R1+0x1a98], R22 ;  /* 0x001a981601007387 */ /* 0x0081e80000100a00 */
[----:B------:R-:W3:Y:S04]  /*34830*/  LDL.LU R12, [R1+0x2a0] ;  /* 0x0002a000010c7983 */ /* 0x000ee80000300800 */
[----:B------:R-:W3:Y:S04]  /*34840*/  LDL.LU R13, [R1+0x2a4] ;  /* 0x0002a400010d7983 */ /* 0x000ee80000300800 */
[----:B------:R-:W3:Y:S04]  /*34850*/  LDL.LU R14, [R1+0x2a8] ;  /* 0x0002a800010e7983 */ /* 0x000ee80000300800 */
[----:B------:R-:W3:Y:S01]  /*34860*/  LDL.LU R15, [R1+0x2ac] ;  /* 0x0002ac00010f7983 */ /* 0x000ee20000300800 */
[----:B0-----:R-:W-:-:S02]  /*34870*/  IMAD.MOV.U32 R22, RZ, RZ, R2 ;  /* 0x000000ffff167224 */ /* 0x001fc400078e0002 */
[----:B------:R-:W-:-:S05]  /*34880*/  IMAD.MOV.U32 R23, RZ, RZ, R0 ;  /* 0x000000ffff177224 */ /* 0x000fca00078e0000 */
[----:B------:R0:W-:Y:S04]  /*34890*/  STL.64 [R1+0x1ab0], R22 ;  /* 0x001ab01601007387 */ /* 0x0001e80000100a00 */
[----:B0-----:R-:W3:Y:S04]  /*348a0*/  LDL.LU.64 R22, [R1+0x88] ;  /* 0x0000880001167983 */ /* 0x001ee80000300a00 */
[----:B--2---:R0:W-:Y:S04]  /*348b0*/  STL.64 [R1+0x1a58], R26 ;  /* 0x001a581a01007387 */ /* 0x0041e80000100a00 */
[----:B------:R1:W-:Y:S04]  /*348c0*/  STL.64 [R1+0x1a50], R24 ;  /* 0x001a501801007387 */ /* 0x0003e80000100a00 */
[----:B0-----:R-:W2:Y:S04]  /*348d0*/  LDL.LU.64 R26, [R1+0x48] ;  /* 0x00004800011a7983 */ /* 0x001ea80000300a00 */
        /* <DEDUP_REMOVED lines=18> */
[----:B------:R-:W-:Y:S04]  /*34a00*/  STL.64 [R1+0x1a20], R16 ;  /* 0x001a201001007387 */ /* 0x000fe80000100a00 */
[----:B0-----:R-:W4:Y:S01]  /*34a10*/  LDL.LU.64 R18, [R1+0x28] ;  /* 0x0000280001127983 */ /* 0x001f220000300a00 */
[----:B---3--:R-:W-:Y:S03]  /*34a20*/  HMMA.16816.F32 R12, R8, R22, R12 ;  /* 0x00000016080c723c */ /* 0x008fe6000000180c */
[----:B----4-:R0:W-:Y:S04]  /*34a30*/  STL.64 [R1+0x1a40], R18 ;  /* 0x001a401201007387 */ /* 0x0101e80000100a00 */
[----:B0-----:R-:W3:Y:S04]  /*34a40*/  LDL.LU.64 R18, [R1+0x38] ;  /* 0x0000380001127983 */ /* 0x001ee80000300a00 */
[----:B------:R-:W4:Y:S04]  /*34a50*/  LDL.LU.64 R6, [R1+0x8] ;  /* 0x0000080001067983 */ /* 0x000f280000300a00 */
[----:B----4-:R-:W-:Y:S04]  /*34a60*/  STL.64 [R1+0x1a38], R6 ;  /* 0x001a380601007387 */ /* 0x010fe80000100a00 */
[----:B------:R0:W-:Y:S04]  /*34a70*/  STL.64 [R1+0x1a30], R4 ;  /* 0x001a300401007387 */ /* 0x0001e80000100a00 */
[----:B0-----:R-:W4:Y:S04]  /*34a80*/  LDL.LU R4, [R1+0x240] ;  /* 0x0002400001047983 */ /* 0x001f280000300800 */
[----:B------:R-:W4:Y:S04]  /*34a90*/  LDL.LU R5, [R1+0x244] ;  /* 0x0002440001057983 */ /* 0x000f280000300800 */
[----:B------:R-:W4:Y:S04]  /*34aa0*/  LDL.LU R6, [R1+0x248] ;  /* 0x0002480001067983 */ /* 0x000f280000300800 */
[----:B------:R-:W4:Y:S04]  /*34ab0*/  LDL.LU R7, [R1+0x24c] ;  /* 0x00024c0001077983 */ /* 0x000f280000300800 */
[----:B------:R-:W-:Y:S04]  /*34ac0*/  STL.64 [R1+0xa90], R12 ;  /* 0x000a900c01007387 */ /* 0x000fe80000100a00 */
[----:B------:R0:W-:Y:S02]  /*34ad0*/  STL.64 [R1+0xa98], R14 ;  /* 0x000a980e01007387 */ /* 0x0001e40000100a00 */
[----:B0-----:R-:W-:-:S02]  /*34ae0*/  IMAD.MOV.U32 R15, RZ, RZ, R22 ;  /* 0x000000ffff0f7224 */ /* 0x001fc400078e0016 */
        /* <DEDUP_REMOVED lines=29> */
[----:B0-----:R-:W4:Y:S01]  /*34cc0*/  LDL.64 R14, [R1+0x18] ;  /* 0x00001800010e7983 */ /* 0x001f220000100a00 */
        /* <DEDUP_REMOVED lines=9> */
[----:B---3--:R-:W-:-:S15]  /*34d60*/  HMMA.16816.F32 R24, R8, R18, R24 ;  /* 0x000000120818723c */ /* 0x008fde0000001818 */
[----:B------:R-:W-:-:S08]  /*34d70*/  NOP ;  /* 0x0000000000007918 */ /* 0x000fd00000000000 */
[----:B------:R0:W-:Y:S04]  /*34d80*/  STL.64 [R1+0xa40], R24 ;  /* 0x000a401801007387 */ /* 0x0001e80000100a00 */
[----:B------:R1:W-:Y:S01]  /*34d90*/  STL.64 [R1+0xa48], R26 ;  /* 0x000a481a01007387 */ /* 0x0003e20000100a00 */
[----:B0-----:R-:W-:-:S03]  /*34da0*/  IMAD.MOV.U32 R25, RZ, RZ, R18 ;  /* 0x000000ffff197224 */ /* 0x001fc600078e0012 */
[----:B-1----:R-:W3:Y:S01]  /*34db0*/  LDL.LU.64 R26, [R1+0x1a48] ;  /* 0x001a4800011a7983 */ /* 0x002ee20000300a00 */
[----:B------:R-:W-:-:S03]  /*34dc0*/  IMAD.MOV.U32 R24, RZ, RZ, R19 ;  /* 0x000000ffff187224 */ /* 0x000fc600078e0013 */
[----:B------:R-:W4:Y:S02]  /*34dd0*/  LDL.LU.64 R18, [R1+0x1a40] ;  /* 0x001a400001127983 */ /* 0x000f240000300a00 */
[----:B----4-:R-:W-:Y:S06]  /*34de0*/  HMMA.16816.F32 R4, R8, R18, R4 ;  /* 0x000000120804723c */ /* 0x010fec0000001804 */
[----:B------:R-:W-:Y:S02]  /*34df0*/  IMAD.MOV.U32 R3, RZ, RZ, R18 ;  /* 0x000000ffff037224 */ /* 0x000fe400078e0012 */
[----:B------:R-:W-:-:S15]  /*34e00*/  IMAD.MOV.U32 R29, RZ, RZ, R19 ;  /* 0x000000ffff1d7224 */ /* 0x000fde00078e0013 */
[----:B------:R-:W-:Y:S04]  /*34e10*/  STL.64 [R1+0xa30], R4 ;  /* 0x000a300401007387 */ /* 0x000fe80000100a00 */
[----:B------:R0:W-:Y:S04]  /*34e20*/  STL.64 [R1+0xa38], R6 ;  /* 0x000a380601007387 */ /* 0x0001e80000100a00 */
[----:B0-----:R-:W4:Y:S04]  /*34e30*/  LDL.LU.64 R6, [R1+0x1a38] ;  /* 0x001a380001067983 */ /* 0x001f280000300a00 */
[----:B------:R-:W2:Y:S04]  /*34e40*/  LDL.LU.64 R4, [R1+0x1a30] ;  /* 0x001a300001047983 */ /* 0x000ea80000300a00 */
[----:B------:R-:W3:Y:S04]  /*34e50*/  LDL.LU.64 R18, [R1+0x1a28] ;  /* 0x001a280001127983 */ /* 0x000ee80000300a00 */
[----:B------:R-:W3:Y:S02]  /*34e60*/  LDL.LU.64 R16, [R1+0x1a20] ;  /* 0x001a200001107983 */ /* 0x000ee40000300a00 */
[----:B---3--:R-:W-:-:S15]  /*34e70*/  HMMA.16816.F32 R16, R8, R14, R16 ;  /* 0x0000000e0810723c */ /* 0x008fde0000001810 */
[----:B------:R-:W-:-:S08]  /*34e80*/  NOP ;  /* 0x0000000000007918 */ /* 0x000fd00000000000 */
[----:B------:R-:W-:Y:S04]  /*34e90*/  STL.64 [R1+0xa20], R16 ;  /* 0x000a201001007387 */ /* 0x000fe80000100a00 */
[----:B------:R0:W-:Y:S04]  /*34ea0*/  STL.64 [R1+0xa28], R18 ;  /* 0x000a281201007387 */ /* 0x0001e80000100a00 */
[----:B0-----:R-:W4:Y:S04]  /*34eb0*/  LDL.LU.64 R18, [R1+0x1a18] ;  /* 0x001a180001127983 */ /* 0x001f280000300a00 */
[----:B------:R-:W4:Y:S01]  /*34ec0*/  LDL.LU.64 R16, [R1+0x1a10] ;  /* 0x001a100001107983 */ /* 0x000f220000300a00 */
[----:B------:R-:W-:-:S02]  /*34ed0*/  IMAD.MOV.U32 R0, RZ, RZ, R15 ;  /* 0x000000ffff007224 */ /* 0x000fc400078e000f */
[----:B--2---:R-:W-:Y:S02]  /*34ee0*/  IMAD.MOV.U32 R14, RZ, RZ, R5 ;  /* 0x000000ffff0e7224 */ /* 0x004fe400078e0005 */
[----:B------:R-:W-:-:S05]  /*34ef0*/  IMAD.MOV.U32 R15, RZ, RZ, R4 ;  /* 0x000000ffff0f7224 */ /* 0x000fca00078e0004 */
[----:B------:R0:W-:Y:S04]  /*34f00*/  STL.64 [R1+0x1918], R14 ;  /* 0x0019180e01007387 */ /* 0x0001e80000100a00 */
[----:B------:R-:W2:Y:S04]  /*34f10*/  LDL.LU R12, [R1+0x210] ;  /* 0x00021000010c7983 */ /* 0x000ea80000300800 */
[----:B------:R-:W2:Y:S04]  /*34f20*/  LDL.LU R13, [R1+0x214] ;  /* 0x00021400010d7983 */ /* 0x000ea80000300800 */
[----:B0-----:R-:W2:Y:S04]  /*34f30*/  LDL.LU R14, [R1+0x218] ;  /* 0x00021800010e7983 */ /* 0x001ea80000300800 */
[----:B------:R-:W2:Y:S01]  /*34f40*/  LDL.LU R15, [R1+0x21c] ;  /* 0x00021c00010f7983 */ /* 0x000ea20000300800 */
[----:B----4-:R-:W-:-:S15]  /*34f50*/  HMMA.16816.F32 R16, R8, R6, R16 ;  /* 0x000000060810723c */ /* 0x010fde0000001810 */
[----:B------:R-:W-:-:S08]  /*34f60*/  NOP ;  /* 0x0000000000007918 */ /* 0x000fd00000000000 */
[----:B------:R-:W-:Y:S04]  /*34f70*/  STL.64 [R1+0xa10], R16 ;  /* 0x000a101001007387 */ /* 0x000fe80000100a00 */
[----:B------:R0:W-:Y:S04]  /*34f80*/  STL.64 [R1+0xa18], R18 ;  /* 0x000a181201007387 */ /* 0x0001e80000100a00 */
[----:B0-----:R-:W3:Y:S04]  /*34f90*/  LDL.LU.64 R18, [R1+0x1a08] ;  /* 0x001a080001127983 */ /* 0x001ee80000300a00 */
[----:B------:R-:W4:Y:S01]  /*34fa0*/  LDL.LU.64 R16, [R1+0x1a00] ;  /* 0x001a000001107983 */ /* 0x000f220000300a00 */
[----:B--2---:R-:W-:Y:S01]  /*34fb0*/  HMMA.16816.F32 R12, R8, R22, R12 ;  /* 0x00000016080c723c */ /* 0x004fe2000000180c */
[----:B------:R-:W-:-:S02]  /*34fc0*/  IMAD.MOV.U32 R28, RZ, RZ, R6 ;  /* 0x000000ffff1c7224 */ /* 0x000fc400078e0006 */
[----:B------:R-:W-:Y:S02]  /*34fd0*/  IMAD.MOV.U32 R2, RZ, RZ, R7 ;  /* 0x000000ffff027224 */ /* 0x000fe400078e0007 */
[----:B------:R-:W2:Y:S04]  /*34fe0*/  LDL.LU.64 R6, [R1+0x19f8] ;  /* 0x0019f80001067983 */ /* 0x000ea80000300a00 */
[----:B------:R-:W2:-:S14]  /*34ff0*/  LDL.LU.64 R4, [R1+0x19f0] ;  /* 0x0019f00001047983 */ /* 0x000e9c0000300a00 */
[----:B------:R-:W-:Y:S04]  /*35000*/  STL.64 [R1+0xa00], R12 ;  /* 0x000a000c01007387 */ /* 0x000fe80000100a00 */
[----:B------:R4:W-:Y:S02]  /*35010*/  STL.64 [R1+0xa08], R14 ;  /* 0x000a080e01007387 */ /* 0x0009e40000100a00 */
[----:B----4-:R-:W-:Y:S02]  /*35020*/  IMAD.MOV.U32 R14, RZ, RZ, R16 ;  /* 0x000000ffff0e7224 */ /* 0x010fe400078e0010 */
[----:B------:R-:W-:Y:S01]  /*35030*/  IMAD.MOV.U32 R15, RZ, RZ, R17 ;  /* 0x000000ffff0f7224 */ /* 0x000fe200078e0011 */
[----:B------:R-:W4:Y:S04]  /*35040*/  LDL.LU R16, [R1+0x19ec] ;  /* 0x0019ec0001107983 */ /* 0x000f280000300800 */
[----:B------:R-:W2:Y:S04]  /*35050*/  LDL.LU R17, [R1+0x19e8] ;  /* 0x0019e80001117983 */ /* 0x000ea80000300800 */
[----:B------:R0:W-:Y:S04]  /*35060*/  STL.64 [R1+0x1930], R14 ;  /* 0x0019300e01007387 */ /* 0x0001e80000100a00 */
[----:B------:R3:W-:Y:S04]  /*35070*/  STL.64 [R1+0x17b0], R22 ;  /* 0x0017b01601007387 */ /* 0x0007e80000100a00 */
[----:B------:R1:W-:Y:S01]  /*35080*/  STL.64 [R1+0x17a8], R20 ;  /* 0x0017a81401007387 */ /* 0x0003e20000100a00 */
[----:B0-----:R-:W-:-:S02]  /*35090*/  IMAD.MOV.U32 R14, RZ, RZ, R27 ;  /* 0x000000ffff0e7224 */ /* 0x001fc400078e001b */
[----:B---3--:R-:W-:Y:S02]  /*350a0*/  IMAD.MOV.U32 R22, RZ, RZ, R18 ;  /* 0x000000ffff167224 */ /* 0x008fe400078e0012 */
[----:B------:R-:W-:Y:S01]  /*350b0*/  IMAD.MOV.U32 R15, RZ, RZ, R26 ;  /* 0x000000ffff0f7224 */ /* 0x000fe200078e001a */
[----:B------:R-:W3:Y:S01]  /*350c0*/  LDL.LU R18, [R1+0x19e4] ;  /* 0x0019e40001127983 */ /* 0x000ee20000300800 */
[----:B------:R-:W-:-:S03]  /*350d0*/  IMAD.MOV.U32 R23, RZ, RZ, R19 ;  /* 0x000000ffff177224 */ /* 0x000fc600078e0013 */
[----:B------:R-:W3:Y:S04]  /*350e0*/  LDL.LU R19, [R1+0x19e0] ;  /* 0x0019e00001137983 */ /* 0x000ee80000300800 */
[----:B------:R-:W3:Y:S04]  /*350f0*/  LDL.LU R27, [R1+0x19dc] ;  /* 0x0019dc00011b7983 */ /* 0x000ee80000300800 */
[----:B------:R-:W3:Y:S04]  /*35100*/  LDL.LU R26, [R1+0x19d8] ;  /* 0x0019d800011a7983 */ /* 0x000ee80000300800 */
[----:B------:R-:W-:Y:S04]  /*35110*/  STL.64 [R1+0x1948], R14 ;  /* 0x0019480e01007387 */ /* 0x000fe80000100a00 */
[----:B------:R0:W-:Y:S04]  /*35120*/  STL.64 [R1+0x1910], R22 ;  /* 0x0019101601007387 */ /* 0x0001e80000100a00 */
[----:B-1----:R-:W3:Y:S04]  /*35130*/  LDL.LU R20, [R1+0x980] ;  /* 0x0009800001147983 */ /* 0x002ee80000300800 */
[----:B------:R-:W3:Y:S04]  /*35140*/  LDL.LU R21, [R1+0x984] ;  /* 0x0009840001157983 */ /* 0x000ee80000300800 */
[----:B0-----:R-:W3:Y:S04]  /*35150*/  LDL.LU R22, [R1+0x988] ;  /* 0x0009880001167983 */ /* 0x001ee80000300800 */
[----:B------:R-:W3:Y:S01]  /*35160*/  LDL.LU R23, [R1+0x98c] ;  /* 0x00098c0001177983 */ /* 0x000ee20000300800 */
[----:B----4-:R-:W-:-:S02]  /*35170*/  IMAD.MOV.U32 R15, RZ, RZ, R16 ;  /* 0x000000ffff0f7224 */ /* 0x010fc400078e0010 */
[----:B--2---:R-:W-:Y:S02]  /*35180*/  IMAD.MOV.U32 R14, RZ, RZ, R17 ;  /* 0x000000ffff0e7224 */ /* 0x004fe400078e0011 */
[----:B------:R-:W2:Y:S04]  /*35190*/  LDL.LU R17, [R1+0x19d4] ;  /* 0x0019d40001117983 */ /* 0x000ea80000300800 */
[----:B------:R-:W4:Y:S04]  /*351a0*/  LDL.LU R16, [R1+0x19d0] ;  /* 0x0019d00001107983 */ /* 0x000f280000300800 */
[----:B------:R-:W-:Y:S04]  /*351b0*/  STL.64 [R1+0x1960], R14 ;  /* 0x0019600e01007387 */ /* 0x000fe80000100a00 */
[----:B---3--:R-:W-:Y:S04]  /*351c0*/  STL.64 [R1+0x1928], R22 ;  /* 0x0019281601007387 */ /* 0x008fe80000100a00 */
[----:B------:R0:W-:Y:S04]  /*351d0*/  STL.64 [R1+0x1920], R20 ;  /* 0x0019201401007387 */ /* 0x0001e80000100a00 */
[----:B0-----:R-:W3:Y:S04]  /*351e0*/  LDL.LU R20, [R1+0x990] ;  /* 0x0009900001147983 */ /* 0x001ee80000300800 */
[----:B------:R-:W3:Y:S04]  /*351f0*/  LDL.LU R21, [R1+0x994] ;  /* 0x0009940001157983 */ /* 0x000ee80000300800 */
[----:B------:R-:W2:Y:S04]  /*35200*/  LDL.LU R22, [R1+0x998] ;  /* 0x0009980001167983 */ /* 0x000ea80000300800 */
[----:B------:R-:W2:Y:S01]  /*35210*/  LDL.LU R23, [R1+0x99c] ;  /* 0x00099c0001177983 */ /* 0x000ea20000300800 */
[----:B------:R-:W-:-:S02]  /*35220*/  IMAD.MOV.U32 R14, RZ, RZ, R19 ;  /* 0x000000ffff0e7224 */ /* 0x000fc400078e0013 */
[----:B------:R-:W-:Y:S01]  /*35230*/  IMAD.MOV.U32 R15, RZ, RZ, R18 ;  /* 0x000000ffff0f7224 */ /* 0x000fe200078e0012 */
[----:B------:R-:W4:Y:S04]  /*35240*/  LDL.LU R19, [R1+0x19cc] ;  /* 0x0019cc0001137983 */ /* 0x000f280000300800 */
[----:B------:R-:W4:Y:S04]  /*35250*/  LDL.LU R18, [R1+0x19c8] ;  /* 0x0019c80001127983 */ /* 0x000f280000300800 */
[----:B------:R-:W-:Y:S04]  /*35260*/  STL.64 [R1+0x1978], R14 ;  /* 0x0019780e01007387 */ /* 0x000fe80000100a00 */
[----:B--2---:R-:W-:Y:S04]  /*35270*/  STL.64 [R1+0x1940], R22 ;  /* 0x0019401601007387 */ /* 0x004fe80000100a00 */
[----:B---3--:R0:W-:Y:S04]  /*35280*/  STL.64 [R1+0x1938], R20 ;  /* 0x0019381401007387 */ /* 0x0081e80000100a00 */
        /* <DEDUP_REMOVED lines=8> */
[----:B------:R-:W-:Y:S04]  /*35310*/  STL.64 [R1+0x1990], R14 ;  /* 0x0019900e01007387 */ /* 0x000fe80000100a00 */
[----:B---3--:R-:W-:Y:S04]  /*35320*/  STL.64 [R1+0x1958], R22 ;  /* 0x0019581601007387 */ /* 0x008fe80000100a00 */
[----:B--2---:R0:W-:Y:S04]  /*35330*/  STL.64 [R1+0x1950], R20 ;  /* 0x0019501401007387 */ /* 0x0041e80000100a00 */
[----:B0-----:R-:W2:Y:S04]  /*35340*/  LDL.LU R20, [R1+0x9b0] ;  /* 0x0009b00001147983 */ /* 0x001ea80000300800 */
[----:B------:R-:W2:Y:S04]  /*35350*/  LDL.LU R21, [R1+0x9b4] ;  /* 0x0009b40001157983 */ /* 0x000ea80000300800 */
[----:B------:R-:W3:Y:S04]  /*35360*/  LDL.LU R22, [R1+0x9b8] ;  /* 0x0009b80001167983 */ /* 0x000ee80000300800 */
[----:B------:R-:W3:Y:S01]  /*35370*/  LDL.LU R23, [R1+0x9bc] ;  /* 0x0009bc0001177983 */ /* 0x000ee20000300800 */
[----:B----4-:R-:W-:-:S02]  /*35380*/  IMAD.MOV.U32 R14, RZ, RZ, R16 ;  /* 0x000000ffff0e7224 */ /* 0x010fc400078e0010 */
[----:B------:R-:W-:Y:S01]  /*35390*/  IMAD.MOV.U32 R15, RZ, RZ, R17 ;  /* 0x000000ffff0f7224 */ /* 0x000fe200078e0011 */
[----:B------:R-:W4:Y:S04]  /*353a0*/  LDL.LU R16, [R1+0x19bc] ;  /* 0x0019bc0001107983 */ /* 0x000f280000300800 */
[----:B------:R-:W4:Y:S04]  /*353b0*/  LDL.LU R17, [R1+0x19b8] ;  /* 0x0019b80001117983 */ /* 0x000f280000300800 */
[----:B------:R0:W-:Y:S02]  /*353c0*/  STL.64 [R1+0x19a8], R14 ;  /* 0x0019a80e01007387 */ /* 0x0001e40000100a00 */
[----:B0-----:R-:W-:-:S02]  /*353d0*/  IMAD.MOV.U32 R14, RZ, RZ, R18 ;  /* 0x000000ffff0e7224 */ /* 0x001fc400078e0012 */
[----:B------:R-:W-:Y:S01]  /*353e0*/  IMAD.MOV.U32 R15, RZ, RZ, R19 ;  /* 0x000000ffff0f7224 */ /* 0x000fe200078e0013 */
[----:B------:R-:W4:Y:S04]  /*353f0*/  LDL.LU R18, [R1+0x19b4] ;  /* 0x0019b40001127983 */ /* 0x000f280000300800 */
[----:B------:R-:W4:Y:S04]  /*35400*/  LDL.LU R19, [R1+0x19b0] ;  /* 0x0019b00001137983 */ /* 0x000f280000300800 */
[----:B---3--:R-:W-:Y:S04]  /*35410*/  STL.64 [R1+0x1970], R22 ;  /* 0x0019701601007387 */ /* 0x008fe80000100a00 */
[----:B--2---:R0:W-:Y:S04]  /*35420*/  STL.64 [R1+0x1968], R20 ;  /* 0x0019681401007387 */ /* 0x0041e80000100a00 */
[----:B0-----:R-:W2:Y:S04]  /*35430*/  LDL.LU R20, [R1+0x890] ;  /* 0x0008900001147983 */ /* 0x001ea80000300800 */
[----:B------:R-:W2:Y:S04]  /*35440*/  LDL.LU R21, [R1+0x894] ;  /* 0x0008940001157983 */ /* 0x000ea80000300800 */
[----:B------:R-:W3:Y:S04]  /*35450*/  LDL.LU R22, [R1+0x898] ;  /* 0x0008980001167983 */ /* 0x000ee80000300800 */
[----:B------:R-:W3:Y:S01]  /*35460*/  LDL.LU R23, [R1+0x89c] ;  /* 0x00089c0001177983 */ /* 0x000ee20000300800 */
[----:B----4-:R-:W-:Y:S03]  /*35470*/  HMMA.16816.F32 R8, R8, R26, R16 ;  /* 0x0000001a0808723c */ /* 0x010fe60000001810 */
        /* <DEDUP_REMOVED lines=13> */
[----:B------:R0:W-:Y:S04]  /*35550*/  STL.64 [R1+0x9d0], R8 ;  /* 0x0009d00801007387 */ /* 0x0001e80000100a00 */
[----:B------:R1:W-:Y:S04]  /*35560*/  STL.64 [R1+0x9d8], R10 ;  /* 0x0009d80a01007387 */ /* 0x0003e80000100a00 */
[----:B------:R-:W3:Y:S04]  /*35570*/  LDL.LU R17, [R1+0x8c4] ;  /* 0x0008c40001117983 */ /* 0x000ee80000300800 */
[----:B------:R-:W3:Y:S04]  /*35580*/  LDL.LU R18, [R1+0x8c8] ;  /* 0x0008c80001127983 */ /* 0x000ee80000300800 */
[----:B------:R-:W3:Y:S04]  /*35590*/  LDL.LU R19, [R1+0x8cc] ;  /* 0x0008cc0001137983 */ /* 0x000ee80000300800 */
[----:B0-----:R-:W4:Y:S04]  /*355a0*/  LDL.LU R8, [R1+0x960] ;  /* 0x0009600001087983 */ /* 0x001f280000300800 */
[----:B------:R-:W4:Y:S04]  /*355b0*/  LDL.LU R9, [R1+0x964] ;  /* 0x0009640001097983 */ /* 0x000f280000300800 */
[----:B-1----:R-:W4:Y:S04]  /*355c0*/  LDL.LU R10, [R1+0x968] ;  /* 0x00096800010a7983 */ /* 0x002f280000300800 */
[----:B------:R-:W4:Y:S04]  /*355d0*/  LDL.LU R11, [R1+0x96c] ;  /* 0x00096c00010b7983 */ /* 0x000f280000300800 */
[----:B------:R0:W-:Y:S04]  /*355e0*/  STL.64 [R1+0x17c0], R26 ;  /* 0x0017c01a01007387 */ /* 0x0001e80000100a00 */
[----:B------:R-:W-:Y:S04]  /*355f0*/  STL.64 [R1+0x17b8], R24 ;  /* 0x0017b81801007387 */ /* 0x000fe80000100a00 */
[----:B0-----:R-:W4:Y:S04]  /*35600*/  LDL.LU R26, [R1+0x158] ;  /* 0x00015800011a7983 */ /* 0x001f280000300800 */
[----:B------:R-:W4:Y:S01]  /*35610*/  LDL.LU R27, [R1+0x15c] ;  /* 0x00015c00011b7983 */ /* 0x000f220000300800 */
[----:B---3--:R-:W-:-:S15]  /*35620*/  HMMA.16816.F32 R12, R4, R14, R16 ;  /* 0x0000000e040c723c */ /* 0x008fde0000001810 */
[----:B------:R-:W-:-:S08]  /*35630*/  NOP ;  /* 0x0000000000007918 */ /* 0x000fd00000000000 */
[----:B------:R-:W-:Y:S01]  /*35640*/  STL.64 [R1+0x210], R12 ;  /* 0x0002100c01007387 */ /* 0x000fe20000100a00 */
[----:B------:R-:W-:-:S03]  /*35650*/  IMAD.MOV.U32 R19, RZ, RZ, R14 ;  /* 0x000000ffff137224 */ /* 0x000fc600078e000e */
[----:B------:R0:W-:Y:S04]  /*35660*/  STL.64 [R1+0x218], R14 ;  /* 0x0002180e01007387 */ /* 0x0001e80000100a00 */
[----:B0-----:R-:W2:Y:S01]  /*35670*/  LDL.LU.64 R14, [R1+0x19a8] ;  /* 0x0019a800010e7983 */ /* 0x001ea20000300a00 */
[----:B------:R-:W-:-:S05]  /*35680*/  IMAD.MOV.U32 R18, RZ, RZ, R12 ;  /* 0x000000ffff127224 */ /* 0x000fca00078e000c */
[----:B------:R0:W-:Y:S04]  /*35690*/  STL [R1+0x1668], R18 ;  /* 0x0016681201007387 */ /* 0x0001e80000100800 */
[----:B------:R1:W-:Y:S04]  /*356a0*/  STL [R1+0x1664], R19 ;  /* 0x0016641301007387 */ /* 0x0003e80000100800 */
[----:B------:R-:W4:Y:S04]  /*356b0*/  LDL.LU R16, [R1+0x970] ;  /* 0x0009700001107983 */ /* 0x000f280000300800 */
[----:B------:R-:W4:Y:S04]  /*356c0*/  LDL.LU R17, [R1+0x974] ;  /* 0x0009740001117983 */ /* 0x000f280000300800 */
[----:B0-----:R-:W4:Y:S04]  /*356d0*/  LDL.LU R18, [R1+0x978] ;  /* 0x0009780001127983 */ /* 0x001f280000300800 */
[----:B-1----:R-:W4:Y:S01]  /*356e0*/  LDL.LU R19, [R1+0x97c] ;  /* 0x00097c0001137983 */ /* 0x002f220000300800 */
        /* <DEDUP_REMOVED lines=41> */
[----:B0-----:R-:W2:Y:S01]  /*35980*/  LDL.LU.64 R14, [R1+0x1918] ;  /* 0x00191800010e7983 */ /* 0x001ea20000300a00 */
[C---:B----4-:R-:W-:Y:S06]  /*35990*/  HMMA.16816.F32 R16, R4.reuse, R26, R16 ;  /* 0x0000001a0410723c */ /* 0x050fec0000001810 */
[----:B--2---:R-:W-:Y:S01]  /*359a0*/  HMMA.16816.F32 R12, R4, R14, R20 ;  /* 0x0000000e040c723c */ /* 0x004fe20000001814 */
[----:B------:R-:W2:-:S15]  /*359b0*/  LDL.LU.64 R22, [R1+0x1910] ;  /* 0x0019100001167983 */ /* 0x000e9e0000300a00 */
[----:B------:R-:W-:-:S07]  /*359c0*/  NOP ;  /* 0x0000000000007918 */ /* 0x000fce0000000000 */
[----:B------:R-:W-:Y:S04]  /*359d0*/  STL.64 [R1+0x250], R12 ;  /* 0x0002500c01007387 */ /* 0x000fe80000100a00 */
[----:B------:R0:W-:Y:S04]  /*359e0*/  STL.64 [R1+0x258], R14 ;  /* 0x0002580e01007387 */ /* 0x0001e80000100a00 */
[----:B0-----:R-:W3:Y:S04]  /*359f0*/  LDL.LU.64 R14, [R1+0x1908] ;  /* 0x00190800010e7983 */ /* 0x001ee80000300a00 */
[----:B------:R-:W4:Y:S04]  /*35a00*/  LDL.LU.64 R12, [R1+0x1900] ;  /* 0x00190000010c7983 */ /* 0x000f280000300a00 */
[----:B------:R-:W3:Y:S04]  /*35a10*/  LDL.LU R26, [R1+0x78] ;  /* 0x00007800011a7983 */ /* 0x000ee80000300800 */
[----:B------:R-:W-:Y:S04]  /*35a20*/  STL.64 [R1+0x260], R16 ;  /* 0x0002601001007387 */ /* 0x000fe80000100a00 */
[----:B------:R-:W-:Y:S01]  /*35a30*/  STL.64 [R1+0x268], R18 ;  /* 0x0002681201007387 */ /* 0x000fe20000100a00 */
[----:B--2---:R-:W-:-:S15]  /*35a40*/  HMMA.16816.F32 R8, R4, R22, R8 ;  /* 0x000000160408723c */ /* 0x004fde0000001808 */
[----:B------:R-:W-:-:S08]  /*35a50*/  NOP ;  /* 0x0000000000007918 */ /* 0x000fd00000000000 */
[----:B------:R-:W-:Y:S04]  /*35a60*/  STL.64 [R1+0x270], R8 ;  /* 0x0002700801007387 */ /* 0x000fe80000100a00 */
[----:B------:R-:W-:Y:S04]  /*35a70*/  STL.64 [R1+0x278], R10 ;  /* 0x0002780a01007387 */ /* 0x000fe80000100a00 */
[----:B------:R-:W3:Y:S04]  /*35a80*/  LDL.LU R27, [R1+0x7c] ;  /* 0x00007c00011b7983 */ /* 0x000ee80000300800 */
[----:B---3--:R0:W-:Y:S04]  /*35a90*/  STL.64 [R1+0x17d8], R26 ;  /* 0x0017d81a01007387 */ /* 0x0081e80000100a00 */
[----:B------:R-:W2:Y:S04]  /*35aa0*/  LDL.LU R20, [R1+0x7e0] ;  /* 0x0007e00001147983 */ /* 0x000ea80000300800 */
[----:B------:R-:W2:Y:S04]  /*35ab0*/  LDL.LU R21, [R1+0x7e4] ;  /* 0x0007e40001157983 */ /* 0x000ea80000300800 */
[----:B------:R-:W3:Y:S04]  /*35ac0*/  LDL.LU R22, [R1+0x7e8] ;  /* 0x0007e80001167983 */ /* 0x000ee80000300800 */
[----:B------:R-:W3:Y:S01]  /*35ad0*/  LDL.LU R23, [R1+0x7ec] ;  /* 0x0007ec0001177983 */ /* 0x000ee20000300800 */
[----:B0-----:R-:W-:-:S02]  /*35ae0*/  IMAD.MOV.U32 R26, RZ, RZ, R15 ;  /* 0x000000ffff1a7224 */ /* 0x001fc400078e000f */
        /* <DEDUP_REMOVED lines=12> */
[----:B----4-:R0:W-:Y:S04]  /*35bb0*/  STL.64 [R1+0x1808], R26 ;  /* 0x0018081a01007387 */ /* 0x0101e80000100a00 */
[----:B---3--:R-:W-:Y:S04]  /*35bc0*/  STL.64 [R1+0x17e8], R22 ;  /* 0x0017e81601007387 */ /* 0x008fe80000100a00 */
[----:B--2---:R1:W-:Y:S01]  /*35bd0*/  STL.64 [R1+0x17e0], R20 ;  /* 0x0017e01401007387 */ /* 0x0043e20000100a00 */
[----:B0-----:R-:W-:-:S02]  /*35be0*/  IMAD.MOV.U32 R26, RZ, RZ, R14 ;  /* 0x000000ffff1a7224 */ /* 0x001fc400078e000e */
[----:B------:R-:W-:Y:S01]  /*35bf0*/  IMAD.MOV.U32 R27, RZ, RZ, R15 ;  /* 0x000000ffff1b7224 */ /* 0x000fe200078e000f */
[----:B-1----:R-:W2:Y:S04]  /*35c00*/  LDL.LU R20, [R1+0x800] ;  /* 0x0008000001147983 */ /* 0x002ea80000300800 */
[----:B------:R-:W2:Y:S04]  /*35c10*/  LDL.LU R21, [R1+0x804] ;  /* 0x0008040001157983 */ /* 0x000ea80000300800 */
[----:B------:R-:W3:Y:S04]  /*35c20*/  LDL.LU R22, [R1+0x808] ;  /* 0x0008080001167983 */ /* 0x000ee80000300800 */
[----:B------:R-:W3:Y:S04]  /*35c30*/  LDL.LU R23, [R1+0x80c] ;  /* 0x00080c0001177983 */ /* 0x000ee80000300800 */
[----:B------:R-:W4:Y:S04]  /*35c40*/  LDL.LU R14, [R1+0x18f4] ;  /* 0x0018f400010e7983 */ /* 0x000f280000300800 */
[----:B------:R-:W2:Y:S04]  /*35c50*/  LDL.LU R15, [R1+0x18f0] ;  /* 0x0018f000010f7983 */ /* 0x000ea80000300800 */
[----:B------:R0:W-:Y:S04]  /*35c60*/  STL.64 [R1+0x1830], R26 ;  /* 0x0018301a01007387 */ /* 0x0001e80000100a00 */
[----:B------:R-:W3:Y:S04]  /*35c70*/  LDL.LU R24, [R1+0x830] ;  /* 0x0008300001187983 */ /* 0x000ee80000300800 */
[----:B------:R-:W3:Y:S04]  /*35c80*/  LDL.LU R25, [R1+0x834] ;  /* 0x0008340001197983 */ /* 0x000ee80000300800 */
[----:B0-----:R-:W4:Y:S04]  /*35c90*/  LDL.LU R26, [R1+0x838] ;  /* 0x00083800011a7983 */ /* 0x001f280000300800 */
[----:B------:R-:W4:Y:S04]  /*35ca0*/  LDL.LU R27, [R1+0x83c] ;  /* 0x00083c00011b7983 */ /* 0x000f280000300800 */
[----:B----4-:R0:W-:Y:S04]  /*35cb0*/  STL.64 [R1+0x1840], R26 ;  /* 0x0018401a01007387 */ /* 0x0101e80000100a00 */
[----:B---3--:R-:W-:Y:S04]  /*35cc0*/  STL.64 [R1+0x1838], R24 ;  /* 0x0018381801007387 */ /* 0x008fe80000100a00 */
[----:B------:R-:W3:Y:S04]  /*35cd0*/  LDL.LU R16, [R1+0x900] ;  /* 0x0009000001107983 */ /* 0x000ee80000300800 */
[----:B------:R-:W3:Y:S04]  /*35ce0*/  LDL.LU R17, [R1+0x904] ;  /* 0x0009040001117983 */ /* 0x000ee80000300800 */
[----:B------:R-:W4:Y:S04]  /*35cf0*/  LDL.LU R18, [R1+0x908] ;  /* 0x0009080001127983 */ /* 0x000f280000300800 */
[----:B------:R-:W4:Y:S01]  /*35d00*/  LDL.LU R19, [R1+0x90c] ;  /* 0x00090c0001137983 */ /* 0x000f220000300800 */
[----:B0-----:R-:W-:-:S02]  /*35d10*/  IMAD.MOV.U32 R27, RZ, RZ, R14 ;  /* 0x000000ffff1b7224 */ /* 0x001fc400078e000e */
[----:B--2---:R-:W-:Y:S01]  /*35d20*/  IMAD.MOV.U32 R26, RZ, RZ, R15 ;  /* 0x000000ffff1a7224 */ /* 0x004fe200078e000f */
[----:B----4-:R-:W-:Y:S04]  /*35d30*/  STL.64 [R1+0x1888], R18 ;  /* 0x0018881201007387 */ /* 0x010fe80000100a00 */
[----:B---3--:R0:W-:Y:S04]  /*35d40*/  STL.64 [R1+0x1880], R16 ;  /* 0x0018801001007387 */ /* 0x0081e80000100a00 */
[----:B------:R-:W2:Y:S04]  /*35d50*/  LDL.LU R14, [R1+0xf8] ;  /* 0x0000f800010e7983 */ /* 0x000ea80000300800 */
[----:B------:R-:W2:Y:S04]  /*35d60*/  LDL.LU R15, [R1+0xfc] ;  /* 0x0000fc00010f7983 */ /* 0x000ea80000300800 */
[----:B--2---:R1:W-:Y:S04]  /*35d70*/  STL.64 [R1+0x1890], R14 ;  /* 0x0018900e01007387 */ /* 0x0043e80000100a00 */
[----:B0-----:R-:W2:Y:S04]  /*35d80*/  LDL.LU R16, [R1+0x910] ;  /* 0x0009100001107983 */ /* 0x001ea80000300800 */
[----:B------:R-:W2:Y:S04]  /*35d90*/  LDL.LU R17, [R1+0x914] ;  /* 0x0009140001117983 */ /* 0x000ea80000300800 */
[----:B------:R-:W3:Y:S04]  /*35da0*/  LDL.LU R18, [R1+0x918] ;  /* 0x0009180001127983 */ /* 0x000ee80000300800 */
[----:B------:R-:W3:Y:S04]  /*35db0*/  LDL.LU R19, [R1+0x91c] ;  /* 0x00091c0001137983 */ /* 0x000ee80000300800 */
[----:B---3--:R-:W-:Y:S04]  /*35dc0*/  STL.64 [R1+0x18a0], R18 ;  /* 0x0018a01201007387 */ /* 0x008fe80000100a00 */
[----:B--2---:R0:W-:Y:S04]  /*35dd0*/  STL.64 [R1+0x1898], R16 ;  /* 0x0018981001007387 */ /* 0x0041e80000100a00 */
[----:B-1----:R-:W2:Y:S04]  /*35de0*/  LDL.LU R14, [R1+0x108] ;  /* 0x00010800010e7983 */ /* 0x002ea80000300800 */
        /* <DEDUP_REMOVED lines=16> */
[----:B--2---:R-:W-:Y:S04]  /*35ef0*/  STL.64 [R1+0x18c8], R16 ;  /* 0x0018c81001007387 */ /* 0x004fe80000100a00 */
[----:B-1----:R-:W2:Y:S04]  /*35f00*/  LDL.LU R14, [R1+0x128] ;  /* 0x00012800010e7983 */ /* 0x002ea80000300800 */
[----:B------:R-:W2:Y:S04]  /*35f10*/  LDL.LU R15, [R1+0x12c] ;  /* 0x00012c00010f7983 */ /* 0x000ea80000300800 */
[----:B--2---:R0:W-:Y:S04]  /*35f20*/  STL.64 [R1+0x18d8], R14 ;  /* 0x0018d80e01007387 */ /* 0x0041e80000100a00 */
[----:B0-----:R-:W2:Y:S04]  /*35f30*/  LDL.LU R14, [R1+0x138] ;  /* 0x00013800010e7983 */ /* 0x001ea80000300800 */
[----:B------:R-:W2:Y:S04]  /*35f40*/  LDL.LU R15, [R1+0x13c] ;  /* 0x00013c00010f7983 */ /* 0x000ea80000300800 */
[----:B------:R-:W3:Y:S04]  /*35f50*/  LDL.LU R16, [R1+0x940] ;  /* 0x0009400001107983 */ /* 0x000ee80000300800 */
[----:B------:R-:W3:Y:S04]  /*35f60*/  LDL.LU R17, [R1+0x944] ;  /* 0x0009440001117983 */ /* 0x000ee80000300800 */
[----:B------:R-:W4:Y:S04]  /*35f70*/  LDL.LU R18, [R1+0x948] ;  /* 0x0009480001127983 */ /* 0x000f280000300800 */
[----:B------:R-:W4:Y:S04]  /*35f80*/  LDL.LU R19, [R1+0x94c] ;  /* 0x00094c0001137983 */ /* 0x000f280000300800 */
[----:B----4-:R-:W-:Y:S04]  /*35f90*/  STL.64 [R1+0x18e8], R18 ;  /* 0x0018e81201007387 */ /* 0x010fe80000100a00 */
[----:B---3--:R0:W-:Y:S04]  /*35fa0*/  STL.64 [R1+0x18e0], R16 ;  /* 0x0018e01001007387 */ /* 0x0081e80000100a00 */
[----:B0-----:R-:W2:Y:S04]  /*35fb0*/  LDL.LU R16, [R1+0x950] ;  /* 0x0009500001107983 */ /* 0x001ea80000300800 */
[----:B------:R-:W2:Y:S04]  /*35fc0*/  LDL.LU R17, [R1+0x954] ;  /* 0x0009540001117983 */ /* 0x000ea80000300800 */
[----:B------:R-:W2:Y:S04]  /*35fd0*/  LDL.LU R18, [R1+0x958] ;  /* 0x0009580001127983 */ /* 0x000ea80000300800 */
[----:B------:R-:W2:Y:S04]  /*35fe0*/  LDL.LU R19, [R1+0x95c] ;  /* 0x00095c0001137983 */ /* 0x000ea80000300800 */
[----:B------:R-:W-:Y:S04]  /*35ff0*/  STL.64 [R1+0x1858], R26 ;  /* 0x0018581a01007387 */ /* 0x000fe80000100a00 */
[----:B------:R-:W-:Y:S04]  /*36000*/  STL.64 [R1+0x1800], R22 ;  /* 0x0018001601007387 */ /* 0x000fe80000100a00 */
[----:B------:R0:W-:Y:S04]  /*36010*/  STL.64 [R1+0x17f8], R20 ;  /* 0x0017f81401007387 */ /* 0x0001e80000100a00 */
[----:B0-----:R-:W3:Y:S04]  /*36020*/  LDL.LU R20, [R1+0x810] ;  /* 0x0008100001147983 */ /* 0x001ee80000300800 */
[----:B------:R-:W3:Y:S04]  /*36030*/  LDL.LU R21, [R1+0x814] ;  /* 0x0008140001157983 */ /* 0x000ee80000300800 */
[----:B------:R-:W4:Y:S04]  /*36040*/  LDL.LU R22, [R1+0x818] ;  /* 0x0008180001167983 */ /* 0x000f280000300800 */
[----:B------:R-:W4:Y:S04]  /*36050*/  LDL.LU R23, [R1+0x81c] ;  /* 0x00081c0001177983 */ /* 0x000f280000300800 */
[----:B------:R-:W2:Y:S04]  /*36060*/  LDL.LU R26, [R1+0xd8] ;  /* 0x0000d800011a7983 */ /* 0x000ea80000300800 */
[----:B------:R-:W2:Y:S04]  /*36070*/  LDL.LU R27, [R1+0xdc] ;  /* 0x0000dc00011b7983 */ /* 0x000ea80000300800 */
[----:B----4-:R-:W-:Y:S04]  /*36080*/  STL.64 [R1+0x1818], R22 ;  /* 0x0018181601007387 */ /* 0x010fe80000100a00 */
[----:B---3--:R0:W-:Y:S04]  /*36090*/  STL.64 [R1+0x1810], R20 ;  /* 0x0018101401007387 */ /* 0x0081e80000100a00 */
[----:B0-----:R-:W3:Y:S04]  /*360a0*/  LDL.LU R20, [R1+0x820] ;  /* 0x0008200001147983 */ /* 0x001ee80000300800 */
[----:B------:R-:W3:Y:S04]  /*360b0*/  LDL.LU R21, [R1+0x824] ;  /* 0x0008240001157983 */ /* 0x000ee80000300800 */
[----:B------:R-:W4:Y:S04]  /*360c0*/  LDL.LU R22, [R1+0x828] ;  /* 0x0008280001167983 */ /* 0x000f280000300800 */
[----:B------:R-:W4:Y:S01]  /*360d0*/  LDL.LU R23, [R1+0x82c] ;  /* 0x00082c0001177983 */ /* 0x000f220000300800 */
[----:B------:R-:W-:-:S02]  /*360e0*/  IMAD.MOV.U32 R10, RZ, RZ, R13 ;  /* 0x000000ffff0a7224 */ /* 0x000fc400078e000d */
[----:B------:R-:W-:Y:S02]  /*360f0*/  IMAD.MOV.U32 R11, RZ, RZ, R12 ;  /* 0x000000ffff0b7224 */ /* 0x000fe400078e000c */
[C---:B--2---:R-:W-:Y:S01]  /*36100*/  HMMA.16816.F32 R12, R4.reuse, R14, R16 ;  /* 0x0000000e040c723c */ /* 0x044fe20000001810 */
[----:B----4-:R-:W-:Y:S04]  /*36110*/  STL.64 [R1+0x1850], R22 ;  /* 0x0018501601007387 */ /* 0x010fe80000100a00 */
        /* <DEDUP_REMOVED lines=44> */
[----:B------:R-:W4:Y:S01]  /*363e0*/  LDL.LU R12, [R1+0x770] ;  /* 0x00077000010c7983 */ /* 0x000f220000300800 */
[----:B---3--:R-:W-:-:S15]  /*363f0*/  HMMA.16816.F32 R16, R4, R14, R16 ;  /* 0x0000000e0410723c */ /* 0x008fde0000001810 */
[----:B------:R-:W-:-:S08]  /*36400*/  NOP ;  /* 0x0000000000007918 */ /* 0x000fd00000000000 */
[----:B------:R-:W-:Y:S04]  /*36410*/  STL.64 [R1+0x2d0], R16 ;  /* 0x0002d01001007387 */ /* 0x000fe80000100a00 */
[----:B------:R-:W-:Y:S04]  /*36420*/  STL.64 [R1+0x2d8], R18 ;  /* 0x0002d81201007387 */ /* 0x000fe80000100a00 */
[----:B------:R-:W4:Y:S04]  /*36430*/  LDL.LU R13, [R1+0x774] ;  /* 0x00077400010d7983 */ /* 0x000f280000300800 */
[----:B------:R-:W3:Y:S04]  /*36440*/  LDL.LU R14, [R1+0x778] ;  /* 0x00077800010e7983 */ /* 0x000ee80000300800 */
[----:B------:R-:W3:Y:S01]  /*36450*/  LDL.LU R15, [R1+0x77c] ;  /* 0x00077c00010f7983 */ /* 0x000ee20000300800 */
[----:B--2---:R-:W-:Y:S03]  /*36460*/  HMMA.16816.F32 R24, R4, R26, R20 ;  /* 0x0000001a0418723c */ /* 0x004fe60000001814 */
[----:B---3--:R0:W-:Y:S04]  /*36470*/  STL.64 [R1+0x1708], R14 ;  /* 0x0017080e01007387 */ /* 0x0081e80000100a00 */
[----:B----4-:R-:W-:Y:S01]  /*36480*/  STL.64 [R1+0x1700], R12 ;  /* 0x0017000c01007387 */ /* 0x010fe20000100a00 */
[----:B0-----:R-:W-:-:S02]  /*36490*/  IMAD.MOV.U32 R14, RZ, RZ, R28 ;  /* 0x000000ffff0e7224 */ /* 0x001fc400078e001c */
[----:B------:R-:W-:Y:S01]  /*364a0*/  IMAD.MOV.U32 R15, RZ, RZ, R2 ;  /* 0x000000ffff0f7224 */ /* 0x000fe200078e0002 */
[----:B------:R-:W2:Y:S04]  /*364b0*/  LDL.LU R28, [R1+0x1874] ;  /* 0x00187400011c7983 */ /* 0x000ea80000300800 */
[----:B------:R-:W3:Y:S04]  /*364c0*/  LDL.LU R2, [R1+0x1870] ;  /* 0x0018700001027983 */ /* 0x000ee80000300800 */
[----:B------:R0:W-:Y:S04]  /*364d0*/  STL.64 [R1+0x1720], R14 ;  /* 0x0017200e01007387 */ /* 0x0001e80000100a00 */
[----:B0-----:R-:W4:Y:S04]  /*364e0*/  LDL.LU R14, [R1+0xb8] ;  /* 0x0000b800010e7983 */ /* 0x001f280000300800 */
[----:B------:R-:W4:Y:S04]  /*364f0*/  LDL.LU R15, [R1+0xbc] ;  /* 0x0000bc00010f7983 */ /* 0x000f280000300800 */
        /* <DEDUP_REMOVED lines=12> */
[----:B0-----:R-:W4:Y:S04]  /*365c0*/  LDL.LU.64 R26, [R1+0x1840] ;  /* 0x00184000011a7983 */ /* 0x001f280000300a00 */
[----:B------:R-:W4:Y:S02]  /*365d0*/  LDL.LU.64 R24, [R1+0x1838] ;  /* 0x0018380001187983 */ /* 0x000f240000300a00 */
[----:B----4-:R-:W-:Y:S02]  /*365e0*/  HMMA.16816.F32 R12, R4, R14, R24 ;  /* 0x0000000e040c723c */ /* 0x010fe40000001818 */
[----:B------:R-:W3:-:S15]  /*365f0*/  LDL.LU.64 R26, [R1+0x1830] ;  /* 0x00183000011a7983 */ /* 0x000ede0000300a00 */
[----:B------:R-:W-:-:S06]  /*36600*/  NOP ;  /* 0x0000000000007918 */ /* 0x000fcc0000000000 */
[----:B------:R-:W-:Y:S04]  /*36610*/  STL.64 [R1+0x830], R12 ;  /* 0x0008300c01007387 */ /* 0x000fe80000100a00 */
[----:B------:R0:W-:Y:S04]  /*36620*/  STL.64 [R1+0x838], R14 ;  /* 0x0008380e01007387 */ /* 0x0001e80000100a00 */
[----:B0-----:R-:W4:Y:S01]  /*36630*/  LDL.LU R14, [R1+0x18] ;  /* 0x00001800010e7983 */ /* 0x001f220000300800 */
[----:B------:R-:W-:-:S03]  /*36640*/  IMAD.MOV.U32 R15, RZ, RZ, R0 ;  /* 0x000000ffff0f7224 */ /* 0x000fc600078e0000 */
[----:B------:R-:W2:Y:S01]  /*36650*/  LDL.LU R0, [R1+0x1828] ;  /* 0x0018280001007983 */ /* 0x000ea20000300800 */
[C---:B---3--:R-:W-:Y:S03]  /*36660*/  HMMA.16816.F32 R24, R4.reuse, R26, R20 ;  /* 0x0000001a0418723c */ /* 0x048fe60000001814 */
[----:B----4-:R0:W-:Y:S02]  /*36670*/  STL.64 [R1+0x1738], R14 ;  /* 0x0017380e01007387 */ /* 0x0101e40000100a00 */
[----:B0-----:R-:W-:Y:S02]  /*36680*/  IMAD.MOV.U32 R14, RZ, RZ, R2 ;  /* 0x000000ffff0e7224 */ /* 0x001fe400078e0002 */
[----:B--2---:R-:W-:Y:S01]  /*36690*/  IMAD.MOV.U32 R15, RZ, RZ, R28 ;  /* 0x000000ffff0f7224 */ /* 0x004fe200078e001c */
[----:B------:R-:W2:Y:S04]  /*366a0*/  LDL.LU R2, [R1+0x1824] ;  /* 0x0018240001027983 */ /* 0x000ea80000300800 */
[----:B------:R-:W3:Y:S04]  /*366b0*/  LDL.LU R28, [R1+0x1820] ;  /* 0x00182000011c7983 */ /* 0x000ee80000300800 */
[----:B------:R-:W4:Y:S04]  /*366c0*/  LDL.LU.64 R22, [R1+0x1818] ;  /* 0x0018180001167983 */ /* 0x000f280000300a00 */
[----:B------:R-:W4:Y:S04]  /*366d0*/  LDL.LU.64 R20, [R1+0x1810] ;  /* 0x0018100001147983 */ /* 0x000f280000300a00 */
[----:B------:R-:W-:Y:S04]  /*366e0*/  STL.64 [R1+0x820], R24 ;  /* 0x0008201801007387 */ /* 0x000fe80000100a00 */
[----:B------:R0:W-:Y:S04]  /*366f0*/  STL.64 [R1+0x828], R26 ;  /* 0x0008281a01007387 */ /* 0x0001e80000100a00 */
[----:B0-----:R-:W4:Y:S02]  /*36700*/  LDL.LU.64 R26, [R1+0x1808] ;  /* 0x00180800011a7983 */ /* 0x001f240000300a00 */
[----:B----4-:R-:W-:Y:S02]  /*36710*/  HMMA.16816.F32 R24, R4, R26, R20 ;  /* 0x0000001a0418723c */ /* 0x010fe40000001814 */
[----:B------:R-:W4:Y:S04]  /*36720*/  LDL.LU.64 R22, [R1+0x1800] ;  /* 0x0018000001167983 */ /* 0x000f280000300a00 */
[----:B------:R-:W4:-:S15]  /*36730*/  LDL.LU.64 R20, [R1+0x17f8] ;  /* 0x0017f80001147983 */ /* 0x000f1e0000300a00 */
[----:B------:R-:W-:-:S02]  /*36740*/  NOP ;  /* 0x0000000000007918 */ /* 0x000fc40000000000 */
        /* <DEDUP_REMOVED lines=16> */
[----:B0-----:R-:W3:Y:S04]  /*36850*/  LDL.LU.64 R26, [R1+0x17c0] ;  /* 0x0017c000011a7983 */ /* 0x001ee80000300a00 */
[----:B------:R-:W2:Y:S01]  /*36860*/  LDL.LU.64 R24, [R1+0x17b8] ;  /* 0x0017b80001187983 */ /* 0x000ea20000300a00 */
[----:B----4-:R-:W-:Y:S03]  /*36870*/  HMMA.16816.F32 R12, R4, R14, R20 ;  /* 0x0000000e040c723c */ /* 0x010fe60000001814 */
[----:B------:R-:W4:Y:S04]  /*36880*/  LDL.LU.64 R22, [R1+0x17b0] ;  /* 0x0017b00001167983 */ /* 0x000f280000300a00 */
[----:B------:R-:W4:-:S15]  /*36890*/  LDL.LU.64 R20, [R1+0x17a8] ;  /* 0x0017a80001147983 */ /* 0x000f1e0000300a00 */
[----:B------:R-:W-:-:S01]  /*368a0*/  NOP ;  /* 0x0000000000007918 */ /* 0x000fc20000000000 */
[----:B------:R-:W-:Y:S04]  /*368b0*/  STL.64 [R1+0x7e0], R12 ;  /* 0x0007e00c01007387 */ /* 0x000fe80000100a00 */
[----:B------:R0:W-:Y:S02]  /*368c0*/  STL.64 [R1+0x7e8], R14 ;  /* 0x0007e80e01007387 */ /* 0x0001e40000100a00 */
[----:B0-----:R-:W-:Y:S02]  /*368d0*/  IMAD.MOV.U32 R14, RZ, RZ, R3 ;  /* 0x000000ffff0e7224 */ /* 0x001fe400078e0003 */
[----:B------:R-:W-:Y:S01]  /*368e0*/  IMAD.MOV.U32 R15, RZ, RZ, R29 ;  /* 0x000000ffff0f7224 */ /* 0x000fe200078e001d */
[----:B------:R-:W3:Y:S04]  /*368f0*/  LDL.LU R3, [R1+0x17a4] ;  /* 0x0017a40001037983 */ /* 0x000ee80000300800 */
[----:B------:R0:W-:Y:S04]  /*36900*/  STL.64 [R1+0x1750], R14 ;  /* 0x0017500e01007387 */ /* 0x0001e80000100a00 */
[----:B------:R-:W2:Y:S04]  /*36910*/  LDL.LU R12, [R1+0x7d0] ;  /* 0x0007d000010c7983 */ /* 0x000ea80000300800 */
[----:B------:R-:W2:Y:S04]  /*36920*/  LDL.LU R13, [R1+0x7d4] ;  /* 0x0007d400010d7983 */ /* 0x000ea80000300800 */
[----:B0-----:R-:W2:Y:S04]  /*36930*/  LDL.LU R14, [R1+0x7d8] ;  /* 0x0007d800010e7983 */ /* 0x001ea80000300800 */
[----:B------:R-:W2:Y:S02]  /*36940*/  LDL.LU R15, [R1+0x7dc] ;  /* 0x0007dc00010f7983 */ /* 0x000ea40000300800 */
[----:B--2---:R-:W-:Y:S07]  /*36950*/  HMMA.16816.F32 R8, R4, R10, R12 ;  /* 0x0000000a0408723c */ /* 0x004fee000000180c */
[----:B------:R-:W-:-:S02]  /*36960*/  IMAD.MOV.U32 R14, RZ, RZ, R25 ;  /* 0x000000ffff0e7224 */ /* 0x000fc400078e0019 */
[----:B------:R-:W-:-:S14]  /*36970*/  IMAD.MOV.U32 R15, RZ, RZ, R24 ;  /* 0x000000ffff0f7224 */ /* 0x000fdc00078e0018 */
[----:B------:R0:W-:Y:S04]  /*36980*/  STL.64 [R1+0x7d0], R8 ;  /* 0x0007d00801007387 */ /* 0x0001e80000100a00 */
[----:B------:R1:W-:Y:S04]  /*36990*/  STL.64 [R1+0x7d8], R10 ;  /* 0x0007d80a01007387 */ /* 0x0003e80000100a00 */
[----:B------:R-:W-:Y:S04]  /*369a0*/  STL.64 [R1+0x1768], R14 ;  /* 0x0017680e01007387 */ /* 0x000fe80000100a00 */
[----:B------:R-:W2:Y:S04]  /*369b0*/  LDL.LU R18, [R1+0xd04] ;  /* 0x000d040001127983 */ /* 0x000ea80000300800 */
[----:B0-----:R-:W4:Y:S04]  /*369c0*/  LDL.LU R8, [R1+0xe0c] ;  /* 0x000e0c0001087983 */ /* 0x001f280000300800 */
[----:B------:R-:W4:Y:S04]  /*369d0*/  LDL.LU R9, [R1+0xe04] ;  /* 0x000e040001097983 */ /* 0x000f280000300800 */
[----:B-1----:R-:W3:Y:S04]  /*369e0*/  LDL.LU R10, [R1+0xdfc] ;  /* 0x000dfc00010a7983 */ /* 0x002ee80000300800 */
[----:B------:R-:W3:Y:S04]  /*369f0*/  LDL.LU R11, [R1+0xdf4] ;  /* 0x000df400010b7983 */ /* 0x000ee80000300800 */
[----:B---3--:R0:W-:Y:S04]  /*36a00*/  STL.64 [R1+0x1718], R10 ;  /* 0x0017180a01007387 */ /* 0x0081e80000100a00 */
[----:B----4-:R1:W-:Y:S01]  /*36a10*/  STL.64 [R1+0x1710], R8 ;  /* 0x0017100801007387 */ /* 0x0103e20000100a00 */
[----:B0-----:R-:W-:-:S02]  /*36a20*/  IMAD.MOV.U32 R10, RZ, RZ, R2 ;  /* 0x000000ffff0a7224 */ /* 0x001fc400078e0002 */
[----:B-1----:R-:W-:Y:S02]  /*36a30*/  IMAD.MOV.U32 R8, RZ, RZ, R3 ;  /* 0x000000ffff087224 */ /* 0x002fe400078e0003 */
[----:B------:R-:W-:Y:S01]  /*36a40*/  IMAD.MOV.U32 R11, RZ, RZ, R0 ;  /* 0x000000ffff0b7224 */ /* 0x000fe200078e0000 */
[----:B------:R-:W3:Y:S01]  /*36a50*/  LDL.LU R3, [R1+0x17a0] ;  /* 0x0017a00001037983 */ /* 0x000ee20000300800 */
[----:B------:R-:W-:-:S03]  /*36a60*/  IMAD.MOV.U32 R9, RZ, RZ, R28 ;  /* 0x000000ffff097224 */ /* 0x000fc600078e001c */
[----:B------:R-:W4:Y:S04]  /*36a70*/  LDL.LU R28, [R1+0x179c] ;  /* 0x00179c00011c7983 */ /* 0x000f280000300800 */
[----:B------:R-:W2:Y:S04]  /*36a80*/  LDL.LU R2, [R1+0x1798] ;  /* 0x0017980001027983 */ /* 0x000ea80000300800 */
[----:B------:R-:W3:Y:S04]  /*36a90*/  LDL.LU R0, [R1+0x1794] ;  /* 0x0017940001007983 */ /* 0x000ee80000300800 */
[----:B------:R-:W-:Y:S04]  /*36aa0*/  STL.64 [R1+0x1730], R10 ;  /* 0x0017300a01007387 */ /* 0x000fe80000100a00 */
[----:B------:R0:W-:Y:S04]  /*36ab0*/  STL.64 [R1+0x1728], R8 ;  /* 0x0017280801007387 */ /* 0x0001e80000100a00 */
[----:B0-----:R-:W4:Y:S04]  /*36ac0*/  LDL.LU R8, [R1+0x790] ;  /* 0x0007900001087983 */ /* 0x001f280000300800 */
[----:B------:R-:W4:Y:S04]  /*36ad0*/  LDL.LU R9, [R1+0x794] ;  /* 0x0007940001097983 */ /* 0x000f280000300800 */
[----:B------:R-:W2:Y:S04]  /*36ae0*/  LDL.LU R10, [R1+0x798] ;  /* 0x00079800010a7983 */ /* 0x000ea80000300800 */
[----:B------:R-:W2:Y:S04]  /*36af0*/  LDL.LU R11, [R1+0x79c] ;  /* 0x00079c00010b7983 */ /* 0x000ea80000300800 */
[----:B--2---:R0:W-:Y:S04]  /*36b00*/  STL.64 [R1+0x1748], R10 ;  /* 0x0017480a01007387 */ /* 0x0041e80000100a00 */
[----:B----4-:R3:W-:Y:S01]  /*36b10*/  STL.64 [R1+0x1740], R8 ;  /* 0x0017400801007387 */ /* 0x0107e20000100a00 */
[----:B0-----:R-:W-:-:S02]  /*36b20*/  IMAD.MOV.U32 R10, RZ, RZ, R28 ;  /* 0x000000ffff0a7224 */ /* 0x001fc400078e001c */
[----:B---3--:R-:W-:Y:S02]  /*36b30*/  IMAD.MOV.U32 R8, RZ, RZ, R0 ;  /* 0x000000ffff087224 */ /* 0x008fe400078e0000 */
[----:B------:R-:W-:Y:S01]  /*36b40*/  IMAD.MOV.U32 R11, RZ, RZ, R3 ;  /* 0x000000ffff0b7224 */ /* 0x000fe200078e0003 */
[----:B------:R-:W2:Y:S01]  /*36b50*/  LDL.LU R0, [R1+0x1790] ;  /* 0x0017900001007983 */ /* 0x000ea20000300800 */
[----:B------:R-:W-:-:S03]  /*36b60*/  IMAD.MOV.U32 R9, RZ, RZ, R2 ;  /* 0x000000ffff097224 */ /* 0x000fc600078e0002 */
[----:B------:R-:W3:Y:S04]  /*36b70*/  LDL.LU R2, [R1+0x178c] ;  /* 0x00178c0001027983 */ /* 0x000ee80000300800 */
[----:B------:R-:W4:Y:S04]  /*36b80*/  LDL.LU R28, [R1+0x1788] ;  /* 0x00178800011c7983 */ /* 0x000f280000300800 */
[----:B------:R-:W2:Y:S04]  /*36b90*/  LDL.LU R3, [R1+0x1784] ;  /* 0x0017840001037983 */ /* 0x000ea80000300800 */
[----:B------:R-:W-:Y:S04]  /*36ba0*/  STL.64 [R1+0x1760], R10 ;  /* 0x0017600a01007387 */ /* 0x000fe80000100a00 */
[----:B------:R0:W-:Y:S04]  /*36bb0*/  STL.64 [R1+0x1758], R8 ;  /* 0x0017580801007387 */ /* 0x0001e80000100a00 */
[----:B0-----:R-:W3:Y:S04]  /*36bc0*/  LDL.LU R8, [R1+0x7b0] ;  /* 0x0007b00001087983 */ /* 0x001ee80000300800 */
[----:B------:R-:W3:Y:S04]  /*36bd0*/  LDL.LU R9, [R1+0x7b4] ;  /* 0x0007b40001097983 */ /* 0x000ee80000300800 */
[----:B------:R-:W4:Y:S04]  /*36be0*/  LDL.LU R10, [R1+0x7b8] ;  /* 0x0007b800010a7983 */ /* 0x000f280000300800 */
[----:B------:R-:W4:Y:S01]  /*36bf0*/  LDL.LU R11, [R1+0x7bc] ;  /* 0x0007bc00010b7983 */ /* 0x000f220000300800 */
[----:B------:R-:W-:-:S02]  /*36c00*/  IMAD.MOV.U32 R14, RZ, RZ, R21 ;  /* 0x000000ffff0e7224 */ /* 0x000fc400078e0015 */
[----:B------:R-:W-:Y:S01]  /*36c10*/  IMAD.MOV.U32 R15, RZ, RZ, R20 ;  /* 0x000000ffff0f7224 */ /* 0x000fe200078e0014 */
[----:B----4-:R0:W-:Y:S04]  /*36c20*/  STL.64 [R1+0x1778], R10 ;  /* 0x0017780a01007387 */ /* 0x0101e80000100a00 */
[----:B---3--:R2:W-:Y:S01]  /*36c30*/  STL.64 [R1+0x1770], R8 ;  /* 0x0017700801007387 */ /* 0x0085e20000100a00 */
[----:B0-----:R-:W-:Y:S02]  /*36c40*/  IMAD.MOV.U32 R10, RZ, RZ, R2 ;  /* 0x000000ffff0a7224 */ /* 0x001fe400078e0002 */
[----:B--2---:R-:W-:Y:S02]  /*36c50*/  IMAD.MOV.U32 R8, RZ, RZ, R3 ;  /* 0x000000ffff087224 */ /* 0x004fe400078e0003 */
[----:B------:R-:W-:-:S02]  /*36c60*/  IMAD.MOV.U32 R9, RZ, RZ, R28 ;  /* 0x000000ffff097224 */ /* 0x000fc400078e001c */
[----:B------:R-:W-:Y:S01]  /*36c70*/  IMAD.MOV.U32 R11, RZ, RZ, R0 ;  /* 0x000000ffff0b7224 */ /* 0x000fe200078e0000 */
[----:B------:R-:W2:Y:S04]  /*36c80*/  LDL.LU R3, [R1+0x1780] ;  /* 0x0017800001037983 */ /* 0x000ea80000300800 */
[----:B------:R-:W3:Y:S04]  /*36c90*/  LDL.LU R16, [R1+0xdec] ;  /* 0x000dec0001107983 */ /* 0x000ee80000300800 */
[----:B------:R-:W2:Y:S04]  /*36ca0*/  LDL.LU R17, [R1+0xd00] ;  /* 0x000d000001117983 */ /* 0x000ea80000300800 */
[----:B------:R-:W4:Y:S04]  /*36cb0*/  LDL.LU R29, [R1+0xde4] ;  /* 0x000de400011d7983 */ /* 0x000f280000300800 */
[----:B------:R-:W4:Y:S04]  /*36cc0*/  LDL.LU R25, [R1+0xe08] ;  /* 0x000e080001197983 */ /* 0x000f280000300800 */
[----:B------:R-:W4:Y:S01]  /*36cd0*/  LDL.LU R21, [R1+0xddc] ;  /* 0x000ddc0001157983 */ /* 0x000f220000300800 */
[C---:B------:R-:W-:Y:S03]  /*36ce0*/  HMMA.16816.F32 R12, R4.reuse, R14, R8 ;  /* 0x0000000e040c723c */ /* 0x040fe60000001808 */
[----:B------:R-:W4:Y:S04]  /*36cf0*/  LDL.LU R24, [R1+0xe00] ;  /* 0x000e000001187983 */ /* 0x000f280000300800 */
[----:B------:R-:W4:Y:S04]  /*36d00*/  LDL.LU R20, [R1+0xdd4] ;  /* 0x000dd40001147983 */ /* 0x000f280000300800 */
[----:B------:R-:W4:Y:S04]  /*36d10*/  LDL.LU R0, [R1+0xdf8] ;  /* 0x000df80001007983 */ /* 0x000f280000300800 */
[----:B------:R-:W3:Y:S04]  /*36d20*/  LDL.LU.64 R10, [R1+0x1778] ;  /* 0x00177800010a7983 */ /* 0x000ee80000300a00 */
[----:B------:R-:W3:Y:S04]  /*36d30*/  LDL.LU.64 R8, [R1+0x1770] ;  /* 0x0017700001087983 */ /* 0x000ee80000300a00 */
[----:B------:R-:W-:Y:S04]  /*36d40*/  STL.64 [R1+0x7c0], R12 ;  /* 0x0007c00c01007387 */ /* 0x000fe80000100a00 */
[----:B------:R0:W-:Y:S04]  /*36d50*/  STL.64 [R1+0x7c8], R14 ;  /* 0x0007c80e01007387 */ /* 0x0001e80000100a00 */
[----:B0-----:R-:W3:Y:S04]  /*36d60*/  LDL.LU.64 R14, [R1+0x1768] ;  /* 0x00176800010e7983 */ /* 0x001ee80000300a00 */
[----:B------:R-:W4:Y:S04]  /*36d70*/  LDL.LU R28, [R1+0xdcc] ;  /* 0x000dcc00011c7983 */ /* 0x000f280000300800 */
[----:B------:R-:W4:Y:S01]  /*36d80*/  LDL.LU R2, [R1+0xdf0] ;  /* 0x000df00001027983 */ /* 0x000f220000300800 */
[----:B---3--:R-:W-:Y:S03]  /*36d90*/  HMMA.16816.F32 R12, R4, R14, R8 ;  /* 0x0000000e040c723c */ /* 0x008fe60000001808 */
[----:B------:R-:W3:Y:S04]  /*36da0*/  LDL.LU.64 R10, [R1+0x1760] ;  /* 0x00176000010a7983 */ /* 0x000ee80000300a00 */
[----:B------:R-:W3:-:S15]  /*36db0*/  LDL.LU.64 R8, [R1+0x1758] ;  /* 0x0017580001087983 */ /* 0x000ede0000300a00 */
[----:B------:R-:W-:-:S01]  /*36dc0*/  NOP ;  /* 0x0000000000007918 */ /* 0x000fc20000000000 */
        /* <DEDUP_REMOVED lines=19> */
[----:B------:R-:W2:-:S15]  /*36f00*/  LDL.LU.64 R8, [R1+0x1710] ;  /* 0x0017100001087983 */ /* 0x000e9e0000300a00 */
[----:B------:R-:W-:-:S02]  /*36f10*/  NOP ;  /* 0x0000000000007918 */ /* 0x000fc40000000000 */
        /* <DEDUP_REMOVED lines=8> */
[----:B0-----:R-:W4:Y:S04]  /*36fa0*/  LDL.LU.64 R14, [R1+0x16f8] ;  /* 0x0016f800010e7983 */ /* 0x001f280000300a00 */
[----:B------:R-:W4:Y:S04]  /*36fb0*/  LDL.LU.64 R12, [R1+0x16f0] ;  /* 0x0016f000010c7983 */ /* 0x000f280000300a00 */
[----:B------:R-:W3:Y:S01]  /*36fc0*/  LDL R23, [R1+0x1618] ;  /* 0x0016180001177983 */ /* 0x000ee20000100800 */
[----:B------:R-:W-:Y:S01]  /*36fd0*/  VIADD R19, R19, 0x1 ;  /* 0x0000000113137836 */ /* 0x000fe20000000000 */
[----:B----4-:R-:W-:-:S15]  /*36fe0*/  HMMA.16816.F32 R12, R4, R26, R12 ;  /* 0x0000001a040c723c */ /* 0x010fde000000180c */
[----:B------:R-:W-:-:S08]  /*36ff0*/  NOP ;  /* 0x0000000000007918 */ /* 0x000fd00000000000 */
[----:B------:R0:W-:Y:S02]  /*37000*/  STL.64 [R1+0x9c0], R12 ;  /* 0x0009c00c01007387 */ /* 0x0001e40000100a00 */
[----:B0-----:R-:W0:Y:S01]  /*37010*/  LDC R13, c[0x0][0x238] ;  /* 0x00008e00ff0d7b82 */ /* 0x001e220000000800 */
[----:B------:R-:W-:Y:S02]  /*37020*/  IMAD.MOV.U32 R4, RZ, RZ, R15 ;  /* 0x000000ffff047224 */ /* 0x000fe400078e000f */
[----:B------:R-:W-:Y:S01]  /*37030*/  IMAD.MOV.U32 R5, RZ, RZ, R14 ;  /* 0x000000ffff057224 */ /* 0x000fe200078e000e */
[----:B------:R-:W-:Y:S04]  /*37040*/  STL.64 [R1+0x9c8], R14 ;  /* 0x0009c80e01007387 */ /* 0x000fe80000100a00 */
[----:B------:R-:W-:Y:S04]  /*37050*/  STL [R1+0xd08], R19 ;  /* 0x000d081301007387 */ /* 0x000fe80000100800 */
[----:B------:R-:W-:Y:S04]  /*37060*/  STL [R1+0x1670], R4 ;  /* 0x0016700401007387 */ /* 0x000fe80000100800 */
[----:B------:R-:W-:Y:S01]  /*37070*/  STL [R1+0x166c], R5 ;  /* 0x00166c0501007387 */ /* 0x000fe20000100800 */
[----:B0-----:R-:W-:-:S04]  /*37080*/  IMAD.SHL.U32 R13, R13, 0x20, RZ ;  /* 0x000000200d0d7824 */ /* 0x001fc800078e00ff */
[----:B------:R-:W-:-:S05]  /*37090*/  IMAD.SHL.U32 R13, R13, 0x2, RZ ;  /* 0x000000020d0d7824 */ /* 0x000fca00078e00ff */
[-C--:B------:R-:W-:Y:S02]  /*370a0*/  IADD3 R18, P4, R18, R13.reuse, RZ ;  /* 0x0000000d12127210 */ /* 0x080fe40007f9e0ff */
[-C--:B--2---:R-:W-:Y:S02]  /*370b0*/  IADD3 R8, P5, R8, R13.reuse, RZ ;  /* 0x0000000d08087210 */ /* 0x084fe40007fbe0ff */
[-C--:B------:R-:W-:Y:S02]  /*370c0*/  IADD3 R9, P6, R9, R13.reuse, RZ ;  /* 0x0000000d09097210 */ /* 0x080fe40007fde0ff */
[-C--:B---3--:R-:W-:Y:S02]  /*370d0*/  IADD3 R10, P1, R10, R13.reuse, RZ ;  /* 0x0000000d0a0a7210 */ /* 0x088fe40007f3e0ff */
[-C--:B------:R-:W-:Y:S01]  /*370e0*/  IADD3 R11, P2, R11, R13.reuse, RZ ;  /* 0x0000000d0b0b7210 */ /* 0x080fe20007f5e0ff */
[----:B------:R-:W-:Y:S01]  /*370f0*/  STL [R1+0xd04], R18 ;  /* 0x000d041201007387 */ /* 0x000fe20000100800 */
[----:B------:R-:W-:-:S03]  /*37100*/  IADD3 R16, P3, R16, R13, RZ ;  /* 0x0000000d10107210 */ /* 0x000fc60007f7e0ff */
[----:B------:R-:W-:Y:S01]  /*37110*/  STL [R1+0xe0c], R8 ;  /* 0x000e0c0801007387 */ /* 0x000fe20000100800 */
[----:B------:R-:W-:-:S03]  /*37120*/  IMAD.X R17, R17, 0x1, R3, P4 ;  /* 0x0000000111117824 */ /* 0x000fc600020e0603 */
        /* <DEDUP_REMOVED lines=9> */
[----:B------:R-:W-:-:S03]  /*371c0*/  IMAD.X R24, R24, 0x1, R3, P6 ;  /* 0x0000000118187824 */ /* 0x000fc600030e0603 */
[----:B------:R-:W-:Y:S01]  /*371d0*/  STL [R1+0xde4], R29 ;  /* 0x000de41d01007387 */ /* 0x000fe20000100800 */
[----:B------:R-:W-:-:S03]  /*371e0*/  IADD3 R20, P6, R20, R13, RZ ;  /* 0x0000000d14147210 */ /* 0x000fc60007fde0ff */
[----:B------:R-:W-:Y:S04]  /*371f0*/  STL [R1+0xe08], R25 ;  /* 0x000e081901007387 */ /* 0x000fe80000100800 */
[----:B------:R-:W-:Y:S04]  /*37200*/  STL [R1+0xddc], R21 ;  /* 0x000ddc1501007387 */ /* 0x000fe80000100800 */
[----:B------:R0:W-:Y:S04]  /*37210*/  STL [R1+0xdf8], R0 ;  /* 0x000df80001007387 */ /* 0x0001e80000100800 */
[----:B------:R-:W-:Y:S04]  /*37220*/  STL [R1+0xe00], R24 ;  /* 0x000e001801007387 */ /* 0x000fe80000100800 */
[----:B0-----:R-:W2:Y:S04]  /*37230*/  LDL.LU R0, [R1+0xdc4] ;  /* 0x000dc40001007983 */ /* 0x001ea80000300800 */
[----:B------:R-:W-:Y:S04]  /*37240*/  STL [R1+0xdd4], R20 ;  /* 0x000dd41401007387 */ /* 0x000fe80000100800 */
[----:B------:R-:W3:Y:S01]  /*37250*/  LDL.LU R5, [R1+0xdb4] ;  /* 0x000db40001057983 */ /* 0x000ee20000300800 */
[----:B------:R-:W-:Y:S01]  /*37260*/  IADD3 R28, P1, R28, R13, RZ ;  /* 0x0000000d1c1c7210 */ /* 0x000fe20007f3e0ff */
[----:B------:R-:W-:-:S02]  /*37270*/  IMAD.X R2, R2, 0x1, R3, P2 ;  /* 0x0000000102027824 */ /* 0x000fc400010e0603 */
[----:B---3--:R0:W-:Y:S04]  /*37280*/  STL [R1+0x16e0], R5 ;  /* 0x0016e00501007387 */ /* 0x0081e80000100800 */
[----:B------:R-:W-:Y:S04]  /*37290*/  STL [R1+0xdcc], R28 ;  /* 0x000dcc1c01007387 */ /* 0x000fe80000100800 */
[----:B0-----:R-:W3:Y:S04]  /*372a0*/  LDL.LU R5, [R1+0xde0] ;  /* 0x000de00001057983 */ /* 0x001ee80000300800 */
[----:B------:R-:W-:Y:S04]  /*372b0*/  STL [R1+0xdf0], R2 ;  /* 0x000df00201007387 */ /* 0x000fe80000100800 */
[----:B---3--:R0:W-:Y:S04]  /*372c0*/  STL [R1+0x16e4], R5 ;  /* 0x0016e40501007387 */ /* 0x0081e80000100800 */
[----:B0-----:R-:W3:Y:S01]  /*372d0*/  LDL.LU R5, [R1+0xdbc] ;  /* 0x000dbc0001057983 */ /* 0x001ee20000300800 */
[----:B------:R-:W-:-:S02]  /*372e0*/  ISETP.NE.U32.AND P0, PT, R19, R23, PT ;  /* 0x000000171300720c */ /* 0x000fc40003f05070 */
[----:B--2---:R-:W-:Y:S01]  /*372f0*/  IADD3 R0, P2, R0, R13, RZ ;  /* 0x0000000d00007210 */ /* 0x004fe20007f5e0ff */
[----:B---3--:R0:W-:Y:S04]  /*37300*/  STL [R1+0x16e8], R5 ;  /* 0x0016e80501007387 */ /* 0x0081e80000100800 */
        /* <DEDUP_REMOVED lines=25> */
[----:B------:R0:W-:Y:S04]  /*374a0*/  STL [R1+0xdc4], R0 ;  /* 0x000dc40001007387 */ /* 0x0001e80000100800 */
[----:B------:R-:W4:Y:S04]  /*374b0*/  LDL.LU R28, [R1+0xd78] ;  /* 0x000d7800011c7983 */ /* 0x000f280000300800 */
[----:B0-----:R-:W4:Y:S01]  /*374c0*/  LDL.LU R0, [R1+0xd4c] ;  /* 0x000d4c0001007983 */ /* 0x001f220000300800 */
[----:B--2---:R-:W-:-:S05]  /*374d0*/  IMAD.X R5, R5, 0x1, R3, P3 ;  /* 0x0000000105057824 */ /* 0x004fca00018e0603 */
[----:B------:R0:W-:Y:S04]  /*374e0*/  STL [R1+0xde8], R5 ;  /* 0x000de80501007387 */ /* 0x0001e80000100800 */
[----:B0-----:R-:W2:Y:S02]  /*374f0*/  LDL.LU R5, [R1+0x16e8] ;  /* 0x0016e80001057983 */ /* 0x001ea40000300800 */
[----:B--2---:R-:W-:-:S05]  /*37500*/  IADD3 R5, P3, R5, R13, RZ ;  /* 0x0000000d05057210 */ /* 0x004fca0007f7e0ff */
[----:B------:R0:W-:Y:S04]  /*37510*/  STL [R1+0xdbc], R5 ;  /* 0x000dbc0501007387 */ /* 0x0001e80000100800 */
[----:B0-----:R-:W2:Y:S02]  /*37520*/  LDL.LU R5, [R1+0x16e4] ;  /* 0x0016e40001057983 */ /* 0x001ea40000300800 */
[----:B--2---:R-:W-:-:S05]  /*37530*/  IMAD.X R5, R5, 0x1, R3, P4 ;  /* 0x0000000105057824 */ /* 0x004fca00020e0603 */
[----:B------:R0:W-:Y:S04]  /*37540*/  STL [R1+0xde0], R5 ;  /* 0x000de00501007387 */ /* 0x0001e80000100800 */
[----:B0-----:R-:W2:Y:S01]  /*37550*/  LDL.LU R5, [R1+0x16e0] ;  /* 0x0016e00001057983 */ /* 0x001ea20000300800 */
[--C-:B---3--:R-:W-:Y:S01]  /*37560*/  IMAD.X R4, R4, 0x1, R3.reuse, P5 ;  /* 0x0000000104047824 */ /* 0x108fe200028e0603 */
[-C--:B----4-:R-:W-:Y:S01]  /*37570*/  IADD3 R6, P5, R6, R13.reuse, RZ ;  /* 0x0000000d06067210 */ /* 0x090fe20007fbe0ff */
[--C-:B------:R-:W-:Y:S01]  /*37580*/  IMAD.X R7, R7, 0x1, R3.reuse, P6 ;  /* 0x0000000107077824 */ /* 0x100fe200030e0603 */
[-C--:B------:R-:W-:Y:S01]  /*37590*/  IADD3 R26, P6, R26, R13.reuse, RZ ;  /* 0x0000000d1a1a7210 */ /* 0x080fe20007fde0ff */
        /* <DEDUP_REMOVED lines=11> */
[----:B------:R-:W-:Y:S01]  /*37650*/  IADD3 R17, P1, R17, R13, RZ ;  /* 0x0000000d11117210 */ /* 0x000fe20007f3e0ff */
[----:B------:R-:W-:-:S02]  /*37660*/  IMAD.X R2, R2, 0x1, R3, P3 ;  /* 0x0000000102027824 */ /* 0x000fc400018e0603 */
[----:B------:R-:W-:Y:S01]  /*37670*/  IMAD.X R29, R29, 0x1, R3, P2 ;  /* 0x000000011d1d7824 */ /* 0x000fe200010e0603 */
[-C--:B------:R-:W-:Y:S02]  /*37680*/  IADD3 R25, P2, R25, R13.reuse, RZ ;  /* 0x0000000d19197210 */ /* 0x080fe40007f5e0ff */
[-C--:B------:R-:W-:Y:S02]  /*37690*/  IADD3 R21, P3, R21, R13.reuse, RZ ;  /* 0x0000000d15157210 */ /* 0x080fe40007f7e0ff */
[----:B--2---:R-:W-:-:S05]  /*376a0*/  IADD3 R5, P4, R5, R13, RZ ;  /* 0x0000000d05057210 */ /* 0x004fca0007f9e0ff */
[----:B------:R-:W-:Y:S04]  /*376b0*/  STL [R1+0xdb4], R5 ;  /* 0x000db40501007387 */ /* 0x000fe80000100800 */
[----:B------:R-:W-:Y:S04]  /*376c0*/  STL [R1+0xdd8], R4 ;  /* 0x000dd80401007387 */ /* 0x000fe80000100800 */
[----:B------:R-:W-:Y:S04]  /*376d0*/  STL [R1+0xdac], R6 ;  /* 0x000dac0601007387 */ /* 0x000fe80000100800 */
[----:B------:R-:W-:Y:S04]  /*376e0*/  STL [R1+0xdd0], R7 ;  /* 0x000dd00701007387 */ /* 0x000fe80000100800 */
[----:B------:R-:W-:Y:S04]  /*376f0*/  STL [R1+0xda4], R26 ;  /* 0x000da41a01007387 */ /* 0x000fe80000100800 */
[----:B------:R-:W-:Y:S04]  /*37700*/  STL [R1+0xdc8], R27 ;  /* 0x000dc81b01007387 */ /* 0x000fe80000100800 */
[----:B------:R-:W-:Y:S01]  /*37710*/  STL [R1+0xd9c], R12 ;  /* 0x000d9c0c01007387 */ /* 0x000fe20000100800 */
[----:B------:R-:W-:-:S03]  /*37720*/  IMAD.X R19, R19, 0x1, R3, P4 ;  /* 0x0000000113137824 */ /* 0x000fc600020e0603 */
[----:B------:R-:W-:Y:S01]  /*37730*/  STL [R1+0xdc0], R14 ;  /* 0x000dc00e01007387 */ /* 0x000fe20000100800 */
[----:B------:R-:W-:-:S03]  /*37740*/  IADD3 R18, P4, R18, R13, RZ ;  /* 0x0000000d12127210 */ /* 0x000fc60007f9e0ff */
        /* <DEDUP_REMOVED lines=11> */
[----:B------:R0:W-:Y:S01]  /*37800*/  STL [R1+0xd88], R2 ;  /* 0x000d880201007387 */ /* 0x0001e20000100800 */
[----:B------:R-:W-:-:S03]  /*37810*/  IMAD.X R24, R24, 0x1, R3, P4 ;  /* 0x0000000118187824 */ /* 0x000fc600020e0603 */
[----:B------:R-:W-:Y:S04]  /*37820*/  STL [R1+0xd90], R29 ;  /* 0x000d901d01007387 */ /* 0x000fe80000100800 */
[----:B0-----:R-:W2:Y:S04]  /*37830*/  LDL.LU R2, [R1+0xd70] ;  /* 0x000d700001027983 */ /* 0x001ea80000300800 */
[----:B------:R-:W-:Y:S04]  /*37840*/  STL [R1+0xd64], R25 ;  /* 0x000d641901007387 */ /* 0x000fe80000100800 */
[----:B------:R-:W-:Y:S04]  /*37850*/  STL [R1+0xd5c], R21 ;  /* 0x000d5c1501007387 */ /* 0x000fe80000100800 */
[----:B------:R-:W-:Y:S04]  /*37860*/  STL [R1+0xd80], R24 ;  /* 0x000d801801007387 */ /* 0x000fe80000100800 */
[----:B------:R-:W3:Y:S01]  /*37870*/  LDL.LU R5, [R1+0xd60] ;  /* 0x000d600001057983 */ /* 0x000ee20000300800 */
[----:B------:R-:W-:Y:S01]  /*37880*/  IADD3 R20, P4, R20, R13, RZ ;  /* 0x0000000d14147210 */ /* 0x000fe20007f9e0ff */
[----:B------:R-:W-:-:S04]  /*37890*/  IMAD.X R28, R28, 0x1, R3, P5 ;  /* 0x000000011c1c7824 */ /* 0x000fc800028e0603 */
[----:B------:R-:W-:Y:S04]  /*378a0*/  STL [R1+0xd54], R20 ;  /* 0x000d541401007387 */ /* 0x000fe80000100800 */
[----:B---3--:R0:W-:Y:S04]  /*378b0*/  STL [R1+0x16d4], R5 ;  /* 0x0016d40501007387 */ /* 0x0081e80000100800 */
[----:B------:R-:W-:Y:S04]  /*378c0*/  STL [R1+0xd78], R28 ;  /* 0x000d781c01007387 */ /* 0x000fe80000100800 */
[----:B0-----:R-:W3:Y:S01]  /*378d0*/  LDL.LU R5, [R1+0xd3c] ;  /* 0x000d3c0001057983 */ /* 0x001ee20000300800 */
[----:B------:R-:W-:-:S05]  /*378e0*/  IADD3 R0, P5, R0, R13, RZ ;  /* 0x0000000d00007210 */ /* 0x000fca0007fbe0ff */
[----:B------:R-:W-:Y:S04]  /*378f0*/  STL [R1+0xd4c], R0 ;  /* 0x000d4c0001007387 */ /* 0x000fe80000100800 */
[----:B---3--:R0:W-:Y:S04]  /*37900*/  STL [R1+0x16d8], R5 ;  /* 0x0016d80501007387 */ /* 0x0081e80000100800 */
[----:B0-----:R-:W3:Y:S01]  /*37910*/  LDL.LU R5, [R1+0xd68] ;  /* 0x000d680001057983 */ /* 0x001ee20000300800 */
[----:B--2---:R-:W-:-:S03]  /*37920*/  IMAD.X R2, R2, 0x1, R3, P6 ;  /* 0x0000000102027824 */ /* 0x004fc600030e0603 */
[----:B---3--:R0:W-:Y:S04]  /*37930*/  STL [R1+0x16dc], R5 ;  /* 0x0016dc0501007387 */ /* 0x0081e80000100800 */
[----:B0-----:R-:W2:Y:S04]  /*37940*/  LDL.LU R5, [R1+0xd44] ;  /* 0x000d440001057983 */ /* 0x001ea80000300800 */
[----:B------:R-:W3:Y:S04]  /*37950*/  LDL.LU R4, [R1+0xd34] ;  /* 0x000d340001047983 */ /* 0x000ee80000300800 */
[----:B------:R-:W4:Y:S04]  /*37960*/  LDL.LU R6, [R1+0xd58] ;  /* 0x000d580001067983 */ /* 0x000f280000300800 */
[----:B------:R-:W3:Y:S04]  /*37970*/  LDL.LU R7, [R1+0xd2c] ;  /* 0x000d2c0001077983 */ /* 0x000ee80000300800 */
        /* <DEDUP_REMOVED lines=18> */
[----:B------:R0:W-:Y:S04]  /*37aa0*/  STL [R1+0xd70], R2 ;  /* 0x000d700201007387 */ /* 0x0001e80000100800 */
[----:B------:R-:W3:Y:S04]  /*37ab0*/  LDL.LU R24, [R1+0xd14] ;  /* 0x000d140001187983 */ /* 0x000ee80000300800 */
[----:B------:R-:W3:Y:S04]  /*37ac0*/  LDL.LU R20, [R1+0x1548] ;  /* 0x0015480001147983 */ /* 0x000ee80000300800 */
[----:B------:R-:W3:Y:S04]  /*37ad0*/  LDL.LU R28, [R1+0xe24] ;  /* 0x000e2400011c7983 */ /* 0x000ee80000300800 */
[----:B------:R-:W3:Y:S04]  /*37ae0*/  LDL.LU R0, [R1+0x1544] ;  /* 0x0015440001007983 */ /* 0x000ee80000300800 */
[----:B0-----:R-:W3:Y:S01]  /*37af0*/  LDL.LU R2, [R1+0xe20] ;  /* 0x000e200001027983 */ /* 0x001ee20000300800 */
[----:B--2---:R-:W-:-:S05]  /*37b00*/  IADD3 R5, P6, R5, R13, RZ ;  /* 0x0000000d05057210 */ /* 0x004fca0007fde0ff */
[----:B------:R0:W-:Y:S04]  /*37b10*/  STL [R1+0xd44], R5 ;  /* 0x000d440501007387 */ /* 0x0001e80000100800 */
[----:B0-----:R-:W2:Y:S02]  /*37b20*/  LDL.LU R5, [R1+0x16dc] ;  /* 0x0016dc0001057983 */ /* 0x001ea40000300800 */
[----:B--2---:R-:W-:-:S05]  /*37b30*/  IMAD.X R5, R5, 0x1, R3, P1 ;  /* 0x0000000105057824 */ /* 0x004fca00008e0603 */
[----:B------:R0:W-:Y:S04]  /*37b40*/  STL [R1+0xd68], R5 ;  /* 0x000d680501007387 */ /* 0x0001e80000100800 */
[----:B0-----:R-:W2:Y:S02]  /*37b50*/  LDL.LU R5, [R1+0x16d8] ;  /* 0x0016d80001057983 */ /* 0x001ea40000300800 */
[----:B--2---:R-:W-:-:S05]  /*37b60*/  IADD3 R5, P1, R5, R13, RZ ;  /* 0x0000000d05057210 */ /* 0x004fca0007f3e0ff */
[----:B------:R0:W-:Y:S04]  /*37b70*/  STL [R1+0xd3c], R5 ;  /* 0x000d3c0501007387 */ /* 0x0001e80000100800 */
[----:B0-----:R-:W2:Y:S01]  /*37b80*/  LDL.LU R5, [R1+0x16d4] ;  /* 0x0016d40001057983 */ /* 0x001ea20000300800 */
[--C-:B----4-:R-:W-:Y:S01]  /*37b90*/  IMAD.X R6, R6, 0x1, R3.reuse, P3 ;  /* 0x0000000106067824 */ /* 0x110fe200018e0603 */
[-C--:B---3--:R-:W-:Y:S01]  /*37ba0*/  IADD3 R7, P3, R7, R13.reuse, RZ ;  /* 0x0000000d07077210 */ /* 0x088fe20007f7e0ff */
[--C-:B------:R-:W-:Y:S01]  /*37bb0*/  IMAD.X R26, R26, 0x1, R3.reuse, P4 ;  /* 0x000000011a1a7824 */ /* 0x100fe200020e0603 */
[-C--:B------:R-:W-:Y:S01]  /*37bc0*/  IADD3 R27, P4, R27, R13.reuse, RZ ;  /* 0x0000000d1b1b7210 */ /* 0x080fe20007f9e0ff */
[--C-:B------:R-:W-:Y:S01]  /*37bd0*/  IMAD.X R12, R12, 0x1, R3.reuse, P5 ;  /* 0x000000010c0c7824 */ /* 0x100fe200028e0603 */
[----:B------:R-:W-:Y:S01]  /*37be0*/  IADD3 R14, P5, R14, R13, RZ ;  /* 0x0000000d0e0e7210 */ /* 0x000fe20007fbe0ff */
[--C-:B------:R-:W-:Y:S01]  /*37bf0*/  IMAD.X R15, R15, 0x1, R3.reuse, P6 ;  /* 0x000000010f0f7824 */ /* 0x100fe200030e0603 */
[----:B------:R-:W-:Y:S01]  /*37c00*/  IADD3 R22, P6, R22, UR10, RZ ;  /* 0x0000000a16167c10 */ /* 0x000fe2000ffde0ff */
[--C-:B------:R-:W-:Y:S01]  /*37c10*/  IMAD.X R23, R23, 0x1, R3.reuse, P1 ;  /* 0x0000000117177824 */ /* 0x100fe200008e0603 */
[----:B------:R-:W-:Y:S01]  /*37c20*/  IADD3 R19, P1, R19, UR10, RZ ;  /* 0x0000000a13137c10 */ /* 0x000fe2000ff3e0ff */
[--C-:B------:R-:W-:Y:S01]  /*37c30*/  IMAD.X R9, R9, 0x1, R3.reuse, P3 ;  /* 0x0000000109097824 */ /* 0x100fe200018e0603 */
[----:B------:R-:W-:Y:S01]  /*37c40*/  IADD3 R10, P3, R10, UR10, RZ ;  /* 0x0000000a0a0a7c10 */ /* 0x000fe2000ff7e0ff */
[--C-:B------:R-:W-:Y:S01]  /*37c50*/  IMAD.X R11, R11, 0x1, R3.reuse, P4 ;  /* 0x000000010b0b7824 */ /* 0x100fe200020e0603 */
[----:B------:R-:W-:Y:S01]  /*37c60*/  IADD3 R16, P4, R16, UR10, RZ ;  /* 0x0000000a10107c10 */ /* 0x000fe2000ff9e0ff */
[----:B------:R-:W-:Y:S01]  /*37c70*/  IMAD.X R17, R17, 0x1, R3, P5 ;  /* 0x0000000111117824 */ /* 0x000fe200028e0603 */
[----:B------:R-:W-:-:S02]  /*37c80*/  IADD3 R29, P5, R29, UR10, RZ ;  /* 0x0000000a1d1d7c10 */ /* 0x000fc4000ffbe0ff */
[----:B------:R-:W-:Y:S02]  /*37c90*/  IADD3.X R25, R25, UR7, RZ, P6, !PT ;  /* 0x0000000719197c10 */ /* 0x000fe4000b7fe4ff */
[----:B------:R-:W-:Y:S02]  /*37ca0*/  IADD3 R21, P6, R21, UR10, RZ ;  /* 0x0000000a15157c10 */ /* 0x000fe4000ffde0ff */
[----:B------:R-:W-:Y:S02]  /*37cb0*/  IADD3.X R24, R24, UR7, RZ, P1, !PT ;  /* 0x0000000718187c10 */ /* 0x000fe40008ffe4ff */
[----:B------:R-:W-:Y:S01]  /*37cc0*/  IADD3 R20, P1, R20, UR10, RZ ;  /* 0x0000000a14147c10 */ /* 0x000fe2000ff3e0ff */
[----:B--2---:R-:W-:Y:S01]  /*37cd0*/  IMAD.X R5, R5, 0x1, R3, P2 ;  /* 0x0000000105057824 */ /* 0x004fe200010e0603 */
[----:B------:R-:W-:-:S04]  /*37ce0*/  IADD3 R4, P2, R4, R13, RZ ;  /* 0x0000000d04047210 */ /* 0x000fc80007f5e0ff */
        /* <DEDUP_REMOVED lines=10> */
[----:B------:R-:W-:-:S03]  /*37d90*/  IADD3 R8, P2, R8, UR10, RZ ;  /* 0x0000000a08087c10 */ /* 0x000fc6000ff5e0ff */
        /* <DEDUP_REMOVED lines=16> */
[----:B0-----:R-:W2:Y:S01]  /*37ea0*/  LDL.LU R3, [R1+0x1534] ;  /* 0x0015340001037983 */ /* 0x001ea20000300800 */
[----:B------:R-:W-:-:S02]  /*37eb0*/  IADD3.X R28, R28, UR7, RZ, P2, !PT ;  /* 0x000000071c1c7c10 */ /* 0x000fc400097fe4ff */
[----:B------:R-:W-:-:S03]  /*37ec0*/  IADD3 R0, P2, R0, UR10, RZ ;  /* 0x0000000a00007c10 */ /* 0x000fc6000ff5e0ff */
[----:B------:R-:W-:Y:S04]  /*37ed0*/  STL [R1+0xe24], R28 ;  /* 0x000e241c01007387 */ /* 0x000fe80000100800 */
[----:B--2---:R0:W-:Y:S04]  /*37ee0*/  STL [R1+0x16cc], R3 ;  /* 0x0016cc0301007387 */ /* 0x0041e80000100800 */
[----:B------:R-:W-:Y:S04]  /*37ef0*/  STL [R1+0x1544], R0 ;  /* 0x0015440001007387 */ /* 0x000fe80000100800 */
[----:B0-----:R-:W2:Y:S01]  /*37f00*/  LDL.LU R3, [R1+0xe1c] ;  /* 0x000e1c0001037983 */ /* 0x001ea20000300800 */
[----:B------:R-:W-:-:S05]  /*37f10*/  IADD3.X R2, R2, UR7, RZ, P3, !PT ;  /* 0x0000000702027c10 */ /* 0x000fca0009ffe4ff */
[----:B------:R-:W-:Y:S04]  /*37f20*/  STL [R1+0xe20], R2 ;  /* 0x000e200201007387 */ /* 0x000fe80000100800 */
        /* <DEDUP_REMOVED lines=30> */
[----:B--2---:R-:W-:-:S05]  /*38110*/  IADD3 R3, P3, R3, UR10, RZ ;  /* 0x0000000a03037c10 */ /* 0x004fca000ff7e0ff */
[----:B------:R0:W-:Y:S04]  /*38120*/  STL [R1+0x153c], R3 ;  /* 0x00153c0301007387 */ /* 0x0001e80000100800 */
[----:B0-----:R-:W2:Y:S02]  /*38130*/  LDL.LU R3, [R1+0x16d0] ;  /* 0x0016d00001037983 */ /* 0x001ea40000300800 */
[----:B--2---:R-:W-:-:S05]  /*38140*/  IADD3.X R3, R3, UR7, RZ, P4, !PT ;  /* 0x0000000703037c10 */ /* 0x004fca000a7fe4ff */
[----:B------:R0:W-:Y:S04]  /*38150*/  STL [R1+0xe1c], R3 ;  /* 0x000e1c0301007387 */ /* 0x0001e80000100800 */
[----:B0-----:R-:W2:Y:S01]  /*38160*/  LDL.LU R3, [R1+0x16cc] ;  /* 0x0016cc0001037983 */ /* 0x001ea20000300800 */
[----:B---3--:R-:W-:Y:S02]  /*38170*/  IADD3.X R5, R5, UR7, RZ, P5, !PT ;  /* 0x0000000705057c10 */ /* 0x008fe4000affe4ff */
[----:B----4-:R-:W-:Y:S02]  /*38180*/  IADD3 R4, P5, R4, UR10, RZ ;  /* 0x0000000a04047c10 */ /* 0x010fe4000ffbe0ff */
[----:B------:R-:W-:Y:S02]  /*38190*/  IADD3.X R6, R6, UR7, RZ, P6, !PT ;  /* 0x0000000706067c10 */ /* 0x000fe4000b7fe4ff */
[----:B------:R-:W-:-:S02]  /*381a0*/  IADD3 R7, P6, R7, UR10, RZ ;  /* 0x0000000a07077c10 */ /* 0x000fc4000ffde0ff */
[----:B------:R-:W-:Y:S02]  /*381b0*/  IADD3.X R26, R26, UR7, RZ, P1, !PT ;  /* 0x000000071a1a7c10 */ /* 0x000fe40008ffe4ff */
[----:B------:R-:W-:Y:S02]  /*381c0*/  IADD3 R27, P1, R27, UR10, RZ ;  /* 0x0000000a1b1b7c10 */ /* 0x000fe4000ff3e0ff */
[----:B------:R-:W-:Y:S02]  /*381d0*/  IADD3.X R12, R12, UR7, RZ, P2, !PT ;  /* 0x000000070c0c7c10 */ /* 0x000fe400097fe4ff */
[----:B------:R-:W-:Y:S02]  /*381e0*/  IADD3 R13, P2, R13, UR10, RZ ;  /* 0x0000000a0d0d7c10 */ /* 0x000fe4000ff5e0ff */
        /* <DEDUP_REMOVED lines=13> */
[----:B--2---:R-:W-:-:S05]  /*382c0*/  IADD3 R3, P4, R3, UR10, RZ ;  /* 0x0000000a03037c10 */ /* 0x004fca000ff9e0ff */
[----:B------:R0:W-:Y:S04]  /*382d0*/  STL [R1+0x1534], R3 ;  /* 0x0015340301007387 */ /* 0x0001e80000100800 */
[----:B------:R-:W-:Y:S04]  /*382e0*/  STL [R1+0xe18], R5 ;  /* 0x000e180501007387 */ /* 0x000fe80000100800 */
[----:B------:R-:W-:Y:S04]  /*382f0*/  STL [R1+0x152c], R4 ;  /* 0x00152c0401007387 */ /* 0x000fe80000100800 */
[----:B------:R-:W-:Y:S04]  /*38300*/  STL [R1+0xe14], R6 ;  /* 0x000e140601007387 */ /* 0x000fe80000100800 */
[----:B------:R-:W-:Y:S04]  /*38310*/  STL [R1+0x1524], R7 ;  /* 0x0015240701007387 */ /* 0x000fe80000100800 */
[----:B------:R-:W-:Y:S04]  /*38320*/  STL [R1+0xe10], R26 ;  /* 0x000e101a01007387 */ /* 0x000fe80000100800 */
[----:B------:R-:W-:Y:S01]  /*38330*/  STL [R1+0x151c], R27 ;  /* 0x00151c1b01007387 */ /* 0x000fe20000100800 */
[----:B------:R-:W-:-:S03]  /*38340*/  IADD3.X R22, R22, UR7, RZ, P4, !PT ;  /* 0x0000000716167c10 */ /* 0x000fc6000a7fe4ff */
        /* <DEDUP_REMOVED lines=22> */
[----:B0-----:R-:W2:Y:S01]  /*384b0*/  LDL.LU R3, [R1+0x14e0] ;  /* 0x0014e00001037983 */ /* 0x001ea20000300800 */
[----:B------:R-:W-:-:S02]  /*384c0*/  IADD3 R28, P5, R28, UR10, RZ ;  /* 0x0000000a1c1c7c10 */ /* 0x000fc4000ffbe0ff */
[----:B------:R-:W-:-:S03]  /*384d0*/  IADD3.X R0, R0, UR7, RZ, P6, !PT ;  /* 0x0000000700007c10 */ /* 0x000fc6000b7fe4ff */
[----:B------:R-:W-:Y:S04]  /*384e0*/  STL [R1+0x14cc], R28 ;  /* 0x0014cc1c01007387 */ /* 0x000fe80000100800 */
[----:B--2---:R0:W-:Y:S04]  /*384f0*/  STL [R1+0x16c4], R3 ;  /* 0x0016c40301007387 */ /* 0x0041e80000100800 */
[----:B------:R-:W-:Y:S04]  /*38500*/  STL [R1+0x14f0], R0 ;  /* 0x0014f00001007387 */ /* 0x000fe80000100800 */
[----:B0-----:R-:W2:Y:S01]  /*38510*/  LDL.LU R3, [R1+0x14bc] ;  /* 0x0014bc0001037983 */ /* 0x001ea20000300800 */
[----:B------:R-:W-:-:S05]  /*38520*/  IADD3 R2, P6, R2, UR10, RZ ;  /* 0x0000000a02027c10 */ /* 0x000fca000ffde0ff */
[----:B------:R-:W-:Y:S04]  /*38530*/  STL [R1+0x14c4], R2 ;  /* 0x0014c40201007387 */ /* 0x000fe80000100800 */
[----:B--2---:R0:W-:Y:S04]  /*38540*/  STL [R1+0x16c8], R3 ;  /* 0x0016c80301007387 */ /* 0x0041e80000100800 */
        /* <DEDUP_REMOVED lines=28> */
[----:B------:R-:W3:Y:S01]  /*38710*/  LDL.LU R2, [R1+0x1470] ;  /* 0x0014700001027983 */ /* 0x000ee20000300800 */
[----:B--2---:R-:W-:-:S05]  /*38720*/  IADD3.X R3, R3, UR7, RZ, P1, !PT ;  /* 0x0000000703037c10 */ /* 0x004fca0008ffe4ff */
[----:B------:R0:W-:Y:S04]  /*38730*/  STL [R1+0x14e8], R3 ;  /* 0x0014e80301007387 */ /* 0x0001e80000100800 */
[----:B0-----:R-:W2:Y:S02]  /*38740*/  LDL.LU R3, [R1+0x16c8] ;  /* 0x0016c80001037983 */ /* 0x001ea40000300800 */
[----:B--2---:R-:W-:-:S05]  /*38750*/  IADD3 R3, P1, R3, UR10, RZ ;  /* 0x0000000a03037c10 */ /* 0x004fca000ff3e0ff */
[----:B------:R0:W-:Y:S04]  /*38760*/  STL [R1+0x14bc], R3 ;  /* 0x0014bc0301007387 */ /* 0x0001e80000100800 */
[----:B0-----:R-:W2:Y:S01]  /*38770*/  LDL.LU R3, [R1+0x16c4] ;  /* 0x0016c40001037983 */ /* 0x001ea20000300800 */
[----:B----4-:R-:W-:Y:S02]  /*38780*/  IADD3.X R4, R4, UR7, RZ, P3, !PT ;  /* 0x0000000704047c10 */ /* 0x010fe40009ffe4ff */
[----:B---3--:R-:W-:Y:S02]  /*38790*/  IADD3 R6, P3, R6, UR10, RZ ;  /* 0x0000000a06067c10 */ /* 0x008fe4000ff7e0ff */
        /* <DEDUP_REMOVED lines=18> */
[----:B--2---:R-:W-:Y:S02]  /*388c0*/  IADD3.X R3, R3, UR7, RZ, P2, !PT ;  /* 0x0000000703037c10 */ /* 0x004fe400097fe4ff */
[----:B------:R-:W-:-:S03]  /*388d0*/  IADD3 R5, P2, R5, UR10, RZ ;  /* 0x0000000a05057c10 */ /* 0x000fc6000ff5e0ff */
[----:B------:R0:W-:Y:S04]  /*388e0*/  STL [R1+0x14e0], R3 ;  /* 0x0014e00301007387 */ /* 0x0001e80000100800 */
        /* <DEDUP_REMOVED lines=483> */
[----:B------:R-:W-:-:S02]  /*3a720*/  IADD3.X R0, R0, UR7, RZ, P3, !PT ;  /* 0x0000000700007c10 */ /* 0x000fc40009ffe4ff */
[----:B------:R-:W-:Y:S02]  /*3a730*/  IADD3 R28, P2, R28, UR10, RZ ;  /* 0x0000000a1c1c7c10 */ /* 0x000fe4000ff5e0ff */
[----:B--2---:R-:W-:-:S05]  /*3a740*/  IADD3 R3, P1, R3, UR10, RZ ;  /* 0x0000000a03037c10 */ /* 0x004fca000ff3e0ff */
        /* <DEDUP_REMOVED lines=32> */
[----:B0-----:R-:W2:Y:S04]  /*3a950*/  LDL.LU R0, [R1+0x1200] ;  /* 0x0012000001007983 */ /* 0x001ea80000300800 */
[----:B------:R-:W3:Y:S01]  /*3a960*/  LDL.LU R3, [R1+0x11f8] ;  /* 0x0011f80001037983 */ /* 0x000ee20000300800 */
[----:B------:R-:W-:-:S03]  /*3a970*/  IADD3 R2, P3, R2, UR10, RZ ;  /* 0x0000000a02027c10 */ /* 0x000fc6000ff7e0ff */
[----:B---3--:R0:W-:Y:S04]  /*3a980*/  STL [R1+0x1698], R3 ;  /* 0x0016980301007387 */ /* 0x0081e80000100800 */
[----:B------:R1:W-:Y:S04]  /*3a990*/  STL [R1+0x11dc], R2 ;  /* 0x0011dc0201007387 */ /* 0x0003e80000100800 */
        /* <DEDUP_REMOVED lines=24> */
[----:B--2---:R-:W-:-:S03]  /*3ab20*/  IADD3.X R0, R0, UR7, RZ, P4, !PT ;  /* 0x0000000700007c10 */ /* 0x004fc6000a7fe4ff */
[----:B------:R-:W2:Y:S04]  /*3ab30*/  LDL.LU R24, [R1+0x1198] ;  /* 0x0011980001187983 */ /* 0x000ea80000300800 */
[----:B------:R-:W2:Y:S04]  /*3ab40*/  LDL.LU R20, [R1+0x116c] ;  /* 0x00116c0001147983 */ /* 0x000ea80000300800 */
[----:B------:R-:W2:Y:S04]  /*3ab50*/  LDL.LU R28, [R1+0x1190] ;  /* 0x00119000011c7983 */ /* 0x000ea80000300800 */
[----:B-1----:R-:W2:Y:S04]  /*3ab60*/  LDL.LU R2, [R1+0x1164] ;  /* 0x0011640001027983 */ /* 0x002ea80000300800 */
[----:B------:R0:W-:Y:S04]  /*3ab70*/  STL [R1+0x1200], R0 ;  /* 0x0012000001007387 */ /* 0x0001e80000100800 */
[----:B0-----:R-:W2:Y:S01]  /*3ab80*/  LDL.LU R0, [R1+0x1188] ;  /* 0x0011880001007983 */ /* 0x001ea20000300800 */
[----:B---3--:R-:W-:-:S05]  /*3ab90*/  IADD3 R3, P4, R3, UR10, RZ ;  /* 0x0000000a03037c10 */ /* 0x008fca000ff9e0ff */
[----:B------:R0:W-:Y:S04]  /*3aba0*/  STL [R1+0x11d4], R3 ;  /* 0x0011d40301007387 */ /* 0x0001e80000100800 */
[----:B0-----:R-:W3:Y:S01]  /*3abb0*/  LDL.LU R3, [R1+0x1698] ;  /* 0x0016980001037983 */ /* 0x001ee20000300800 */
[----:B----4-:R-:W-:Y:S02]  /*3abc0*/  IADD3.X R4, R4, UR7, RZ, P6, !PT ;  /* 0x0000000704047c10 */ /* 0x010fe4000b7fe4ff */
        /* <DEDUP_REMOVED lines=20> */
[----:B------:R-:W-:-:S02]  /*3ad10*/  IADD3 R2, P6, R2, UR10, RZ ;  /* 0x0000000a02027c10 */ /* 0x000fc4000ffde0ff */
[----:B---3--:R-:W-:Y:S02]  /*3ad20*/  IADD3.X R3, R3, UR7, RZ, P5, !PT ;  /* 0x0000000703037c10 */ /* 0x008fe4000affe4ff */
        /* <DEDUP_REMOVED lines=24> */
[----:B------:R-:W-:Y:S04]  /*3aeb0*/  STL [R1+0x11a8], R17 ;  /* 0x0011a81101007387 */ /* 0x000fe80000100800 */
[----:B------:R-:W-:Y:S01]  /*3aec0*/  STL [R1+0x117c], R29 ;  /* 0x00117c1d01007387 */ /* 0x000fe20000100800 */
[----:B------:R-:W-:-:S03]  /*3aed0*/  IADD3 R20, P5, R20, UR10, RZ ;  /* 0x0000000a14147c10 */ /* 0x000fc6000ffbe0ff */
[----:B------:R-:W-:Y:S04]  /*3aee0*/  STL [R1+0x11a0], R25 ;  /* 0x0011a01901007387 */ /* 0x000fe80000100800 */
[----:B------:R-:W-:Y:S04]  /*3aef0*/  STL [R1+0x1174], R21 ;  /* 0x0011741501007387 */ /* 0x000fe80000100800 */
[----:B------:R-:W-:Y:S04]  /*3af00*/  STL [R1+0x1198], R24 ;  /* 0x0011981801007387 */ /* 0x000fe80000100800 */
[----:B------:R0:W-:Y:S04]  /*3af10*/  STL [R1+0x1164], R2 ;  /* 0x0011640201007387 */ /* 0x0001e80000100800 */
[----:B------:R-:W-:Y:S04]  /*3af20*/  STL [R1+0x116c], R20 ;  /* 0x00116c1401007387 */ /* 0x000fe80000100800 */
[----:B0-----:R-:W2:Y:S04]  /*3af30*/  LDL.LU R2, [R1+0x115c] ;  /* 0x00115c0001027983 */ /* 0x001ea80000300800 */
[----:B------:R-:W-:Y:S04]  /*3af40*/  STL [R1+0x1190], R28 ;  /* 0x0011901c01007387 */ /* 0x000fe80000100800 */
[----:B------:R-:W3:Y:S01]  /*3af50*/  LDL.LU R3, [R1+0x1154] ;  /* 0x0011540001037983 */ /* 0x000ee20000300800 */
[----:B------:R-:W-:-:S03]  /*3af60*/  IADD3.X R0, R0, UR7, RZ, P1, !PT ;  /* 0x0000000700007c10 */ /* 0x000fc60008ffe4ff */
[----:B---3--:R0:W-:Y:S04]  /*3af70*/  STL [R1+0x1694], R3 ;  /* 0x0016940301007387 */ /* 0x0081e80000100800 */
[----:B0-----:R-:W3:Y:S04]  /*3af80*/  LDL.LU R3, [R1+0x1180] ;  /* 0x0011800001037983 */ /* 0x001ee80000300800 */
        /* <DEDUP_REMOVED lines=24> */
[----:B--2---:R-:W-:-:S03]  /*3b110*/  IADD3 R2, P1, R2, UR10, RZ ;  /* 0x0000000a02027c10 */ /* 0x004fc6000ff3e0ff */
[----:B------:R-:W2:Y:S04]  /*3b120*/  LDL.LU R24, [R1+0x10f4] ;  /* 0x0010f40001187983 */ /* 0x000ea80000300800 */
[----:B------:R-:W2:Y:S04]  /*3b130*/  LDL.LU R20, [R1+0x1118] ;  /* 0x0011180001147983 */ /* 0x000ea80000300800 */
[----:B0-----:R-:W2:Y:S04]  /*3b140*/  LDL.LU R0, [R1+0x10ec] ;  /* 0x0010ec0001007983 */ /* 0x001ea80000300800 */
[----:B------:R-:W2:Y:S04]  /*3b150*/  LDL.LU R28, [R1+0x1110] ;  /* 0x00111000011c7983 */ /* 0x000ea80000300800 */
[----:B------:R0:W-:Y:S04]  /*3b160*/  STL [R1+0x115c], R2 ;  /* 0x00115c0201007387 */ /* 0x0001e80000100800 */
[----:B0-----:R-:W2:Y:S01]  /*3b170*/  LDL.LU R2, [R1+0x10e4] ;  /* 0x0010e40001027983 */ /* 0x001ea20000300800 */
[----:B---3--:R-:W-:-:S05]  /*3b180*/  IADD3.X R3, R3, UR7, RZ, P2, !PT ;  /* 0x0000000703037c10 */ /* 0x008fca00097fe4ff */
        /* <DEDUP_REMOVED lines=24> */
[----:B---3--:R-:W-:-:S05]  /*3b310*/  IADD3 R3, P2, R3, UR10, RZ ;  /* 0x0000000a03037c10 */ /* 0x008fca000ff5e0ff */
        /* <DEDUP_REMOVED lines=33> */
[----:B------:R-:W-:-:S02]  /*3b530*/  IADD3.X R28, R28, UR7, RZ, P4, !PT ;  /* 0x000000071c1c7c10 */ /* 0x000fc4000a7fe4ff */
[----:B------:R-:W-:Y:S01]  /*3b540*/  IADD3 R2, P4, R2, UR10, RZ ;  /* 0x0000000a02027c10 */ /* 0x000fe2000ff9e0ff */
[----:B---3--:R0:W-:Y:S04]  /*3b550*/  STL [R1+0x1690], R3 ;  /* 0x0016900301007387 */ /* 0x0081e80000100800 */
[----:B------:R-:W-:Y:S04]  /*3b560*/  STL [R1+0x1110], R28 ;  /* 0x0011101c01007387 */ /* 0x000fe80000100800 */
        /* <DEDUP_REMOVED lines=27> */
[----:B0-----:R-:W2:Y:S04]  /*3b720*/  LDL.LU R2, [R1+0x1074] ;  /* 0x0010740001027983 */ /* 0x001ea80000300800 */
[----:B------:R-:W2:Y:S04]  /*3b730*/  LDL.LU R20, [R1+0x1098] ;  /* 0x0010980001147983 */ /* 0x000ea80000300800 */
[----:B------:R-:W2:Y:S04]  /*3b740*/  LDL.LU R28, [R1+0x106c] ;  /* 0x00106c00011c7983 */ /* 0x000ea80000300800 */
        /* <DEDUP_REMOVED lines=47> */
[----:B--2---:R-:W-:-:S03]  /*3ba40*/  IADD3.X R24, R24, UR7, RZ, P6, !PT ;  /* 0x0000000718187c10 */ /* 0x004fc6000b7fe4ff */
[----:B------:R-:W-:Y:S01]  /*3ba50*/  STL [R1+0x10b8], R11 ;  /* 0x0010b80b01007387 */ /* 0x000fe20000100800 */
[----:B------:R-:W-:-:S03]  /*3ba60*/  IADD3 R2, P6, R2, UR10, RZ ;  /* 0x0000000a02027c10 */ /* 0x000fc6000ffde0ff */
[----:B------:R-:W-:Y:S04]  /*3ba70*/  STL [R1+0x108c], R16 ;  /* 0x00108c1001007387 */ /* 0x000fe80000100800 */
        /* <DEDUP_REMOVED lines=9> */
[----:B------:R-:W-:-:S03]  /*3bb10*/  IADD3 R28, P1, R28, UR10, RZ ;  /* 0x0000000a1c1c7c10 */ /* 0x000fc6000ff3e0ff */
[----:B------:R-:W-:Y:S01]  /*3bb20*/  STL [R1+0x1098], R20 ;  /* 0x0010981401007387 */ /* 0x000fe20000100800 */
[----:B------:R-:W-:-:S03]  /*3bb30*/  IADD3.X R0, R0, UR7, RZ, P2, !PT ;  /* 0x0000000700007c10 */ /* 0x000fc600097fe4ff */
        /* <DEDUP_REMOVED lines=28> */
[----:B0-----:R-:W2:Y:S04]  /*3bd00*/  LDL.LU R0, [R1+0xffc] ;  /* 0x000ffc0001007983 */ /* 0x001ea80000300800 */
[----:B------:R-:W2:Y:S04]  /*3bd10*/  LDL.LU R24, [R1+0x1020] ;  /* 0x0010200001187983 */ /* 0x000ea80000300800 */
[----:B------:R-:W2:Y:S04]  /*3bd20*/  LDL.LU R20, [R1+0xff4] ;  /* 0x000ff40001147983 */ /* 0x000ea80000300800 */
        /* <DEDUP_REMOVED lines=58> */
[----:B------:R-:W-:Y:S04]  /*3c0d0*/  STL [R1+0x1020], R24 ;  /* 0x0010201801007387 */ /* 0x000fe80000100800 */
[----:B------:R-:W3:Y:S01]  /*3c0e0*/  LDL.LU R3, [R1+0x1008] ;  /* 0x0010080001037983 */ /* 0x000ee20000300800 */
[----:B------:R-:W-:-:S02]  /*3c0f0*/  IADD3 R20, P4, R20, UR10, RZ ;  /* 0x0000000a14147c10 */ /* 0x000fc4000ff9e0ff */
[----:B------:R-:W-:-:S03]  /*3c100*/  IADD3.X R28, R28, UR7, RZ, P5, !PT ;  /* 0x000000071c1c7c10 */ /* 0x000fc6000affe4ff */
[----:B------:R-:W-:Y:S01]  /*3c110*/  STL [R1+0xff4], R20 ;  /* 0x000ff41401007387 */ /* 0x000fe20000100800 */
[----:B------:R-:W-:-:S03]  /*3c120*/  IADD3 R2, P5, R2, UR10, RZ ;  /* 0x0000000a02027c10 */ /* 0x000fc6000ffbe0ff */
        /* <DEDUP_REMOVED lines=27> */
[----:B0-----:R-:W2:Y:S04]  /*3c2e0*/  LDL.LU R2, [R1+0xf84] ;  /* 0x000f840001027983 */ /* 0x001ea80000300800 */
[----:B------:R-:W2:Y:S04]  /*3c2f0*/  LDL.LU R21, [R1+0xfa8] ;  /* 0x000fa80001157983 */ /* 0x000ea80000300800 */
[----:B------:R-:W2:Y:S04]  /*3c300*/  LDL.LU R24, [R1+0xf7c] ;  /* 0x000f7c0001187983 */ /* 0x000ea80000300800 */
[----:B------:R-:W2:Y:S04]  /*3c310*/  LDL.LU R20, [R1+0xfa0] ;  /* 0x000fa00001147983 */ /* 0x000ea80000300800 */
[----:B------:R0:W-:Y:S04]  /*3c320*/  STL [R1+0x1010], R0 ;  /* 0x0010100001007387 */ /* 0x0001e80000100800 */
[----:B------:R-:W2:Y:S04]  /*3c330*/  LDL.LU R28, [R1+0xf74] ;  /* 0x000f7400011c7983 */ /* 0x000ea80000300800 */
        /* <DEDUP_REMOVED lines=21> */
[----:B------:R-:W-:Y:S02]  /*3c490*/  IADD3.X R25, R25, UR7, RZ, P6, !PT ;  /* 0x0000000719197c10 */ /* 0x000fe4000b7fe4ff */
[----:B--2---:R-:W-:Y:S02]  /*3c4a0*/  IADD3 R2, P6, R2, UR10, RZ ;  /* 0x0000000a02027c10 */ /* 0x004fe4000ffde0ff */
        /* <DEDUP_REMOVED lines=27> */
[----:B------:R0:W-:Y:S01]  /*3c660*/  STL [R1+0xf84], R2 ;  /* 0x000f840201007387 */ /* 0x0001e20000100800 */
[----:B------:R-:W-:-:S03]  /*3c670*/  IADD3 R24, P1, R24, UR10, RZ ;  /* 0x0000000a18187c10 */ /* 0x000fc6000ff3e0ff */
[----:B------:R-:W-:Y:S04]  /*3c680*/  STL [R1+0xf8c], R29 ;  /* 0x000f8c1d01007387 */ /* 0x000fe80000100800 */
[----:B0-----:R-:W2:Y:S04]  /*3c690*/  LDL.LU R2, [R1+0xf6c] ;  /* 0x000f6c0001027983 */ /* 0x001ea80000300800 */
[----:B------:R-:W-:Y:S04]  /*3c6a0*/  STL [R1+0xfb0], R25 ;  /* 0x000fb01901007387 */ /* 0x000fe80000100800 */
[----:B------:R-:W-:Y:S04]  /*3c6b0*/  STL [R1+0xfa8], R21 ;  /* 0x000fa81501007387 */ /* 0x000fe80000100800 */
        /* <DEDUP_REMOVED lines=37> */
[----:B------:R-:W2:Y:S04]  /*3c910*/  LDL.LU R20, [R1+0xefc] ;  /* 0x000efc0001147983 */ /* 0x000ea80000300800 */
[----:B------:R-:W2:Y:S04]  /*3c920*/  LDL.LU R28, [R1+0xf20] ;  /* 0x000f2000011c7983 */ /* 0x000ea80000300800 */
        /* <DEDUP_REMOVED lines=24> */
[----:B------:R-:W-:Y:S02]  /*3cab0*/  IADD3.X R24, R24, UR7, RZ, P5, !PT ;  /* 0x0000000718187c10 */ /* 0x000fe4000affe4ff */
        /* <DEDUP_REMOVED lines=68> */
[----:B------:R-:W2:Y:S04]  /*3cf00*/  LDL.LU R20, [R1+0xea8] ;  /* 0x000ea80001147983 */ /* 0x000ea80000300800 */
        /* <DEDUP_REMOVED lines=21> */
[----:B--2---:R-:W-:Y:S02]  /*3d060*/  IADD3 R2, P6, R2, UR10, RZ ;  /* 0x0000000a02027c10 */ /* 0x004fe4000ffde0ff */
        /* <DEDUP_REMOVED lines=27> */
[----:B------:R-:W-:Y:S01]  /*3d220*/  STL [R1+0xe9c], R16 ;  /* 0x000e9c1001007387 */ /* 0x000fe20000100800 */
[----:B------:R-:W-:-:S02]  /*3d230*/  IADD3.X R21, R21, UR7, RZ, P2, !PT ;  /* 0x0000000715157c10 */ /* 0x000fc400097fe4ff */
[----:B------:R-:W-:Y:S01]  /*3d240*/  IADD3 R24, P2, R24, UR10, RZ ;  /* 0x0000000a18187c10 */ /* 0x000fe2000ff5e0ff */
[----:B0-----:R-:W2:Y:S04]  /*3d250*/  LDL.LU R2, [R1+0xe74] ;  /* 0x000e740001027983 */ /* 0x001ea80000300800 */
[----:B------:R-:W-:Y:S04]  /*3d260*/  STL [R1+0xec0], R17 ;  /* 0x000ec01101007387 */ /* 0x000fe80000100800 */
[----:B------:R-:W-:Y:S04]  /*3d270*/  STL [R1+0xeb8], R29 ;  /* 0x000eb81d01007387 */ /* 0x000fe80000100800 */
        /* <DEDUP_REMOVED lines=9> */
[----:B------:R1:W-:Y:S04]  /*3d310*/  STL [R1+0xe7c], R28 ;  /* 0x000e7c1c01007387 */ /* 0x0003e80000100800 */
        /* <DEDUP_REMOVED lines=24> */
[----:B------:R-:W2:Y:S04]  /*3d4a0*/  LDL.LU R25, [R1+0x159c] ;  /* 0x00159c0001197983 */ /* 0x000ea80000300800 */
[----:B------:R-:W2:Y:S04]  /*3d4b0*/  LDL.LU R21, [R1+0xe40] ;  /* 0x000e400001157983 */ /* 0x000ea80000300800 */
[----:B------:R0:W-:Y:S04]  /*3d4c0*/  STL [R1+0xe74], R2 ;  /* 0x000e740201007387 */ /* 0x0001e80000100800 */
[----:B------:R-:W2:Y:S04]  /*3d4d0*/  LDL.LU R24, [R1+0x15a4] ;  /* 0x0015a40001187983 */ /* 0x000ea80000300800 */
[----:B------:R-:W2:Y:S04]  /*3d4e0*/  LDL.LU R20, [R1+0xe3c] ;  /* 0x000e3c0001147983 */ /* 0x000ea80000300800 */
[----:B-1----:R-:W2:Y:S04]  /*3d4f0*/  LDL.LU R28, [R1+0x15ac] ;  /* 0x0015ac00011c7983 */ /* 0x002ea80000300800 */
[----:B0-----:R-:W2:Y:S04]  /*3d500*/  LDL.LU R0, [R1+0xe38] ;  /* 0x000e380001007983 */ /* 0x001ea80000300800 */
[----:B------:R-:W2:Y:S01]  /*3d510*/  LDL.LU R2, [R1+0x15b4] ;  /* 0x0015b40001027983 */ /* 0x000ea20000300800 */
        /* <DEDUP_REMOVED lines=75> */
[----:B-1----:R-:W4:Y:S04]  /*3d9d0*/  LDL.LU R0, [R1+0x15ec] ;  /* 0x0015ec0001007983 */ /* 0x002f280000300800 */
[----:B0-----:R-:W4:Y:S04]  /*3d9e0*/  LDL.LU R2, [R1+0x1588] ;  /* 0x0015880001027983 */ /* 0x001f280000300800 */
        /* <DEDUP_REMOVED lines=10> */
[----:B------:R-:W2:Y:S04]  /*3da90*/  LDL.LU R23, [R1+0x15f4] ;  /* 0x0015f40001177983 */ /* 0x000ea80000300800 */
[----:B------:R0:W-:Y:S04]  /*3daa0*/  STL [R1+0xe34], R17 ;  /* 0x000e341101007387 */ /* 0x0001e80000100800 */
[----:B------:R-:W2:Y:S04]  /*3dab0*/  LDL.LU R8, [R1+0x15b8] ;  /* 0x0015b80001087983 */ /* 0x000ea80000300800 */
[----:B------:R-:W2:Y:S04]  /*3dac0*/  LDL.LU R9, [R1+0x15f0] ;  /* 0x0015f00001097983 */ /* 0x000ea80000300800 */
        /* <DEDUP_REMOVED lines=17> */
[----:B---3--:R-:W-:Y:S02]  /*3dbe0*/  IADD3.X R3, R3, UR7, RZ, P3, !PT ;  /* 0x0000000703037c10 */ /* 0x008fe40009ffe4ff */
[----:B------:R-:W-:-:S03]  /*3dbf0*/  IADD3 R4, P3, R4, UR10, RZ ;  /* 0x0000000a04047c10 */ /* 0x000fc6000ff7e0ff */
[----:B------:R0:W-:Y:S04]  /*3dc00*/  STL [R1+0xe30], R3 ;  /* 0x000e300301007387 */ /* 0x0001e80000100800 */
[----:B0-----:R0:W5:Y:S04]  /*3dc10*/  LDL.LU R3, [R1+0x1674] ;  /* 0x0016740001037983 */ /* 0x0011680000300800 */
[----:B------:R1:W-:Y:S04]  /*3dc20*/  STL [R1+0x15c4], R4 ;  /* 0x0015c40401007387 */ /* 0x0003e80000100800 */
[----:B-1----:R0:W5:Y:S04]  /*3dc30*/  LDL.LU R4, [R1+0x1670] ;  /* 0x0016700001047983 */ /* 0x0021680000300800 */
[----:B------:R1:W-:Y:S04]  /*3dc40*/  STL [R1+0xe2c], R5 ;  /* 0x000e2c0501007387 */ /* 0x0003e80000100800 */
[----:B-1----:R0:W5:Y:S04]  /*3dc50*/  LDL.LU R5, [R1+0x166c] ;  /* 0x00166c0001057983 */ /* 0x0021680000300800 */
[----:B------:R1:W-:Y:S04]  /*3dc60*/  STL [R1+0x15cc], R18 ;  /* 0x0015cc1201007387 */ /* 0x0003e80000100800 */
[----:B-1----:R0:W5:Y:S04]  /*3dc70*/  LDL.LU R18, [R1+0x1668] ;  /* 0x0016680001127983 */ /* 0x0021680000300800 */
[----:B------:R1:W-:Y:S04]  /*3dc80*/  STL [R1+0x1568], R19 ;  /* 0x0015681301007387 */ /* 0x0003e80000100800 */
[----:B-1----:R0:W5:Y:S04]  /*3dc90*/  LDL.LU R19, [R1+0x1664] ;  /* 0x0016640001137983 */ /* 0x0021680000300800 */
[----:B------:R1:W-:Y:S01]  /*3dca0*/  STL [R1+0x15d4], R29 ;  /* 0x0015d41d01007387 */ /* 0x0003e20000100800 */
[----:B------:R-:W-:-:S03]  /*3dcb0*/  IADD3.X R2, R2, UR7, RZ, P3, !PT ;  /* 0x0000000702027c10 */ /* 0x000fc60009ffe4ff */
[----:B-1----:R0:W5:Y:S04]  /*3dcc0*/  LDL.LU R29, [R1+0x1660] ;  /* 0x00166000011d7983 */ /* 0x0021680000300800 */
        /* <DEDUP_REMOVED lines=11> */
[----:B-1----:R-:W3:Y:S04]  /*3dd80*/  LDL.LU R0, [R1+0x1648] ;  /* 0x0016480001007983 */ /* 0x002ee80000300800 */
[----:B------:R1:W-:Y:S04]  /*3dd90*/  STL [R1+0x1588], R2 ;  /* 0x0015880201007387 */ /* 0x0003e80000100800 */
[----:B-1----:R-:W4:Y:S01]  /*3dda0*/  LDL.LU R2, [R1+0x1644] ;  /* 0x0016440001027983 */ /* 0x002f220000300800 */
[----:B------:R-:W-:-:S02]  /*3ddb0*/  IADD3 R6, P3, R6, UR10, RZ ;  /* 0x0000000a06067c10 */ /* 0x000fc4000ff7e0ff */
[----:B------:R-:W-:Y:S02]  /*3ddc0*/  IADD3.X R7, R7, UR7, RZ, P4, !PT ;  /* 0x0000000707077c10 */ /* 0x000fe4000a7fe4ff */
[----:B------:R-:W-:Y:S02]  /*3ddd0*/  IADD3 R26, P4, R26, UR10, RZ ;  /* 0x0000000a1a1a7c10 */ /* 0x000fe4000ff9e0ff */
[----:B------:R-:W-:Y:S02]  /*3dde0*/  IADD3.X R27, R27, UR7, RZ, P5, !PT ;  /* 0x000000071b1b7c10 */ /* 0x000fe4000affe4ff */
[----:B------:R-:W-:Y:S01]  /*3ddf0*/  IADD3 R12, P5, R12, UR10, RZ ;  /* 0x0000000a0c0c7c10 */ /* 0x000fe2000ffbe0ff */
[----:B------:R-:W-:Y:S04]  /*3de00*/  STL [R1+0x1608], R6 ;  /* 0x0016080601007387 */ /* 0x000fe80000100800 */
[----:B------:R-:W-:Y:S01]  /*3de10*/  STL [R1+0x1590], R7 ;  /* 0x0015900701007387 */ /* 0x000fe20000100800 */
[----:B------:R-:W-:-:S03]  /*3de20*/  IADD3.X R13, R13, UR7, RZ, P6, !PT ;  /* 0x000000070d0d7c10 */ /* 0x000fc6000b7fe4ff */
[----:B------:R-:W-:Y:S04]  /*3de30*/  STL [R1+0x1604], R26 ;  /* 0x0016041a01007387 */ /* 0x000fe80000100800 */
[----:B------:R-:W-:Y:S04]  /*3de40*/  STL [R1+0x1598], R27 ;  /* 0x0015981b01007387 */ /* 0x000fe80000100800 */
[----:B------:R-:W-:Y:S01]  /*3de50*/  STL [R1+0x1600], R12 ;  /* 0x0016000c01007387 */ /* 0x000fe20000100800 */
[----:B----4-:R-:W-:-:S05]  /*3de60*/  IADD3.X R2, R2, UR7, RZ, P1, !PT ;  /* 0x0000000702027c10 */ /* 0x010fca0008ffe4ff */
[----:B------:R1:W-:Y:S04]  /*3de70*/  STL [R1+0x15a8], R2 ;  /* 0x0015a80201007387 */ /* 0x0003e80000100800 */
[----:B------:R-:W-:Y:S04]  /*3de80*/  STL [R1+0x15a0], R13 ;  /* 0x0015a00d01007387 */ /* 0x000fe80000100800 */
[----:B-1----:R-:W4:Y:S01]  /*3de90*/  LDL.LU R2, [R1+0x1640] ;  /* 0x0016400001027983 */ /* 0x002f220000300800 */
[----:B--2---:R-:W-:Y:S02]  /*3dea0*/  IADD3 R14, P6, R14, UR10, RZ ;  /* 0x0000000a0e0e7c10 */ /* 0x004fe4000ffde0ff */
[----:B------:R-:W-:-:S02]  /*3deb0*/  IADD3 R15, P1, R15, UR10, RZ ;  /* 0x0000000a0f0f7c10 */ /* 0x000fc4000ff3e0ff */
[----:B------:R-:W-:Y:S02]  /*3dec0*/  IADD3.X R22, R22, UR7, RZ, P2, !PT ;  /* 0x0000000716167c10 */ /* 0x000fe400097fe4ff */
[----:B------:R-:W-:Y:S02]  /*3ded0*/  IADD3 R23, P2, R23, UR10, RZ ;  /* 0x0000000a17177c10 */ /* 0x000fe4000ff5e0ff */
[----:B------:R-:W-:Y:S01]  /*3dee0*/  IADD3.X R8, R8, UR7, RZ, P3, !PT ;  /* 0x0000000708087c10 */ /* 0x000fe20009ffe4ff */
[----:B------:R-:W-:Y:S01]  /*3def0*/  STL [R1+0x15fc], R14 ;  /* 0x0015fc0e01007387 */ /* 0x000fe20000100800 */
[----:B------:R-:W-:-:S03]  /*3df00*/  IADD3 R9, P3, R9, UR10, RZ ;  /* 0x0000000a09097c10 */ /* 0x000fc6000ff7e0ff */
[----:B------:R-:W-:Y:S01]  /*3df10*/  STL [R1+0x15f8], R15 ;  /* 0x0015f80f01007387 */ /* 0x000fe20000100800 */
[----:B------:R-:W-:-:S03]  /*3df20*/  IADD3.X R10, R10, UR7, RZ, P4, !PT ;  /* 0x000000070a0a7c10 */ /* 0x000fc6000a7fe4ff */
[----:B------:R-:W-:Y:S01]  /*3df30*/  STL [R1+0x15b0], R22 ;  /* 0x0015b01601007387 */ /* 0x000fe20000100800 */
[----:B------:R-:W-:-:S03]  /*3df40*/  IADD3.X R11, R11, UR7, RZ, P5, !PT ;  /* 0x000000070b0b7c10 */ /* 0x000fc6000affe4ff */
[----:B------:R-:W-:Y:S04]  /*3df50*/  STL [R1+0x15f4], R23 ;  /* 0x0015f41701007387 */ /* 0x000fe80000100800 */
[----:B------:R-:W-:Y:S01]  /*3df60*/  STL [R1+0x15b8], R8 ;  /* 0x0015b80801007387 */ /* 0x000fe20000100800 */
[----:B------:R-:W-:-:S03]  /*3df70*/  IADD3.X R16, R16, UR7, RZ, P6, !PT ;  /* 0x0000000710107c10 */ /* 0x000fc6000b7fe4ff */
[----:B------:R-:W-:Y:S01]  /*3df80*/  STL [R1+0x15f0], R9 ;  /* 0x0015f00901007387 */ /* 0x000fe20000100800 */
[----:B------:R-:W-:-:S03]  /*3df90*/  IADD3.X R17, R17, UR7, RZ, P1, !PT ;  /* 0x0000000711117c10 */ /* 0x000fc60008ffe4ff */
[----:B------:R-:W-:Y:S04]  /*3dfa0*/  STL [R1+0x15c0], R10 ;  /* 0x0015c00a01007387 */ /* 0x000fe80000100800 */
[----:B------:R-:W-:Y:S01]  /*3dfb0*/  STL [R1+0x15c8], R11 ;  /* 0x0015c80b01007387 */ /* 0x000fe20000100800 */
[----:B---3--:R-:W-:Y:S02]  /*3dfc0*/  IADD3.X R0, R0, UR7, RZ, P3, !PT ;  /* 0x0000000700007c10 */ /* 0x008fe40009ffe4ff */
[----:B----4-:R-:W-:-:S05]  /*3dfd0*/  IADD3.X R2, R2, UR7, RZ, P2, !PT ;  /* 0x0000000702027c10 */ /* 0x010fca00097fe4ff */
[----:B------:R1:W-:Y:S04]  /*3dfe0*/  STL [R1+0x15e0], R2 ;  /* 0x0015e00201007387 */ /* 0x0003e80000100800 */
[----:B------:R-:W-:Y:S04]  /*3dff0*/  STL [R1+0x15d0], R16 ;  /* 0x0015d01001007387 */ /* 0x000fe80000100800 */
[----:B-1----:R0:W5:Y:S04]  /*3e000*/  LDL.LU R2, [R1+0x163c] ;  /* 0x00163c0001027983 */ /* 0x0021680000300800 */
[----:B------:R-:W-:Y:S04]  /*3e010*/  STL [R1+0x15d8], R17 ;  /* 0x0015d81101007387 */ /* 0x000fe80000100800 */
[----:B------:R1:W-:Y:S02]  /*3e020*/  STL [R1+0x15e8], R0 ;  /* 0x0015e80001007387 */ /* 0x0003e40000100800 */
[----:B-1----:R-:W1:Y:S02]  /*3e030*/  S2R R0, SR_TID.X ;  /* 0x0000000000007919 */ /* 0x002e640000002100 */
[----:B-1----:R-:W-:-:S05]  /*3e040*/  LOP3.LUT R0, R0, 0x3f, RZ, 0xc0, !PT ;  /* 0x0000003f00007812 */ /* 0x002fca00078ec0ff */
[----:B------:R-:W-:Y:S01]  /*3e050*/  IMAD.SHL.U32 R0, R0, 0x2, RZ ;  /* 0x0000000200007824 */ /* 0x000fe200078e00ff */
[----:B0-----:R-:W-:Y:S06]  /*3e060*/  @P0 BRA `(.L_x_1) ;  /* 0xfffffde400d80947 */ /* 0x001fec000383ffff */
[----:B-----5:R-:W2:Y:S04]  /*3e070*/  LDL.LU R28, [R1+0xa10] ;  /* 0x000a1000011c7983 */ /* 0x020ea80000300800 */
[----:B--2---:R0:W-:Y:S04]  /*3e080*/  STL [R1+0x1a24], R28 ;  /* 0x001a241c01007387 */ /* 0x0041e80000100800 */
[----:B0-----:R-:W2:Y:S04]  /*3e090*/  LDL.LU R28, [R1+0xba4] ;  /* 0x000ba400011c7983 */ /* 0x001ea80000300800 */
        /* <DEDUP_REMOVED lines=29> */
[----:B------:R-:W2:Y:S01]  /*3e270*/  LDL.LU R0, [R1+0xadc] ;  /* 0x000adc0001007983 */ /* 0x000ea20000300800 */
[----:B0-----:R-:W-:-:S03]  /*3e280*/  IMAD.MOV.U32 R28, RZ, RZ, R5 ;  /* 0x000000ffff1c7224 */ /* 0x001fc600078e0005 */
        /* <DEDUP_REMOVED lines=31> */
[----:B------:R-:W3:Y:S04]  /*3e480*/  LDL.LU R4, [R1+0xad4] ;  /* 0x000ad40001047983 */ /* 0x000ee80000300800 */
[----:B------:R-:W3:Y:S04]  /*3e490*/  LDL.LU R5, [R1+0xad0] ;  /* 0x000ad00001057983 */ /* 0x000ee80000300800 */
[----:B------:R-:W4:Y:S04]  /*3e4a0*/  LDL.LU R6, [R1+0xbbc] ;  /* 0x000bbc0001067983 */ /* 0x000f280000300800 */
        /* <DEDUP_REMOVED lines=16> */
[----:B0-----:R-:W3:Y:S04]  /*3e5b0*/  LDL.LU R19, [R1+0xa14] ;  /* 0x000a140001137983 */ /* 0x001ee80000300800 */
[----:B------:R0:W-:Y:S01]  /*3e5c0*/  STL [R1+0x1654], R18 ;  /* 0x0016541201007387 */ /* 0x0001e20000100800 */
[----:B------:R-:W-:-:S03]  /*3e5d0*/  F2FP.F16.F32.PACK_AB R28, R0, R28 ;  /* 0x0000001c001c723e */ /* 0x000fc600000000ff */
[----:B0-----:R-:W4:Y:S04]  /*3e5e0*/  LDL.LU R18, [R1+0xa18] ;  /* 0x000a180001127983 */ /* 0x001f280000300800 */
[----:B------:R0:W-:Y:S04]  /*3e5f0*/  STL [R1+0x1650], R29 ;  /* 0x0016501d01007387 */ /* 0x0001e80000100800 */
[----:B0-----:R-:W4:Y:S04]  /*3e600*/  LDL.LU R29, [R1+0xa1c] ;  /* 0x000a1c00011d7983 */ /* 0x001f280000300800 */
[----:B------:R0:W-:Y:S04]  /*3e610*/  STL [R1+0x164c], R21 ;  /* 0x00164c1501007387 */ /* 0x0001e80000100800 */
[----:B0-----:R-:W2:Y:S04]  /*3e620*/  LDL.LU R21, [R1+0x780] ;  /* 0x0007800001157983 */ /* 0x001ea80000300800 */
[----:B------:R0:W-:Y:S04]  /*3e630*/  STL [R1+0x1648], R25 ;  /* 0x0016481901007387 */ /* 0x0001e80000100800 */
[----:B0-----:R-:W2:Y:S04]  /*3e640*/  LDL.LU R25, [R1+0x784] ;  /* 0x0007840001197983 */ /* 0x001ea80000300800 */
[----:B------:R0:W-:Y:S04]  /*3e650*/  STL [R1+0x1644], R20 ;  /* 0x0016441401007387 */ /* 0x0001e80000100800 */
[----:B0-----:R-:W3:Y:S04]  /*3e660*/  LDL.LU R20, [R1+0x788] ;  /* 0x0007880001147983 */ /* 0x001ee80000300800 */
[----:B------:R0:W-:Y:S04]  /*3e670*/  STL [R1+0x1640], R24 ;  /* 0x0016401801007387 */ /* 0x0001e80000100800 */
[----:B0-----:R-:W3:Y:S04]  /*3e680*/  LDL.LU R24, [R1+0x78c] ;  /* 0x00078c0001187983 */ /* 0x001ee80000300800 */
[----:B------:R0:W-:Y:S04]  /*3e690*/  STL [R1+0x163c], R2 ;  /* 0x00163c0201007387 */ /* 0x0001e80000100800 */
[----:B0-----:R-:W4:Y:S04]  /*3e6a0*/  LDL.LU R2, [R1+0xba0] ;  /* 0x000ba00001027983 */ /* 0x001f280000300800 */
[----:B------:R-:W2:Y:S04]  /*3e6b0*/  LDL.LU R0, [R1+0x1a9c] ;  /* 0x001a9c0001007983 */ /* 0x000ea80000300800 */
[----:B------:R0:W-:Y:S04]  /*3e6c0*/  STL [R1+0x85c], R28 ;  /* 0x00085c1c01007387 */ /* 0x0001e80000100800 */
[----:B0-----:R-:W2:Y:S02]  /*3e6d0*/  LDL.LU R28, [R1+0x1a98] ;  /* 0x001a9800011c7983 */ /* 0x001ea40000300800 */
[----:B--2---:R-:W-:-:S02]  /*3e6e0*/  F2FP.F16.F32.PACK_AB R28, R0, R28 ;  /* 0x0000001c001c723e */ /* 0x004fc400000000ff */
        /* <DEDUP_REMOVED lines=54> */
[----:B0-----:R-:W4:Y:S01]  /*3ea50*/  LDL.LU R28, [R1+0x1a28] ;  /* 0x001a2800011c7983 */ /* 0x001f220000300800 */
[----:B---3--:R-:W-:Y:S02]  /*3ea60*/  F2FP.F16.F32.PACK_AB R24, R24, R20 ;  /* 0x000000141818723e */ /* 0x008fe400000000ff */
[----:B------:R-:W-:-:S02]  /*3ea70*/  F2FP.F16.F32.PACK_AB R20, R25, R21 ;  /* 0x000000151914723e */ /* 0x000fc400000000ff */
[----:B----4-:R-:W-:Y:S02]  /*3ea80*/  F2FP.F16.F32.PACK_AB R2, R28, R2 ;  /* 0x000000021c02723e */ /* 0x010fe400000000ff */
[----:B------:R-:W3:Y:S04]  /*3ea90*/  LDL.LU R28, [R1+0x1a24] ;  /* 0x001a2400011c7983 */ /* 0x000ee80000300800 */
[----:B------:R0:W-:Y:S01]  /*3eaa0*/  STL [R1+0x740], R2 ;  /* 0x0007400201007387 */ /* 0x0001e20000100800 */
[----:B--2---:R-:W-:-:S03]  /*3eab0*/  F2FP.F16.F32.PACK_AB R0, R0, R3 ;  /* 0x000000030000723e */ /* 0x004fc600000000ff */
[----:B------:R-:W-:Y:S01]  /*3eac0*/  STL [R1+0x73c], R24 ;  /* 0x00073c1801007387 */ /* 0x000fe20000100800 */
[----:B0-----:R-:W-:-:S03]  /*3ead0*/  F2FP.F16.F32.PACK_AB R2, R29, R18 ;  /* 0x000000121d02723e */ /* 0x001fc600000000ff */
[----:B------:R-:W-:Y:S04]  /*3eae0*/  STL [R1+0x738], R20 ;  /* 0x0007381401007387 */ /* 0x000fe80000100800 */
[----:B------:R0:W-:Y:S01]  /*3eaf0*/  STL [R1+0x734], R2 ;  /* 0x0007340201007387 */ /* 0x0001e20000100800 */
[----:B------:R-:W-:Y:S02]  /*3eb00*/  F2FP.F16.F32.PACK_AB R3, R6, R7 ;  /* 0x000000070603723e */ /* 0x000fe400000000ff */
[----:B0-----:R-:W-:Y:S02]  /*3eb10*/  F2FP.F16.F32.PACK_AB R2, R4, R5 ;  /* 0x000000050402723e */ /* 0x001fe400000000ff */
[----:B---3--:R-:W-:-:S05]  /*3eb20*/  F2FP.F16.F32.PACK_AB R18, R19, R28 ;  /* 0x0000001c1312723e */ /* 0x008fca00000000ff */
[----:B------:R-:W-:Y:S04]  /*3eb30*/  STL [R1+0x730], R18 ;  /* 0x0007301201007387 */ /* 0x000fe80000100800 */
[----:B------:R0:W-:Y:S04]  /*3eb40*/  STL [R1+0x72c], R0 ;  /* 0x00072c0001007387 */ /* 0x0001e80000100800 */
[----:B------:R1:W-:Y:S01]  /*3eb50*/  STL [R1+0x728], R2 ;  /* 0x0007280201007387 */ /* 0x0003e20000100800 */
[----:B0-----:R-:W-:-:S03]  /*3eb60*/  F2FP.F16.F32.PACK_AB R0, R26, R27 ;  /* 0x0000001b1a00723e */ /* 0x001fc600000000ff */
[----:B------:R0:W-:Y:S01]  /*3eb70*/  STL [R1+0x724], R3 ;  /* 0x0007240301007387 */ /* 0x0001e20000100800 */
[----:B-1----:R-:W-:-:S03]  /*3eb80*/  F2FP.F16.F32.PACK_AB R2, R12, R13 ;  /* 0x0000000d0c02723e */ /* 0x002fc600000000ff */
[----:B------:R1:W-:Y:S04]  /*3eb90*/  STL [R1+0x720], R0 ;  /* 0x0007200001007387 */ /* 0x0003e80000100800 */
[----:B------:R2:W-:Y:S01]  /*3eba0*/  STL [R1+0x71c], R2 ;  /* 0x00071c0201007387 */ /* 0x0005e20000100800 */
[----:B0-----:R-:W-:Y:S02]  /*3ebb0*/  F2FP.F16.F32.PACK_AB R3, R14, R15 ;  /* 0x0000000f0e03723e */ /* 0x001fe400000000ff */
[----:B-1----:R-:W-:-:S03]  /*3ebc0*/  F2FP.F16.F32.PACK_AB R0, R22, R23 ;  /* 0x000000171600723e */ /* 0x002fc600000000ff */
[----:B------:R-:W-:Y:S01]  /*3ebd0*/  STL [R1+0x718], R3 ;  /* 0x0007180301007387 */ /* 0x000fe20000100800 */
[----:B--2---:R-:W-:-:S03]  /*3ebe0*/  F2FP.F16.F32.PACK_AB R2, R8, R9 ;  /* 0x000000090802723e */ /* 0x004fc600000000ff */
[----:B------:R-:W-:Y:S04]  /*3ebf0*/  STL [R1+0x714], R0 ;  /* 0x0007140001007387 */ /* 0x000fe80000100800 */
[----:B------:R0:W-:Y:S04]  /*3ec00*/  STL [R1+0x710], R2 ;  /* 0x0007100201007387 */ /* 0x0001e80000100800 */
[----:B0-----:R-:W2:Y:S01]  /*3ec10*/  LDL.LU R2, [R1+0xbe0] ;  /* 0x000be00001027983 */ /* 0x001ea20000300800 */
[----:B------:R-:W-:Y:S02]  /*3ec20*/  F2FP.F16.F32.PACK_AB R3, R10, R11 ;  /* 0x0000000b0a03723e */ /* 0x000fe400000000ff */
[----:B------:R-:W-:-:S03]  /*3ec30*/  F2FP.F16.F32.PACK_AB R0, R16, R17 ;  /* 0x000000111000723e */ /* 0x000fc600000000ff */
        /* <DEDUP_REMOVED lines=36> */
[----:B------:R-:W3:Y:S04]  /*3ee80*/  LDL.LU R24, [R1+0x7cc] ;  /* 0x0007cc0001187983 */ /* 0x000ee80000300800 */
[----:B---3--:R0:W-:Y:S04]  /*3ee90*/  STL [R1+0x1998], R24 ;  /* 0x0019981801007387 */ /* 0x0081e80000100800 */
[----:B0-----:R-:W3:Y:S04]  /*3eea0*/  LDL.LU R24, [R1+0xbe4] ;  /* 0x000be40001187983 */ /* 0x001ee80000300800 */
        /* <DEDUP_REMOVED lines=33> */
[----:B0-----:R-:W2:Y:S04]  /*3f0c0*/  LDL.LU R24, [R1+0xbcc] ;  /* 0x000bcc0001187983 */ /* 0x001ea80000300800 */
[----:B------:R-:W3:Y:S04]  /*3f0d0*/  LDL.LU R20, [R1+0x7c8] ;  /* 0x0007c80001147983 */ /* 0x000ee80000300800 */
[----:B------:R-:W4:Y:S04]  /*3f0e0*/  LDL.LU R25, [R1+0x7c4] ;  /* 0x0007c40001197983 */ /* 0x000f280000300800 */
[----:B------:R-:W4:Y:S04]  /*3f0f0*/  LDL.LU R21, [R1+0x7c0] ;  /* 0x0007c00001157983 */ /* 0x000f280000300800 */
[----:B------:R-:W3:Y:S04]  /*3f100*/  LDL.LU R29, [R1+0xa5c] ;  /* 0x000a5c00011d7983 */ /* 0x000ee80000300800 */
[----:B------:R-:W3:Y:S04]  /*3f110*/  LDL.LU R18, [R1+0xa58] ;  /* 0x000a580001127983 */ /* 0x000ee80000300800 */
[----:B------:R-:W4:Y:S04]  /*3f120*/  LDL.LU R19, [R1+0xa54] ;  /* 0x000a540001137983 */ /* 0x000f280000300800 */
[----:B------:R-:W4:Y:S04]  /*3f130*/  LDL.LU R28, [R1+0xa50] ;  /* 0x000a5000011c7983 */ /* 0x000f280000300800 */
[----:B------:R-:W3:Y:S04]  /*3f140*/  LDL.LU R0, [R1+0xb1c] ;  /* 0x000b1c0001007983 */ /* 0x000ee80000300800 */
        /* <DEDUP_REMOVED lines=19> */
[----:B--2---:R-:W-:-:S03]  /*3f280*/  F2FP.F16.F32.PACK_AB R2, R24, R2 ;  /* 0x000000021802723e */ /* 0x004fc600000000ff */
        /* <DEDUP_REMOVED lines=69> */
[----:B------:R0:W-:Y:S01]  /*3f6e0*/  STL [R1+0x6c0], R2 ;  /* 0x0006c00201007387 */ /* 0x0001e20000100800 */
[----:B---3--:R-:W-:Y:S02]  /*3f6f0*/  F2FP.F16.F32.PACK_AB R0, R0, R3 ;  /* 0x000000030000723e */ /* 0x008fe400000000ff */
[----:B0-----:R-:W-:Y:S02]  /*3f700*/  F2FP.F16.F32.PACK_AB R2, R29, R18 ;  /* 0x000000121d02723e */ /* 0x001fe400000000ff */
[----:B----4-:R-:W-:Y:S02]  /*3f710*/  F2FP.F16.F32.PACK_AB R18, R19, R28 ;  /* 0x0000001c1312723e */ /* 0x010fe400000000ff */
[----:B------:R-:W-:-:S02]  /*3f720*/  F2FP.F16.F32.PACK_AB R3, R6, R7 ;  /* 0x000000070603723e */ /* 0x000fc400000000ff */
[----:B--2---:R-:W-:Y:S02]  /*3f730*/  F2FP.F16.F32.PACK_AB R24, R24, R20 ;  /* 0x000000141818723e */ /* 0x004fe400000000ff */
[----:B------:R-:W-:-:S03]  /*3f740*/  F2FP.F16.F32.PACK_AB R20, R25, R21 ;  /* 0x000000151914723e */ /* 0x000fc600000000ff */
[----:B------:R-:W-:Y:S04]  /*3f750*/  STL [R1+0x6bc], R24 ;  /* 0x0006bc1801007387 */ /* 0x000fe80000100800 */
[----:B------:R-:W-:Y:S04]  /*3f760*/  STL [R1+0x6b8], R20 ;  /* 0x0006b81401007387 */ /* 0x000fe80000100800 */
[----:B------:R0:W-:Y:S04]  /*3f770*/  STL [R1+0x6b4], R2 ;  /* 0x0006b40201007387 */ /* 0x0001e80000100800 */
[----:B------:R-:W-:Y:S01]  /*3f780*/  STL [R1+0x6b0], R18 ;  /* 0x0006b01201007387 */ /* 0x000fe20000100800 */
[----:B0-----:R-:W-:-:S03]  /*3f790*/  F2FP.F16.F32.PACK_AB R2, R4, R5 ;  /* 0x000000050402723e */ /* 0x001fc600000000ff */
        /* <DEDUP_REMOVED lines=980> */
[----:B----4-:R-:W-:Y:S02]  /*434e0*/  F2FP.F16.F32.PACK_AB R0, R0, R3 ;  /* 0x000000030000723e */ /* 0x010fe400000000ff */
[----:B------:R-:W-:Y:S02]  /*434f0*/  F2FP.F16.F32.PACK_AB R3, R4, R5 ;  /* 0x000000050403723e */ /* 0x000fe400000000ff */
[----:B--2---:R-:W-:-:S02]  /*43500*/  F2FP.F16.F32.PACK_AB R2, R24, R20 ;  /* 0x000000141802723e */ /* 0x004fc400000000ff */
[----:B------:R-:W-:-:S03]  /*43510*/  F2FP.F16.F32.PACK_AB R20, R25, R21 ;  /* 0x000000151914723e */ /* 0x000fc600000000ff */
[----:B------:R0:W-:Y:S04]  /*43520*/  STL [R1+0xbc], R2 ;  /* 0x0000bc0201007387 */ /* 0x0001e80000100800 */
[----:B------:R-:W-:Y:S04]  /*43530*/  STL [R1+0xb8], R20 ;  /* 0x0000b81401007387 */ /* 0x000fe80000100800 */
[----:B------:R-:W-:Y:S01]  /*43540*/  STL [R1+0xb4], R18 ;  /* 0x0000b41201007387 */ /* 0x000fe20000100800 */
[----:B0-----:R-:W-:-:S05]  /*43550*/  F2FP.F16.F32.PACK_AB R2, R19, R28 ;  /* 0x0000001c1302723e */ /* 0x001fca00000000ff */
[----:B------:R0:W-:Y:S04]  /*43560*/  STL [R1+0xb0], R2 ;  /* 0x0000b00201007387 */ /* 0x0001e80000100800 */
[----:B------:R1:W-:Y:S04]  /*43570*/  STL [R1+0xcc], R0 ;  /* 0x0000cc0001007387 */ /* 0x0003e80000100800 */
[----:B------:R2:W-:Y:S01]  /*43580*/  STL [R1+0xc8], R3 ;  /* 0x0000c80301007387 */ /* 0x0005e20000100800 */
[----:B0-----:R-:W-:Y:S02]  /*43590*/  F2FP.F16.F32.PACK_AB R2, R6, R7 ;  /* 0x000000070602723e */ /* 0x001fe400000000ff */
[----:B-1----:R-:W-:-:S02]  /*435a0*/  F2FP.F16.F32.PACK_AB R0, R26, R27 ;  /* 0x0000001b1a00723e */ /* 0x002fc400000000ff */
[----:B--2---:R-:W-:Y:S01]  /*435b0*/  F2FP.F16.F32.PACK_AB R3, R12, R13 ;  /* 0x0000000d0c03723e */ /* 0x004fe200000000ff */
[----:B------:R0:W-:Y:S04]  /*435c0*/  STL [R1+0xc4], R2 ;  /* 0x0000c40201007387 */ /* 0x0001e80000100800 */
[----:B------:R1:W-:Y:S04]  /*435d0*/  STL [R1+0xc0], R0 ;  /* 0x0000c00001007387 */ /* 0x0003e80000100800 */
[----:B------:R2:W-:Y:S01]  /*435e0*/  STL [R1+0xdc], R3 ;  /* 0x0000dc0301007387 */ /* 0x0005e20000100800 */
[----:B0-----:R-:W-:-:S02]  /*435f0*/  F2FP.F16.F32.PACK_AB R2, R14, R15 ;  /* 0x0000000f0e02723e */ /* 0x001fc400000000ff */
[----:B-1----:R-:W-:Y:S02]  /*43600*/  F2FP.F16.F32.PACK_AB R0, R22, R23 ;  /* 0x000000171600723e */ /* 0x002fe400000000ff */
[----:B--2---:R-:W-:Y:S01]  /*43610*/  F2FP.F16.F32.PACK_AB R3, R8, R9 ;  /* 0x000000090803723e */ /* 0x004fe200000000ff */
[----:B------:R0:W-:Y:S04]  /*43620*/  STL [R1+0xd8], R2 ;  /* 0x0000d80201007387 */ /* 0x0001e80000100800 */
[----:B------:R1:W-:Y:S04]  /*43630*/  STL [R1+0xd4], R0 ;  /* 0x0000d40001007387 */ /* 0x0003e80000100800 */
[----:B------:R-:W-:Y:S04]  /*43640*/  STL [R1+0xd0], R3 ;  /* 0x0000d00301007387 */ /* 0x000fe80000100800 */
[----:B------:R-:W2:Y:S01]  /*43650*/  LDL.LU R7, [R1+0x1f8] ;  /* 0x0001f80001077983 */ /* 0x000ea20000300800 */
[----:B0-----:R-:W-:-:S02]  /*43660*/  F2FP.F16.F32.PACK_AB R2, R10, R11 ;  /* 0x0000000b0a02723e */ /* 0x001fc400000000ff */
[----:B-1----:R-:W-:-:S03]  /*43670*/  F2FP.F16.F32.PACK_AB R0, R16, R17 ;  /* 0x000000111000723e */ /* 0x002fc600000000ff */
        /* <DEDUP_REMOVED lines=46> */
[----:B---3--:R0:W-:Y:S04]  /*43960*/  STL [R1+0x1684], R5 ;  /* 0x0016840501007387 */ /* 0x0081e80000100800 */
[----:B0-----:R-:W3:Y:S04]  /*43970*/  LDL.LU R5, [R1+0x1f4] ;  /* 0x0001f40001057983 */ /* 0x001ee80000300800 */
[----:B------:R-:W4:Y:S04]  /*43980*/  LDL.LU R4, [R1+0x370] ;  /* 0x0003700001047983 */ /* 0x000f280000300800 */
[----:B----4-:R0:W-:Y:S04]  /*43990*/  STL [R1+0x1680], R4 ;  /* 0x0016800401007387 */ /* 0x0101e80000100800 */
[----:B0-----:R-:W4:Y:S04]  /*439a0*/  LDL.LU R4, [R1+0x37c] ;  /* 0x00037c0001047983 */ /* 0x001f280000300800 */
[----:B------:R-:W2:Y:S04]  /*439b0*/  LDL.LU R19, [R1+0x20c] ;  /* 0x00020c0001137983 */ /* 0x000ea80000300800 */
        /* <DEDUP_REMOVED lines=16> */
[----:B0-----:R-:W3:Y:S01]  /*43ac0*/  LDL.LU R15, [R1+0x4e4] ;  /* 0x0004e400010f7983 */ /* 0x001ee20000300800 */
[----:B------:R-:W-:-:S03]  /*43ad0*/  F2FP.F16.F32.PACK_AB R7, R6, R7 ;  /* 0x000000070607723e */ /* 0x000fc600000000ff */
[----:B---3--:R0:W-:Y:S04]  /*43ae0*/  STL [R1+0x1678], R15 ;  /* 0x0016780f01007387 */ /* 0x0081e80000100800 */
[----:B0-----:R-:W3:Y:S04]  /*43af0*/  LDL.LU R15, [R1+0x4ec] ;  /* 0x0004ec00010f7983 */ /* 0x001ee80000300800 */
        /* <DEDUP_REMOVED lines=23> */
[----:B------:R-:W4:Y:S04]  /*43c70*/  LDL.LU R6, [R1+0x16d8] ;  /* 0x0016d80001067983 */ /* 0x000f280000300800 */
[----:B------:R0:W-:Y:S04]  /*43c80*/  STL [R1+0xe4], R7 ;  /* 0x0000e40701007387 */ /* 0x0001e80000100800 */
[----:B0-----:R-:W4:Y:S02]  /*43c90*/  LDL.LU R7, [R1+0x16d4] ;  /* 0x0016d40001077983 */ /* 0x001f240000300800 */
[----:B----4-:R-:W-:-:S02]  /*43ca0*/  F2FP.F16.F32.PACK_AB R7, R6, R7 ;  /* 0x000000070607723e */ /* 0x010fc400000000ff */
        /* <DEDUP_REMOVED lines=36> */
[----:B------:R-:W4:Y:S02]  /*43ef0*/  LDL.LU R6, [R1+0x1688] ;  /* 0x0016880001067983 */ /* 0x000f240000300800 */
[----:B----4-:R-:W-:Y:S02]  /*43f00*/  F2FP.F16.F32.PACK_AB R6, R5, R6 ;  /* 0x000000060506723e */ /* 0x010fe400000000ff */
[----:B------:R-:W4:Y:S02]  /*43f10*/  LDL.LU R5, [R1+0x1684] ;  /* 0x0016840001057983 */ /* 0x000f240000300800 */
[----:B----4-:R-:W-:Y:S02]  /*43f20*/  F2FP.F16.F32.PACK_AB R5, R4, R5 ;  /* 0x000000050405723e */ /* 0x010fe400000000ff */
[----:B------:R-:W2:Y:S02]  /*43f30*/  LDL.LU R4, [R1+0x1680] ;  /* 0x0016800001047983 */ /* 0x000ea40000300800 */
[----:B--2---:R-:W-:-:S02]  /*43f40*/  F2FP.F16.F32.PACK_AB R4, R19, R4 ;  /* 0x000000041304723e */ /* 0x004fc400000000ff */
[----:B------:R-:W3:Y:S02]  /*43f50*/  LDL.LU R19, [R1+0x167c] ;  /* 0x00167c0001137983 */ /* 0x000ee40000300800 */
[----:B---3--:R-:W-:Y:S02]  /*43f60*/  F2FP.F16.F32.PACK_AB R19, R15, R19 ;  /* 0x000000130f13723e */ /* 0x008fe400000000ff */
        /* <DEDUP_REMOVED lines=13> */
[----:B------:R0:W-:Y:S04]  /*44040*/  STL [R1], R19 ;  /* 0x0000001301007387 */ /* 0x0001e80000100800 */
[----:B0-----:R-:W2:Y:S01]  /*44050*/  LDL.LU R19, [R1+0x165c] ;  /* 0x00165c0001137983 */ /* 0x001ea20000300800 */
[----:B------:R-:W-:Y:S02]  /*44060*/  F2FP.F16.F32.PACK_AB R14, R18, R14 ;  /* 0x0000000e120e723e */ /* 0x000fe400000000ff */
[----:B------:R-:W-:-:S02]  /*44070*/  F2FP.F16.F32.PACK_AB R13, R29, R13 ;  /* 0x0000000d1d0d723e */ /* 0x000fc400000000ff */
[----:B------:R-:W-:Y:S02]  /*44080*/  F2FP.F16.F32.PACK_AB R12, R21, R12 ;  /* 0x0000000c150c723e */ /* 0x000fe400000000ff */
[----:B------:R-:W-:Y:S02]  /*44090*/  F2FP.F16.F32.PACK_AB R11, R25, R11 ;  /* 0x0000000b190b723e */ /* 0x000fe400000000ff */
[----:B------:R-:W-:Y:S02]  /*440a0*/  F2FP.F16.F32.PACK_AB R10, R20, R10 ;  /* 0x0000000a140a723e */ /* 0x000fe400000000ff */
[----:B------:R-:W-:Y:S02]  /*440b0*/  F2FP.F16.F32.PACK_AB R9, R24, R9 ;  /* 0x000000091809723e */ /* 0x000fe400000000ff */
[----:B------:R-:W-:Y:S02]  /*440c0*/  F2FP.F16.F32.PACK_AB R8, R2, R8 ;  /* 0x000000080208723e */ /* 0x000fe400000000ff */
[----:B--2---:R-:W-:-:S02]  /*440d0*/  F2FP.F16.F32.PACK_AB R15, R19, R15 ;  /* 0x0000000f130f723e */ /* 0x004fc400000000ff */
[----:B------:R-:W2:Y:S04]  /*440e0*/  LDL.LU R19, [R1+0x1658] ;  /* 0x0016580001137983 */ /* 0x000ea80000300800 */
[----:B------:R-:W3:Y:S04]  /*440f0*/  LDL.LU R18, [R1+0x1654] ;  /* 0x0016540001127983 */ /* 0x000ee80000300800 */
[----:B------:R-:W4:Y:S04]  /*44100*/  LDL.LU R29, [R1+0x1650] ;  /* 0x00165000011d7983 */ /* 0x000f280000300800 */
[----:B------:R-:W4:Y:S04]  /*44110*/  LDL.LU R21, [R1+0x164c] ;  /* 0x00164c0001157983 */ /* 0x000f280000300800 */
[----:B------:R-:W4:Y:S04]  /*44120*/  LDL.LU R25, [R1+0x1648] ;  /* 0x0016480001197983 */ /* 0x000f280000300800 */
[----:B------:R-:W4:Y:S04]  /*44130*/  LDL.LU R20, [R1+0x1644] ;  /* 0x0016440001147983 */ /* 0x000f280000300800 */
[----:B------:R-:W4:Y:S04]  /*44140*/  LDL.LU R24, [R1+0x1640] ;  /* 0x0016400001187983 */ /* 0x000f280000300800 */
[----:B------:R0:W5:Y:S01]  /*44150*/  LDL.LU R2, [R1+0x163c] ;  /* 0x00163c0001027983 */ /* 0x0001620000300800 */
[----:B------:R-:W-:-:S02]  /*44160*/  F2FP.F16.F32.PACK_AB R17, R3, R17 ;  /* 0x000000110311723e */ /* 0x000fc400000000ff */
[----:B------:R-:W-:Y:S02]  /*44170*/  F2FP.F16.F32.PACK_AB R16, R26, R16 ;  /* 0x000000101a10723e */ /* 0x000fe400000000ff */
[----:B------:R-:W-:Y:S02]  /*44180*/  F2FP.F16.F32.PACK_AB R23, R27, R23 ;  /* 0x000000171b17723e */ /* 0x000fe400000000ff */
[----:B--2---:R-:W-:Y:S02]  /*44190*/  F2FP.F16.F32.PACK_AB R19, R28, R19 ;  /* 0x000000131c13723e */ /* 0x004fe400000000ff */
[----:B---3--:R-:W-:Y:S02]  /*441a0*/  F2FP.F16.F32.PACK_AB R18, R0, R18 ;  /* 0x000000120012723e */ /* 0x008fe400000000ff */
[----:B----4-:R-:W-:Y:S02]  /*441b0*/  F2FP.F16.F32.PACK_AB R22, R22, R29 ;  /* 0x0000001d1616723e */ /* 0x010fe400000000ff */
[----:B------:R-:W-:-:S02]  /*441c0*/  F2FP.F16.F32.PACK_AB R21, R25, R21 ;  /* 0x000000151915723e */ /* 0x000fc400000000ff */
[----:B0-----:R-:W-:-:S07]  /*441d0*/  F2FP.F16.F32.PACK_AB R20, R24, R20 ;  /* 0x000000141814723e */ /* 0x001fce00000000ff */
.L_x_0:
[----:B------:R-:W3:Y:S01]  /*441e0*/  LDL R25, [R1+0x162c] ;  /* 0x00162c0001197983 */ /* 0x000ee20000100800 */
[----:B--2---:R-:W-:Y:S01]  /*441f0*/  MOV R0, 0x400 ;  /* 0x0000040000007802 */ /* 0x004fe20000000f00 */
[----:B------:R-:W-:Y:S01]  /*44200*/  ULDC.64 UR4, c[0x0][0x228] ;  /* 0x00008a0000047ab9 */ /* 0x000fe20000000a00 */
[----:B------:R-:W-:Y:S01]  /*44210*/  ULDC UR6, c[0x0][0x22c] ;  /* 0x00008b0000067ab9 */ /* 0x000fe20000000800 */
[----:B------:R-:W0:Y:S01]  /*44220*/  S2R R3, SR_CgaCtaId ;  /* 0x0000000000037919 */ /* 0x000e220000008800 */
[----:B------:R-:W-:Y:S01]  /*44230*/  ULDC UR10, c[0x0][0x22c] ;  /* 0x00008b00000a7ab9 */ /* 0x000fe20000000800 */
[----:B------:R-:W-:Y:S01]  /*44240*/  ULDC UR12, c[0x0][0x248] ;  /* 0x00009200000c7ab9 */ /* 0x000fe20000000800 */
[----:B------:R-:W-:Y:S01]  /*44250*/  ULDC UR11, c[0x0][0x248] ;  /* 0x00009200000b7ab9 */ /* 0x000fe20000000800 */
[----:B------:R-:W1:Y:S01]  /*44260*/  S2R R26, SR_TID.X ;  /* 0x00000000001a7919 */ /* 0x000e620000002100 */
[----:B------:R-:W-:Y:S01]  /*44270*/  ULDC UR15, c[0x0][0x248] ;  /* 0x00009200000f7ab9 */ /* 0x000fe20000000800 */
[----:B------:R-:W-:Y:S01]  /*44280*/  ULDC UR16, c[0x0][0x248] ;  /* 0x0000920000107ab9 */ /* 0x000fe20000000800 */
[----:B------:R-:W-:Y:S01]  /*44290*/  ULDC UR17, c[0x0][0x248] ;  /* 0x0000920000117ab9 */ /* 0x000fe20000000800 */
[----:B------:R-:W-:Y:S01]  /*442a0*/  STL [R1+0x2314], R28 ;  /* 0x0023141c01007387 */ /* 0x000fe20000100800 */
[----:B------:R-:W-:Y:S01]  /*442b0*/  ULDC UR18, c[0x0][0x248] ;  /* 0x0000920000127ab9 */ /* 0x000fe20000000800 */
[----:B------:R-:W-:Y:S01]  /*442c0*/  ULDC UR19, c[0x0][0x248] ;  /* 0x0000920000137ab9 */ /* 0x000fe20000000800 */
[----:B------:R-:W-:Y:S01]  /*442d0*/  ULDC UR20, c[0x0][0x248] ;  /* 0x0000920000147ab9 */ /* 0x000fe20000000800 */
[----:B------:R-:W-:Y:S01]  /*442e0*/  STL [R1+0x2330], R27 ;  /* 0x0023301b01007387 */ /* 0x000fe20000100800 */
[----:B------:R-:W-:Y:S01]  /*442f0*/  ULDC UR21, c[0x0][0x248] ;  /* 0x0000920000157ab9 */ /* 0x000fe20000000800 */
        /* <DEDUP_REMOVED lines=18> */
[----:B0-----:R-:W-:Y:S01]  /*44420*/  LEA R3, R3, R0, 0x18 ;  /* 0x0000000003037211 */ /* 0x001fe200078ec0ff */
[----:B------:R-:W-:Y:S01]  /*44430*/  ULDC UR49, c[0x0][0x248] ;  /* 0x0000920000317ab9 */ /* 0x000fe20000000800 */
[----:B------:R-:W-:Y:S01]  /*44440*/  ULDC UR48, c[0x0][0x248] ;  /* 0x0000920000307ab9 */ /* 0x000fe20000000800 */
[----:B------:R-:W-:Y:S01]  /*44450*/  ULDC UR47, c[0x0][0x248] ;  /* 0x00009200002f7ab9 */ /* 0x000fe20000000800 */
[C---:B-1----:R-:W-:Y:S01]  /*44460*/  LOP3.LUT R0, R26.reuse, 0x3f, RZ, 0xc0, !PT ;  /* 0x0000003f1a007812 */ /* 0x042fe200078ec0ff */
[----:B------:R-:W-:Y:S01]  /*44470*/  ULDC UR46, c[0x0][0x248] ;  /* 0x00009200002e7ab9 */ /* 0x000fe20000000800 */
[C---:B------:R-:W-:Y:S01]  /*44480*/  LOP3.LUT R24, R26.reuse, 0x20, RZ, 0xc0, !PT ;  /* 0x000000201a187812 */ /* 0x040fe200078ec0ff */
[----:B------:R-:W-:Y:S01]  /*44490*/  ULDC UR45, c[0x0][0x248] ;  /* 0x00009200002d7ab9 */ /* 0x000fe20000000800 */
[----:B------:R-:W-:Y:S01]  /*444a0*/  LOP3.LUT R26, R26, 0x1f, RZ, 0xc0, !PT ;  /* 0x0000001f1a1a7812 */ /* 0x000fe200078ec0ff */
[--C-:B------:R-:W-:Y:S01]  /*444b0*/  IMAD R0, R0, 0x10, R3.reuse ;  /* 0x0000001000007824 */ /* 0x100fe200078e0203 */
[----:B------:R-:W-:Y:S01]  /*444c0*/  ULDC UR44, c[0x0][0x248] ;  /* 0x00009200002c7ab9 */ /* 0x000fe20000000800 */
[----:B------:R-:W-:Y:S01]  /*444d0*/  IMAD R3, R24, 0x20, R3 ;  /* 0x0000002018037824 */ /* 0x000fe200078e0203 */
[----:B------:R-:W-:Y:S01]  /*444e0*/  ULDC UR43, c[0x0][0x248] ;  /* 0x00009200002b7ab9 */ /* 0x000fe20000000800 */
[----:B-----5:R-:W-:Y:S01]  /*444f0*/  VIADD R24, R2, 0x1 ;  /* 0x0000000102187836 */ /* 0x020fe20000000000 */
[----:B------:R-:W-:Y:S01]  /*44500*/  ULDC UR42, c[0x0][0x248] ;  /* 0x00009200002a7ab9 */ /* 0x000fe20000000800 */
[----:B------:R-:W-:Y:S01]  /*44510*/  IMAD R3, R26, 0x10, R3 ;  /* 0x000000101a037824 */ /* 0x000fe200078e0203 */
[----:B------:R-:W-:Y:S06]  /*44520*/  BAR.SYNC.DEFER_BLOCKING 0x0 ;  /* 0x0000000000007b1d */ /* 0x000fec0000010000 */
        /* <DEDUP_REMOVED lines=16> */
[----:B------:R-:W-:Y:S04]  /*44630*/  STSM.16.M88.4 [R3], R20 ;  /* 0x0000001403007844 */ /* 0x000fe80000000200 */
[----:B------:R-:W-:Y:S01]  /*44640*/  STSM.16.M88.4 [R3+0x200], R16 ;  /* 0x0002001003007844 */ /* 0x000fe20000000200 */
[----:B------:R-:W-:Y:S06]  /*44650*/  BAR.SYNC.DEFER_BLOCKING 0x0 ;  /* 0x0000000000007b1d */ /* 0x000fec0000010000 */
[----:B------:R-:W-:Y:S01]  /*44660*/  LDS.128 R16, [R0+0x400] ;  /* 0x0004000000107984 */ /* 0x000fe20000000c00 */
[----:B---3--:R-:W-:Y:S01]  /*44670*/  ISETP.GE.AND P0, PT, R25, UR4, PT ;  /* 0x0000000419007c0c */ /* 0x008fe2000bf06270 */
[----:B------:R-:W-:Y:S01]  /*44680*/  VIADD R25, R2, 0x2 ;  /* 0x0000000202197836 */ /* 0x000fe20000000000 */
[----:B------:R-:W-:-:S02]  /*44690*/  ULDC UR4, c[0x0][0x22c] ;  /* 0x00008b0000047ab9 */ /* 0x000fc40000000800 */
[----:B------:R-:W-:Y:S01]  /*446a0*/  ISETP.LT.AND P5, PT, R24, UR6, !P0 ;  /* 0x0000000618007c0c */ /* 0x000fe2000c7a1270 */
[C---:B------:R-:W-:Y:S01]  /*446b0*/  VIADD R24, R2.reuse, 0x3 ;  /* 0x0000000302187836 */ /* 0x040fe20000000000 */
[----:B------:R-:W-:Y:S01]  /*446c0*/  ISETP.LT.AND P2, PT, R25, UR4, !P0 ;  /* 0x0000000419007c0c */ /* 0x000fe2000c741270 */
[----:B------:R-:W-:Y:S01]  /*446d0*/  VIADD R25, R2, 0x4 ;  /* 0x0000000402197836 */ /* 0x000fe20000000000 */
[----:B------:R-:W-:Y:S01]  /*446e0*/  ULDC UR4, c[0x0][0x22c] ;  /* 0x00008b0000047ab9 */ /* 0x000fe20000000800 */
[----:B------:R-:W-:Y:S01]  /*446f0*/  ULDC UR6, c[0x0][0x22c] ;  /* 0x00008b0000067ab9 */ /* 0x000fe20000000800 */
[----:B------:R-:W-:Y:S01]  /*44700*/  ISETP.LT.AND P1, PT, R24, UR4, !P0 ;  /* 0x0000000418007c0c */ /* 0x000fe2000c721270 */
[----:B------:R-:W-:Y:S01]  /*44710*/  ULDC UR4, c[0x0][0x244] ;  /* 0x0000910000047ab9 */ /* 0x000fe20000000800 */
[----:B------:R-:W-:Y:S01]  /*44720*/  ISETP.LT.AND P4, PT, R25, UR6, !P0 ;  /* 0x0000000619007c0c */ /* 0x000fe2000c781270 */
[----:B------:R-:W-:Y:S01]  /*44730*/  ULDC.64 UR6, c[0x0][0x220] ;  /* 0x0000880000067ab9 */ /* 0x000fe20000000a00 */
[----:B------:R-:W0:Y:S01]  /*44740*/  LDS.128 R24, [R0] ;  /* 0x0000000000187984 */ /* 0x000e220000000c00 */
[----:B------:R-:W-:Y:S06]  /*44750*/  BAR.SYNC.DEFER_BLOCKING 0x0 ;  /* 0x0000000000007b1d */ /* 0x000fec0000010000 */
[----:B------:R-:W-:Y:S04]  /*44760*/  STSM.16.M88.4 [R3], R8 ;  /* 0x0000000803007844 */ /* 0x000fe80000000200 */
[----:B------:R-:W-:Y:S01]  /*44770*/  STSM.16.M88.4 [R3+0x200], R12 ;  /* 0x0002000c03007844 */ /* 0x000fe20000000200 */
[----:B------:R-:W-:Y:S01]  /*44780*/  BAR.SYNC.DEFER_BLOCKING 0x0 ;  /* 0x0000000000007b1d */ /* 0x000fe20000010000 */
[----:B0-----:R-:W-:-:S05]  /*44790*/  IMAD.MOV.U32 R28, RZ, RZ, R27 ;  /* 0x000000ffff1c7224 */ /* 0x001fca00078e001b */
[----:B------:R0:W-:Y:S04]  /*447a0*/  STL.64 [R1+0xf0], R24 ;  /* 0x0000f01801007387 */ /* 0x0001e80000100a00 */
[----:B------:R1:W-:Y:S04]  /*447b0*/  STL [R1+0xf8], R26 ;  /* 0x0000f81a01007387 */ /* 0x0003e80000100800 */
[----:B0-----:R-:W2:Y:S04]  /*447c0*/  LDL.LU R24, [R1+0xd0] ;  /* 0x0000d00001187983 */ /* 0x001ea80000300800 */
[----:B------:R-:W0:Y:S04]  /*447d0*/  LDS.128 R8, [R0] ;  /* 0x0000000000087984 */ /* 0x000e280000000c00 */
[----:B------:R-:W3:Y:S04]  /*447e0*/  LDS.128 R12, [R0+0x400] ;  /* 0x00040000000c7984 */ /* 0x000ee80000000c00 */
[----:B------:R-:W2:Y:S04]  /*447f0*/  LDL.LU R25, [R1+0xd4] ;  /* 0x0000d40001197983 */ /* 0x000ea80000300800 */
[----:B-1----:R-:W2:Y:S04]  /*44800*/  LDL.LU R26, [R1+0xd8] ;  /* 0x0000d800011a7983 */ /* 0x002ea80000300800 */
[----:B------:R-:W2:Y:S04]  /*44810*/  LDL.LU R27, [R1+0xdc] ;  /* 0x0000dc00011b7983 */ /* 0x000ea80000300800 */
[----:B------:R-:W4:Y:S04]  /*44820*/  LDL.LU R20, [R1+0xe0] ;  /* 0x0000e00001147983 */ /* 0x000f280000300800 */
[----:B------:R-:W4:Y:S04]  /*44830*/  LDL.LU R21, [R1+0xe4] ;  /* 0x0000e40001157983 */ /* 0x000f280000300800 */
[----:B------:R-:W4:Y:S04]  /*44840*/  LDL.LU R22, [R1+0xe8] ;  /* 0x0000e80001167983 */ /* 0x000f280000300800 */
[----:B------:R-:W4:Y:S04]  /*44850*/  LDL.LU R23, [R1+0xec] ;  /* 0x0000ec0001177983 */ /* 0x000f280000300800 */
[----:B------:R-:W-:Y:S04]  /*44860*/  STL [R1+0x2318], R28 ;  /* 0x0023181c01007387 */ /* 0x000fe80000100800 */
[----:B------:R-:W-:Y:S04]  /*44870*/  STL.64 [R1+0x2328], R18 ;  /* 0x0023281201007387 */ /* 0x000fe80000100a00 */
[----:B------:R1:W-:Y:S01]  /*44880*/  STL.64 [R1+0x2320], R16 ;  /* 0x0023201001007387 */ /* 0x0003e20000100a00 */
[----:B------:R-:W-:Y:S06]  /*44890*/  BAR.SYNC.DEFER_BLOCKING 0x0 ;  /* 0x0000000000007b1d */ /* 0x000fec0000010000 */
[----:B-1----:R-:W2:Y:S04]  /*448a0*/  LDL.LU R16, [R1+0x10] ;  /* 0x0000100001107983 */ /* 0x002ea80000300800 */
[----:B------:R-:W2:Y:S04]  /*448b0*/  LDL.LU R17, [R1+0x14] ;  /* 0x0000140001117983 */ /* 0x000ea80000300800 */
[----:B------:R-:W2:Y:S04]  /*448c0*/  LDL.LU R18, [R1+0x18] ;  /* 0x0000180001127983 */ /* 0x000ea80000300800 */
[----:B------:R-:W2:Y:S04]  /*448d0*/  LDL.LU R19, [R1+0x1c] ;  /* 0x00001c0001137983 */ /* 0x000ea80000300800 */
[----:B0-----:R-:W-:Y:S04]  /*448e0*/  STL.64 [R1+0x2340], R10 ;  /* 0x0023400a01007387 */ /* 0x001fe80000100a00 */
[----:B------:R0:W-:Y:S04]  /*448f0*/  STL.64 [R1+0x2338], R8 ;  /* 0x0023380801007387 */ /* 0x0001e80000100a00 */
[----:B0-----:R-:W4:Y:S04]  /*44900*/  LDL.LU R8, [R1+0x20] ;  /* 0x0000200001087983 */ /* 0x001f280000300800 */
[----:B------:R-:W4:Y:S04]  /*44910*/  LDL.LU R9, [R1+0x24] ;  /* 0x0000240001097983 */ /* 0x000f280000300800 */
[----:B------:R-:W4:Y:S04]  /*44920*/  LDL.LU R10, [R1+0x28] ;  /* 0x00002800010a7983 */ /* 0x000f280000300800 */
[----:B------:R-:W4:Y:S04]  /*44930*/  LDL.LU R11, [R1+0x2c] ;  /* 0x00002c00010b7983 */ /* 0x000f280000300800 */
[----:B---3--:R-:W-:Y:S04]  /*44940*/  STL.64 [R1+0x2350], R14 ;  /* 0x0023500e01007387 */ /* 0x008fe80000100a00 */
[----:B------:R0:W-:Y:S04]  /*44950*/  STL.64 [R1+0x2348], R12 ;  /* 0x0023480c01007387 */ /* 0x0001e80000100a00 */
[----:B0-----:R-:W3:Y:S04]  /*44960*/  LDL.LU R12, [R1] ;  /* 0x00000000010c7983 */ /* 0x001ee80000300800 */
[----:B------:R-:W3:Y:S04]  /*44970*/  LDL.LU R13, [R1+0x4] ;  /* 0x00000400010d7983 */ /* 0x000ee80000300800 */
[----:B------:R-:W3:Y:S04]  /*44980*/  LDL.LU R14, [R1+0x8] ;  /* 0x00000800010e7983 */ /* 0x000ee80000300800 */
[----:B------:R-:W3:Y:S04]  /*44990*/  LDL.LU R15, [R1+0xc] ;  /* 0x00000c00010f7983 */ /* 0x000ee80000300800 */
[----:B---3--:R-:W-:Y:S04]  /*449a0*/  STSM.16.M88.4 [R3], R12 ;  /* 0x0000000c03007844 */ /* 0x008fe80000000200 */
[----:B------:R-:W-:Y:S01]  /*449b0*/  STSM.16.M88.4 [R3+0x200], R4 ;  /* 0x0002000403007844 */ /* 0x000fe20000000200 */
[----:B------:R-:W-:Y:S06]  /*449c0*/  BAR.SYNC.DEFER_BLOCKING 0x0 ;  /* 0x0000000000007b1d */ /* 0x000fec0000010000 */
[----:B------:R-:W0:Y:S04]  /*449d0*/  LDS.128 R4, [R0] ;  /* 0x0000000000047984 */ /* 0x000e280000000c00 */
[----:B0-----:R-:W-:Y:S04]  /*449e0*/  STL.64 [R1+0x2360], R6 ;  /* 0x0023600601007387 */ /* 0x001fe80000100a00 */
[----:B------:R-:W-:Y:S04]  /*449f0*/  STL.64 [R1+0x2358], R4 ;  /* 0x0023580401007387 */ /* 0x000fe80000100a00 */
[----:B------:R-:W0:Y:S01]  /*44a00*/  LDS.128 R4, [R0+0x400] ;  /* 0x0004000000047984 */ /* 0x000e220000000c00 */
[----:B------:R-:W-:Y:S06]  /*44a10*/  BAR.SYNC.DEFER_BLOCKING 0x0 ;  /* 0x0000000000007b1d */ /* 0x000fec0000010000 */
[----:B----4-:R-:W-:Y:S04]  /*44a20*/  STSM.16.M88.4 [R3], R8 ;  /* 0x0000000803007844 */ /* 0x010fe80000000200 */
[----:B--2---:R-:W-:Y:S04]  /*44a30*/  STSM.16.M88.4 [R3+0x200], R16 ;  /* 0x0002001003007844 */ /* 0x004fe80000000200 */
[----:B0-----:R-:W-:Y:S04]  /*44a40*/  STL.64 [R1+0x1e0], R4 ;  /* 0x0001e00401007387 */ /* 0x001fe80000100a00 */
[----:B------:R-:W-:Y:S01]  /*44a50*/  STL.64 [R1+0x1e8], R6 ;  /* 0x0001e80601007387 */ /* 0x000fe20000100a00 */
[----:B------:R-:W-:Y:S06]  /*44a60*/  BAR.SYNC.DEFER_BLOCKING 0x0 ;  /* 0x0000000000007b1d */ /* 0x000fec0000010000 */
[----:B------:R-:W0:Y:S04]  /*44a70*/  LDS.128 R4, [R0] ;  /* 0x0000000000047984 */ /* 0x000e280000000c00 */
[----:B0-----:R-:W-:Y:S01]  /*44a80*/  STL [R1+0x1f0], R4 ;  /* 0x0001f00401007387 */ /* 0x001fe20000100800 */
[----:B------:R-:W-:-:S03]  /*44a90*/  IMAD.MOV.U32 R29, RZ, RZ, R5 ;  /* 0x000000ffff1d7224 */ /* 0x000fc600078e0005 */
[----:B------:R-:W-:Y:S04]  /*44aa0*/  STL.64 [R1+0x1f8], R6 ;  /* 0x0001f80601007387 */ /* 0x000fe80000100a00 */
[----:B------:R-:W0:Y:S01]  /*44ab0*/  LDS.128 R4, [R0+0x400] ;  /* 0x0004000000047984 */ /* 0x000e220000000c00 */
[----:B------:R-:W-:Y:S06]  /*44ac0*/  BAR.SYNC.DEFER_BLOCKING 0x0 ;  /* 0x0000000000007b1d */ /* 0x000fec0000010000 */
[----:B------:R-:W-:Y:S04]  /*44ad0*/  STSM.16.M88.4 [R3], R20 ;  /* 0x0000001403007844 */ /* 0x000fe80000000200 */
[----:B------:R-:W-:Y:S01]  /*44ae0*/  STSM.16.M88.4 [R3+0x200], R24 ;  /* 0x0002001803007844 */ /* 0x000fe20000000200 */
[----:B------:R-:W-:Y:S06]  /*44af0*/  BAR.SYNC.DEFER_BLOCKING 0x0 ;  /* 0x0000000000007b1d */ /* 0x000fec0000010000 */
[----:B0-----:R-:W-:Y:S04]  /*44b00*/  STL.64 [R1+0x200], R4 ;  /* 0x0002000401007387 */ /* 0x001fe80000100a00 */
[----:B------:R-:W-:Y:S04]  /*44b10*/  STL.64 [R1+0x208], R6 ;  /* 0x0002080601007387 */ /* 0x000fe80000100a00 */
[----:B------:R-:W2:Y:S04]  /*44b20*/  LDL.LU R8, [R1+0x50] ;  /* 0x0000500001087983 */ /* 0x000ea80000300800 */
[----:B------:R-:W0:Y:S04]  /*44b30*/  LDS.128 R12, [R0] ;  /* 0x00000000000c7984 */ /* 0x000e280000000c00 */
[----:B------:R-:W1:Y:S04]  /*44b40*/  LDS.128 R4, [R0+0x400] ;  /* 0x0004000000047984 */ /* 0x000e680000000c00 */
[----:B0-----:R-:W-:Y:S04]  /*44b50*/  STL.64 [R1+0xd0], R12 ;  /* 0x0000d00c01007387 */ /* 0x001fe80000100a00 */
[----:B------:R-:W-:Y:S04]  /*44b60*/  STL.64 [R1+0xd8], R14 ;  /* 0x0000d80e01007387 */ /* 0x000fe80000100a00 */
[----:B-1----:R-:W-:Y:S04]  /*44b70*/  STL.64 [R1+0xe0], R4 ;  /* 0x0000e00401007387 */ /* 0x002fe80000100a00 */
[----:B------:R-:W-:Y:S04]  /*44b80*/  STL.64 [R1+0xe8], R6 ;  /* 0x0000e80601007387 */ /* 0x000fe80000100a00 */
[----:B------:R-:W2:Y:S04]  /*44b90*/  LDL.LU R9, [R1+0x54] ;  /* 0x0000540001097983 */ /* 0x000ea80000300800 */
[----:B------:R-:W3:Y:S04]  /*44ba0*/  LDL.LU R10, [R1+0x58] ;  /* 0x00005800010a7983 */ /* 0x000ee80000300800 */
[----:B------:R-:W3:Y:S01]  /*44bb0*/  LDL.LU R11, [R1+0x5c] ;  /* 0x00005c00010b7983 */ /* 0x000ee20000300800 */
[----:B------:R-:W-:Y:S06]  /*44bc0*/  BAR.SYNC.DEFER_BLOCKING 0x0 ;  /* 0x0000000000007b1d */ /* 0x000fec0000010000 */
        /* <DEDUP_REMOVED lines=50> */
[----:B--2---:R0:W-:Y:S04]  /*44ef0*/  STSM.16.M88.4 [R3], R8 ;  /* 0x0000000803007844 */ /* 0x0041e80000000200 */
[----:B0-----:R-:W2:Y:S04]  /*44f00*/  LDL.LU.64 R10, [R1+0x24d0] ;  /* 0x0024d000010a7983 */ /* 0x001ea80000300a00 */
[----:B------:R-:W2:Y:S04]  /*44f10*/  LDL.LU.64 R8, [R1+0x24c8] ;  /* 0x0024c80001087983 */ /* 0x000ea80000300a00 */
[----:B--2---:R-:W-:Y:S01]  /*44f20*/  STSM.16.M88.4 [R3+0x200], R8 ;  /* 0x0002000803007844 */ /* 0x004fe20000000200 */
[----:B------:R-:W-:Y:S06]  /*44f30*/  BAR.SYNC.DEFER_BLOCKING 0x0 ;  /* 0x0000000000007b1d */ /* 0x000fec0000010000 */
[----:B------:R-:W0:Y:S04]  /*44f40*/  LDS.128 R8, [R0] ;  /* 0x0000000000087984 */ /* 0x000e280000000c00 */
[----:B0-----:R-:W-:Y:S04]  /*44f50*/  STL.64 [R1+0xb0], R8 ;  /* 0x0000b00801007387 */ /* 0x001fe80000100a00 */
[----:B------:R-:W-:Y:S04]  /*44f60*/  STL.64 [R1+0xb8], R10 ;  /* 0x0000b80a01007387 */ /* 0x000fe80000100a00 */
[----:B------:R-:W0:Y:S04]  /*44f70*/  LDS.128 R8, [R0+0x400] ;  /* 0x0004000000087984 */ /* 0x000e280000000c00 */
[----:B0-----:R-:W-:Y:S04]  /*44f80*/  STL.64 [R1+0xc0], R8 ;  /* 0x0000c00801007387 */ /* 0x001fe80000100a00 */
[----:B------:R0:W-:Y:S04]  /*44f90*/  STL.64 [R1+0xc8], R10 ;  /* 0x0000c80a01007387 */ /* 0x0001e80000100a00 */
[----:B0-----:R-:W2:Y:S04]  /*44fa0*/  LDL.LU.64 R10, [R1+0x24c0] ;  /* 0x0024c000010a7983 */ /* 0x001ea80000300a00 */
[----:B------:R-:W2:Y:S01]  /*44fb0*/  LDL.LU.64 R8, [R1+0x24b8] ;  /* 0x0024b80001087983 */ /* 0x000ea20000300a00 */
[----:B------:R-:W-:Y:S06]  /*44fc0*/  BAR.SYNC.DEFER_BLOCKING 0x0 ;  /* 0x0000000000007b1d */ /* 0x000fec0000010000 */
        /* <DEDUP_REMOVED lines=17> */
[----:B---3--:R-:W-:Y:S01]  /*450e0*/  STSM.16.M88.4 [R3+0x200], R4 ;  /* 0x0002000403007844 */ /* 0x008fe20000000200 */
[----:B------:R-:W-:Y:S06]  /*450f0*/  BAR.SYNC.DEFER_BLOCKING 0x0 ;  /* 0x0000000000007b1d */ /* 0x000fec0000010000 */
[----:B------:R-:W0:Y:S04]  /*45100*/  LDS.128 R4, [R0] ;  /* 0x0000000000047984 */ /* 0x000e280000000c00 */
[----:B0-----:R-:W-:Y:S04]  /*45110*/  STL.64 [R1+0x2c0], R4 ;  /* 0x0002c00401007387 */ /* 0x001fe80000100a00 */
[----:B------:R-:W-:Y:S04]  /*45120*/  STL.64 [R1+0x2c8], R6 ;  /* 0x0002c80601007387 */ /* 0x000fe80000100a00 */
[----:B------:R-:W0:Y:S01]  /*45130*/  LDS.128 R4, [R0+0x400] ;  /* 0x0004000000047984 */ /* 0x000e220000000c00 */
[----:B------:R-:W-:Y:S06]  /*45140*/  BAR.SYNC.DEFER_BLOCKING 0x0 ;  /* 0x0000000000007b1d */ /* 0x000fec0000010000 */
[----:B----4-:R-:W-:Y:S04]  /*45150*/  STSM.16.M88.4 [R3], R12 ;  /* 0x0000000c03007844 */ /* 0x010fe80000000200 */
[----:B0-----:R-:W-:Y:S04]  /*45160*/  STL.64 [R1+0x300], R4 ;  /* 0x0003000401007387 */ /* 0x001fe80000100a00 */
[----:B------:R-:W-:Y:S04]  /*45170*/  STL.64 [R1+0x308], R6 ;  /* 0x0003080601007387 */ /* 0x000fe80000100a00 */
[----:B--2---:R-:W-:Y:S01]  /*45180*/  STSM.16.M88.4 [R3+0x200], R8 ;  /* 0x0002000803007844 */ /* 0x004fe20000000200 */
[----:B------:R-:W-:Y:S06]  /*45190*/  BAR.SYNC.DEFER_BLOCKING 0x0 ;  /* 0x0000000000007b1d */ /* 0x000fec0000010000 */
[----:B------:R-:W0:Y:S04]  /*451a0*/  LDS.128 R8, [R0] ;  /* 0x0000000000087984 */ /* 0x000e280000000c00 */
[----:B------:R-:W1:Y:S01]  /*451b0*/  LDS.128 R4, [R0+0x400] ;  /* 0x0004000000047984 */ /* 0x000e620000000c00 */
[----:B------:R-:W-:Y:S06]  /*451c0*/  BAR.SYNC.DEFER_BLOCKING 0x0 ;  /* 0x0000000000007b1d */ /* 0x000fec0000010000 */
[----:B------:R-:W-:Y:S04]  /*451d0*/  STSM.16.M88.4 [R3], R16 ;  /* 0x0000001003007844 */ /* 0x000fe80000000200 */
[----:B------:R-:W-:Y:S04]  /*451e0*/  STSM.16.M88.4 [R3+0x200], R20 ;  /* 0x0002001403007844 */ /* 0x000fe80000000200 */
[----:B0-----:R-:W-:Y:S04]  /*451f0*/  STL.64 [R1+0x2e0], R8 ;  /* 0x0002e00801007387 */ /* 0x001fe80000100a00 */
[----:B------:R-:W-:Y:S01]  /*45200*/  STL.64 [R1+0x2e8], R10 ;  /* 0x0002e80a01007387 */ /* 0x000fe20000100a00 */
[----:B------:R-:W-:Y:S06]  /*45210*/  BAR.SYNC.DEFER_BLOCKING 0x0 ;  /* 0x0000000000007b1d */ /* 0x000fec0000010000 */
[----:B-1----:R-:W-:Y:S04]  /*45220*/  STL.64 [R1+0x780], R4 ;  /* 0x0007800401007387 */ /* 0x002fe80000100a00 */
[----:B------:R-:W-:Y:S04]  /*45230*/  STL.64 [R1+0x788], R6 ;  /* 0x0007880601007387 */ /* 0x000fe80000100a00 */
[----:B------:R-:W0:Y:S04]  /*45240*/  LDS.128 R8, [R0] ;  /* 0x0000000000087984 */ /* 0x000e280000000c00 */
[----:B------:R-:W1:Y:S01]  /*45250*/  LDS.128 R4, [R0+0x400] ;  /* 0x0004000000047984 */ /* 0x000e620000000c00 */
[----:B------:R-:W-:Y:S06]  /*45260*/  BAR.SYNC.DEFER_BLOCKING 0x0 ;  /* 0x0000000000007b1d */ /* 0x000fec0000010000 */
[----:B0-----:R-:W-:Y:S04]  /*45270*/  STL.64 [R1+0x940], R8 ;  /* 0x0009400801007387 */ /* 0x001fe80000100a00 */
[----:B------:R-:W-:Y:S04]  /*45280*/  STL.64 [R1+0x948], R10 ;  /* 0x0009480a01007387 */ /* 0x000fe80000100a00 */
[----:B-1----:R-:W-:Y:S04]  /*45290*/  STL.64 [R1+0x930], R4 ;  /* 0x0009300401007387 */ /* 0x002fe80000100a00 */
[----:B------:R-:W-:Y:S04]  /*452a0*/  STL.64 [R1+0x938], R6 ;  /* 0x0009380601007387 */ /* 0x000fe80000100a00 */
[----:B------:R-:W2:Y:S04]  /*452b0*/  LDL.LU R16, [R1+0x190] ;  /* 0x0001900001107983 */ /* 0x000ea80000300800 */
        /* <DEDUP_REMOVED lines=33> */
[----:B------:R0:W-:Y:S04]  /*454d0*/  STSM.16.M88.4 [R3], R24 ;  /* 0x0000001803007844 */ /* 0x0001e80000000200 */
        /* <DEDUP_REMOVED lines=53> */
[----:B------:R-:W0:Y:S01]  /*45830*/  LDS.128 R16, [R0+0x400] ;  /* 0x0004000000107984 */ /* 0x000e220000000c00 */
[----:B------:R-:W-:Y:S06]  /*45840*/  BAR.SYNC.DEFER_BLOCKING 0x0 ;  /* 0x0000000000007b1d */ /* 0x000fec0000010000 */
[----:B0-----:R-:W-:Y:S04]  /*45850*/  STL.64 [R1+0x8c0], R16 ;  /* 0x0008c01001007387 */ /* 0x001fe80000100a00 */
[----:B------:R0:W-:Y:S04]  /*45860*/  STL.64 [R1+0x8c8], R18 ;  /* 0x0008c81201007387 */ /* 0x0001e80000100a00 */
[----:B0-----:R-:W2:Y:S04]  /*45870*/  LDL.LU.64 R18, [R1+0x2440] ;  /* 0x0024400001127983 */ /* 0x001ea80000300a00 */
[----:B------:R-:W2:Y:S04]  /*45880*/  LDL.LU.64 R16, [R1+0x2438] ;  /* 0x0024380001107983 */ /* 0x000ea80000300a00 */
[----:B---3--:R-:W-:Y:S04]  /*45890*/  STSM.16.M88.4 [R3], R4 ;  /* 0x0000000403007844 */ /* 0x008fe80000000200 */
[----:B----4-:R-:W-:Y:S01]  /*458a0*/  STSM.16.M88.4 [R3+0x200], R12 ;  /* 0x0002000c03007844 */ /* 0x010fe20000000200 */
[----:B------:R-:W-:Y:S06]  /*458b0*/  BAR.SYNC.DEFER_BLOCKING 0x0 ;  /* 0x0000000000007b1d */ /* 0x000fec0000010000 */
[----:B------:R-:W0:Y:S04]  /*458c0*/  LDS.128 R12, [R0] ;  /* 0x00000000000c7984 */ /* 0x000e280000000c00 */
[----:B------:R-:W1:Y:S01]  /*458d0*/  LDS.128 R4, [R0+0x400] ;  /* 0x0004000000047984 */ /* 0x000e620000000c00 */
[----:B------:R-:W-:Y:S06]  /*458e0*/  BAR.SYNC.DEFER_BLOCKING 0x0 ;  /* 0x0000000000007b1d */ /* 0x000fec0000010000 */
[----:B------:R-:W-:Y:S04]  /*458f0*/  STSM.16.M88.4 [R3], R8 ;  /* 0x0000000803007844 */ /* 0x000fe80000000200 */
[----:B0-----:R-:W-:Y:S04]  /*45900*/  STL.64 [R1+0x8b0], R12 ;  /* 0x0008b00c01007387 */ /* 0x001fe80000100a00 */
[----:B------:R-:W-:Y:S04]  /*45910*/  STL.64 [R1+0x8b8], R14 ;  /* 0x0008b80e01007387 */ /* 0x000fe80000100a00 */
[----:B-1----:R-:W-:Y:S04]  /*45920*/  STL.64 [R1+0x8a0], R4 ;  /* 0x0008a00401007387 */ /* 0x002fe80000100a00 */
[----:B------:R-:W-:Y:S04]  /*45930*/  STL.64 [R1+0x8a8], R6 ;  /* 0x0008a80601007387 */ /* 0x000fe80000100a00 */
[----:B--2---:R-:W-:Y:S01]  /*45940*/  STSM.16.M88.4 [R3+0x200], R16 ;  /* 0x0002001003007844 */ /* 0x004fe20000000200 */
[----:B------:R-:W-:Y:S06]  /*45950*/  BAR.SYNC.DEFER_BLOCKING 0x0 ;  /* 0x0000000000007b1d */ /* 0x000fec0000010000 */
[----:B------:R-:W0:Y:S04]  /*45960*/  LDS.128 R8, [R0] ;  /* 0x0000000000087984 */ /* 0x000e280000000c00 */
[----:B------:R-:W1:Y:S01]  /*45970*/  LDS.128 R4, [R0+0x400] ;  /* 0x0004000000047984 */ /* 0x000e620000000c00 */
[----:B------:R-:W-:Y:S06]  /*45980*/  BAR.SYNC.DEFER_BLOCKING 0x0 ;  /* 0x0000000000007b1d */ /* 0x000fec0000010000 */
[----:B------:R-:W-:Y:S04]  /*45990*/  STSM.16.M88.4 [R3], R20 ;  /* 0x0000001403007844 */ /* 0x000fe80000000200 */
[----:B------:R-:W-:Y:S01]  /*459a0*/  STSM.16.M88.4 [R3+0x200], R24 ;  /* 0x0002001803007844 */ /* 0x000fe20000000200 */
[----:B------:R-:W-:Y:S06]  /*459b0*/  BAR.SYNC.DEFER_BLOCKING 0x0 ;  /* 0x0000000000007b1d */ /* 0x000fec0000010000 */
[----:B0-----:R0:W-:Y:S04]  /*459c0*/  STL.64 [R1+0x880], R8 ;  /* 0x0008800801007387 */ /* 0x0011e80000100a00 */
[----:B------:R-:W-:Y:S04]  /*459d0*/  STL.64 [R1+0x888], R10 ;  /* 0x0008880a01007387 */ /* 0x000fe80000100a00 */
[----:B-1----:R-:W-:Y:S04]  /*459e0*/  STL.64 [R1+0x870], R4 ;  /* 0x0008700401007387 */ /* 0x002fe80000100a00 */
[----:B------:R-:W-:Y:S04]  /*459f0*/  STL.64 [R1+0x878], R6 ;  /* 0x0008780601007387 */ /* 0x000fe80000100a00 */
[----:B------:R-:W1:Y:S04]  /*45a00*/  LDS.128 R12, [R0] ;  /* 0x00000000000c7984 */ /* 0x000e680000000c00 */
[----:B------:R-:W2:Y:S04]  /*45a10*/  LDS.128 R4, [R0+0x400] ;  /* 0x0004000000047984 */ /* 0x000ea80000000c00 */
[----:B0-----:R-:W3:Y:S04]  /*45a20*/  LDL.LU R8, [R1+0x5e0] ;  /* 0x0005e00001087983 */ /* 0x001ee80000300800 */
[----:B-1----:R-:W-:Y:S04]  /*45a30*/  STL.64 [R1+0x860], R12 ;  /* 0x0008600c01007387 */ /* 0x002fe80000100a00 */
[----:B------:R-:W-:Y:S04]  /*45a40*/  STL.64 [R1+0x868], R14 ;  /* 0x0008680e01007387 */ /* 0x000fe80000100a00 */
[----:B--2---:R-:W-:Y:S04]  /*45a50*/  STL.64 [R1+0x830], R4 ;  /* 0x0008300401007387 */ /* 0x004fe80000100a00 */
[----:B------:R-:W-:Y:S04]  /*45a60*/  STL.64 [R1+0x838], R6 ;  /* 0x0008380601007387 */ /* 0x000fe80000100a00 */
[----:B------:R-:W3:Y:S04]  /*45a70*/  LDL.LU R9, [R1+0x5e4] ;  /* 0x0005e40001097983 */ /* 0x000ee80000300800 */
[----:B------:R-:W2:Y:S04]  /*45a80*/  LDL.LU R10, [R1+0x5e8] ;  /* 0x0005e800010a7983 */ /* 0x000ea80000300800 */
[----:B------:R-:W2:Y:S01]  /*45a90*/  LDL.LU R11, [R1+0x5ec] ;  /* 0x0005ec00010b7983 */ /* 0x000ea20000300800 */
[----:B------:R-:W-:Y:S06]  /*45aa0*/  BAR.SYNC.DEFER_BLOCKING 0x0 ;  /* 0x0000000000007b1d */ /* 0x000fec0000010000 */
        /* <DEDUP_REMOVED lines=119> */
[----:B------:R-:W3:Y:S04]  /*46220*/  LDL R19, [R1+0x67c] ;  /* 0x00067c0001137983 */ /* 0x000ee80000100800 */
        /* <DEDUP_REMOVED lines=101> */
[----:B------:R2:W-:Y:S04]  /*46880*/  STSM.16.M88.4 [R3+0x200], R24 ;  /* 0x0002001803007844 */ /* 0x0005e80000000200 */
[----:B0-----:R-:W-:Y:S04]  /*46890*/  STL.64 [R1+0xab0], R8 ;  /* 0x000ab00801007387 */ /* 0x001fe80000100a00 */
[----:B------:R-:W-:Y:S01]  /*468a0*/  STL.64 [R1+0xab8], R10 ;  /* 0x000ab80a01007387 */ /* 0x000fe20000100a00 */
[----:B------:R-:W-:Y:S06]  /*468b0*/  BAR.SYNC.DEFER_BLOCKING 0x0 ;  /* 0x0000000000007b1d */ /* 0x000fec0000010000 */
[----:B-1----:R-:W-:Y:S04]  /*468c0*/  STL.64 [R1+0xaf0], R4 ;  /* 0x000af00401007387 */ /* 0x002fe80000100a00 */
[----:B------:R-:W-:Y:S04]  /*468d0*/  STL.64 [R1+0xaf8], R6 ;  /* 0x000af80601007387 */ /* 0x000fe80000100a00 */
[----:B--2---:R-:W2:Y:S04]  /*468e0*/  LDL.LU R24, [R1+0x700] ;  /* 0x0007000001187983 */ /* 0x004ea80000300800 */
        /* <DEDUP_REMOVED lines=30> */
[----:B------:R-:W-:Y:S04]  /*46ad0*/  STSM.16.M88.4 [R3], R24 ;  /* 0x0000001803007844 */ /* 0x000fe80000000200 */
[----:B----4-:R-:W-:Y:S04]  /*46ae0*/  STL.64 [R1+0x2380], R6 ;  /* 0x0023800601007387 */ /* 0x010fe80000100a00 */
[----:B--2---:R0:W-:Y:S04]  /*46af0*/  STL.64 [R1+0x2378], R4 ;  /* 0x0023780401007387 */ /* 0x0041e80000100a00 */
[----:B0-----:R-:W2:Y:S04]  /*46b00*/  LDL.LU R4, [R1+0x6f0] ;  /* 0x0006f00001047983 */ /* 0x001ea80000300800 */
[----:B------:R-:W2:Y:S04]  /*46b10*/  LDL.LU R5, [R1+0x6f4] ;  /* 0x0006f40001057983 */ /* 0x000ea80000300800 */
[----:B------:R-:W2:Y:S04]  /*46b20*/  LDL.LU R6, [R1+0x6f8] ;  /* 0x0006f80001067983 */ /* 0x000ea80000300800 */
[----:B------:R-:W2:Y:S04]  /*46b30*/  LDL.LU R7, [R1+0x6fc] ;  /* 0x0006fc0001077983 */ /* 0x000ea80000300800 */
        /* <DEDUP_REMOVED lines=9> */
[----:B------:R-:W3:Y:S04]  /*46bd0*/  LDL.LU.64 R26, [R1+0x2390] ;  /* 0x00239000011a7983 */ /* 0x000ee80000300a00 */
[----:B------:R-:W3:Y:S04]  /*46be0*/  LDL.LU.64 R24, [R1+0x2388] ;  /* 0x0023880001187983 */ /* 0x000ee80000300a00 */
[----:B--2---:R-:W-:Y:S01]  /*46bf0*/  STSM.16.M88.4 [R3+0x200], R4 ;  /* 0x0002000403007844 */ /* 0x004fe20000000200 */
[----:B------:R-:W-:Y:S06]  /*46c00*/  BAR.SYNC.DEFER_BLOCKING 0x0 ;  /* 0x0000000000007b1d */ /* 0x000fec0000010000 */
[----:B------:R-:W0:Y:S04]  /*46c10*/  LDS.128 R4, [R0] ;  /* 0x0000000000047984 */ /* 0x000e280000000c00 */
[----:B0-----:R-:W-:Y:S04]  /*46c20*/  STL.64 [R1+0xbb0], R4 ;  /* 0x000bb00401007387 */ /* 0x001fe80000100a00 */
[----:B------:R-:W-:Y:S04]  /*46c30*/  STL.64 [R1+0xbb8], R6 ;  /* 0x000bb80601007387 */ /* 0x000fe80000100a00 */
[----:B------:R-:W0:Y:S01]  /*46c40*/  LDS.128 R4, [R0+0x400] ;  /* 0x0004000000047984 */ /* 0x000e220000000c00 */
[----:B------:R-:W-:Y:S06]  /*46c50*/  BAR.SYNC.DEFER_BLOCKING 0x0 ;  /* 0x0000000000007b1d */ /* 0x000fec0000010000 */
[----:B---3--:R1:W-:Y:S04]  /*46c60*/  STSM.16.M88.4 [R3], R24 ;  /* 0x0000001803007844 */ /* 0x0083e80000000200 */
[----:B------:R2:W-:Y:S04]  /*46c70*/  STSM.16.M88.4 [R3+0x200], R16 ;  /* 0x0002001003007844 */ /* 0x0005e80000000200 */
[----:B0-----:R-:W-:Y:S04]  /*46c80*/  STL.64 [R1+0xbc0], R4 ;  /* 0x000bc00401007387 */ /* 0x001fe80000100a00 */
[----:B------:R-:W-:Y:S01]  /*46c90*/  STL.64 [R1+0xbc8], R6 ;  /* 0x000bc80601007387 */ /* 0x000fe20000100a00 */
[----:B------:R-:W-:Y:S06]  /*46ca0*/  BAR.SYNC.DEFER_BLOCKING 0x0 ;  /* 0x0000000000007b1d */ /* 0x000fec0000010000 */
[----:B-1----:R-:W3:Y:S04]  /*46cb0*/  LDL.LU R24, [R1+0x840] ;  /* 0x0008400001187983 */ /* 0x002ee80000300800 */
[----:B------:R-:W3:Y:S04]  /*46cc0*/  LDL.LU R25, [R1+0x844] ;  /* 0x0008440001197983 */ /* 0x000ee80000300800 */
[----:B------:R-:W3:Y:S04]  /*46cd0*/  LDL.LU R26, [R1+0x848] ;  /* 0x00084800011a7983 */ /* 0x000ee80000300800 */
[----:B------:R-:W3:Y:S04]  /*46ce0*/  LDL.LU R27, [R1+0x84c] ;  /* 0x00084c00011b7983 */ /* 0x000ee80000300800 */
[----:B------:R-:W0:Y:S04]  /*46cf0*/  LDS.128 R4, [R0] ;  /* 0x0000000000047984 */ /* 0x000e280000000c00 */
[----:B--2---:R-:W2:Y:S04]  /*46d00*/  LDL.LU R16, [R1+0x850] ;  /* 0x0008500001107983 */ /* 0x004ea80000300800 */
[----:B------:R-:W2:Y:S04]  /*46d10*/  LDL.LU R17, [R1+0x854] ;  /* 0x0008540001117983 */ /* 0x000ea80000300800 */
[----:B------:R-:W2:Y:S04]  /*46d20*/  LDL.LU R18, [R1+0x858] ;  /* 0x0008580001127983 */ /* 0x000ea80000300800 */
[----:B------:R-:W2:Y:S04]  /*46d30*/  LDL.LU R19, [R1+0x85c] ;  /* 0x00085c0001137983 */ /* 0x000ea80000300800 */
[----:B0-----:R-:W-:Y:S04]  /*46d40*/  STL.64 [R1+0xbf0], R4 ;  /* 0x000bf00401007387 */ /* 0x001fe80000100a00 */
[----:B------:R-:W-:Y:S04]  /*46d50*/  STL.64 [R1+0xbf8], R6 ;  /* 0x000bf80601007387 */ /* 0x000fe80000100a00 */
[----:B------:R-:W0:Y:S04]  /*46d60*/  LDS.128 R4, [R0+0x400] ;  /* 0x0004000000047984 */ /* 0x000e280000000c00 */
[----:B0-----:R-:W-:Y:S04]  /*46d70*/  STL.64 [R1+0xc00], R4 ;  /* 0x000c000401007387 */ /* 0x001fe80000100a00 */
[----:B------:R0:W-:Y:S04]  /*46d80*/  STL.64 [R1+0xc08], R6 ;  /* 0x000c080601007387 */ /* 0x0001e80000100a00 */
[----:B0-----:R-:W4:Y:S04]  /*46d90*/  LDL.LU.64 R6, [R1+0x2380] ;  /* 0x0023800001067983 */ /* 0x001f280000300a00 */
[----:B------:R-:W4:Y:S01]  /*46da0*/  LDL.LU.64 R4, [R1+0x2378] ;  /* 0x0023780001047983 */ /* 0x000f220000300a00 */
[----:B------:R-:W-:Y:S06]  /*46db0*/  BAR.SYNC.DEFER_BLOCKING 0x0 ;  /* 0x0000000000007b1d */ /* 0x000fec0000010000 */
[----:B----4-:R0:W-:Y:S04]  /*46dc0*/  STSM.16.M88.4 [R3], R4 ;  /* 0x0000000403007844 */ /* 0x0101e80000000200 */
[----:B0-----:R-:W4:Y:S04]  /*46dd0*/  LDL.LU.64 R6, [R1+0x2370] ;  /* 0x0023700001067983 */ /* 0x001f280000300a00 */
[----:B------:R-:W4:Y:S04]  /*46de0*/  LDL.LU.64 R4, [R1+0x2368] ;  /* 0x0023680001047983 */ /* 0x000f280000300a00 */
[----:B----4-:R-:W-:Y:S01]  /*46df0*/  STSM.16.M88.4 [R3+0x200], R4 ;  /* 0x0002000403007844 */ /* 0x010fe20000000200 */
[----:B------:R-:W-:Y:S06]  /*46e00*/  BAR.SYNC.DEFER_BLOCKING 0x0 ;  /* 0x0000000000007b1d */ /* 0x000fec0000010000 */
[----:B------:R-:W0:Y:S04]  /*46e10*/  LDS.128 R4, [R0] ;  /* 0x0000000000047984 */ /* 0x000e280000000c00 */
[----:B0-----:R-:W-:Y:S04]  /*46e20*/  STL.64 [R1+0xc30], R4 ;  /* 0x000c300401007387 */ /* 0x001fe80000100a00 */
[----:B------:R-:W-:Y:S04]  /*46e30*/  STL.64 [R1+0xc38], R6 ;  /* 0x000c380601007387 */ /* 0x000fe80000100a00 */
[----:B------:R-:W0:Y:S01]  /*46e40*/  LDS.128 R4, [R0+0x400] ;  /* 0x0004000000047984 */ /* 0x000e220000000c00 */
[----:B------:R-:W-:Y:S06]  /*46e50*/  BAR.SYNC.DEFER_BLOCKING 0x0 ;  /* 0x0000000000007b1d */ /* 0x000fec0000010000 */
[----:B------:R-:W-:Y:S04]  /*46e60*/  STSM.16.M88.4 [R3], R12 ;  /* 0x0000000c03007844 */ /* 0x000fe80000000200 */
[----:B------:R-:W-:Y:S01]  /*46e70*/  STSM.16.M88.4 [R3+0x200], R8 ;  /* 0x0002000803007844 */ /* 0x000fe20000000200 */
[----:B------:R-:W-:Y:S06]  /*46e80*/  BAR.SYNC.DEFER_BLOCKING 0x0 ;  /* 0x0000000000007b1d */ /* 0x000fec0000010000 */
[----:B------:R-:W1:Y:S04]  /*46e90*/  LDS.128 R8, [R0] ;  /* 0x0000000000087984 */ /* 0x000e680000000c00 */
[----:B0-----:R-:W-:Y:S04]  /*46ea0*/  STL.64 [R1+0xc60], R4 ;  /* 0x000c600401007387 */ /* 0x001fe80000100a00 */
[----:B------:R0:W-:Y:S04]  /*46eb0*/  STL.64 [R1+0xc68], R6 ;  /* 0x000c680601007387 */ /* 0x0001e80000100a00 */
[----:B0-----:R-:W4:Y:S04]  /*46ec0*/  LDL.LU.64 R6, [R1+0x2360] ;  /* 0x0023600001067983 */ /* 0x001f280000300a00 */
[----:B------:R-:W4:Y:S04]  /*46ed0*/  LDL.LU.64 R4, [R1+0x2358] ;  /* 0x0023580001047983 */ /* 0x000f280000300a00 */
[----:B------:R-:W4:Y:S04]  /*46ee0*/  LDL.LU R28, [R1+0xf0] ;  /* 0x0000f000011c7983 */ /* 0x000f280000300800 */
[----:B------:R-:W4:Y:S04]  /*46ef0*/  LDL.LU.64 R14, [R1+0x2350] ;  /* 0x00235000010e7983 */ /* 0x000f280000300a00 */
[----:B------:R-:W4:Y:S04]  /*46f00*/  LDL.LU.64 R12, [R1+0x2348] ;  /* 0x00234800010c7983 */ /* 0x000f280000300a00 */
[----:B-1----:R-:W-:Y:S04]  /*46f10*/  STL.64 [R1+0xc70], R8 ;  /* 0x000c700801007387 */ /* 0x002fe80000100a00 */
[----:B------:R-:W-:Y:S04]  /*46f20*/  STL.64 [R1+0xc78], R10 ;  /* 0x000c780a01007387 */ /* 0x000fe80000100a00 */
[----:B------:R-:W0:Y:S01]  /*46f30*/  LDS.128 R8, [R0+0x400] ;  /* 0x0004000000087984 */ /* 0x000e220000000c00 */
[----:B------:R-:W-:Y:S06]  /*46f40*/  BAR.SYNC.DEFER_BLOCKING 0x0 ;  /* 0x0000000000007b1d */ /* 0x000fec0000010000 */
[----:B---3--:R-:W-:Y:S04]  /*46f50*/  STSM.16.M88.4 [R3], R24 ;  /* 0x0000001803007844 */ /* 0x008fe80000000200 */
[----:B0-----:R-:W-:Y:S04]  /*46f60*/  STL.64 [R1+0xca0], R8 ;  /* 0x000ca00801007387 */ /* 0x001fe80000100a00 */
[----:B------:R0:W-:Y:S04]  /*46f70*/  STL.64 [R1+0xca8], R10 ;  /* 0x000ca80a01007387 */ /* 0x0001e80000100a00 */
[----:B0-----:R-:W3:Y:S04]  /*46f80*/  LDL.LU.64 R10, [R1+0x2340] ;  /* 0x00234000010a7983 */ /* 0x001ee80000300a00 */
[----:B------:R-:W3:Y:S04]  /*46f90*/  LDL.LU.64 R8, [R1+0x2338] ;  /* 0x0023380001087983 */ /* 0x000ee80000300a00 */
[----:B------:R-:W-:Y:S04]  /*46fa0*/  STL [R1+0x1680], R0 ;  /* 0x0016800001007387 */ /* 0x000fe80000100800 */
[----:B------:R-:W3:Y:S01]  /*46fb0*/  LDL.LU R27, [R1+0x2330] ;  /* 0x00233000011b7983 */ /* 0x000ee20000300800 */
[----:B------:R-:W-:Y:S01]  /*46fc0*/  IMAD R21, R23, UR4, RZ ;  /* 0x0000000417157c24 */ /* 0x000fe2000f8e02ff */
[----:B------:R-:W-:-:S02]  /*46fd0*/  ULDC UR4, c[0x0][0x248] ;  /* 0x0000920000047ab9 */ /* 0x000fc40000000800 */
[----:B--2---:R0:W-:Y:S01]  /*46fe0*/  STSM.16.M88.4 [R3+0x200], R16 ;  /* 0x0002001003007844 */ /* 0x0041e20000000200 */
[C---:B------:R-:W-:Y:S01]  /*46ff0*/  IMAD R23, R2.reuse, UR4, RZ ;  /* 0x0000000402177c24 */ /* 0x040fe2000f8e02ff */
[----:B------:R-:W-:Y:S01]  /*47000*/  BAR.SYNC.DEFER_BLOCKING 0x0 ;  /* 0x0000000000007b1d */ /* 0x000fe20000010000 */
[C---:B------:R-:W-:Y:S02]  /*47010*/  LEA R20, P6, R21.reuse, UR6, 0x1 ;  /* 0x0000000615147c11 */ /* 0x040fe4000f8c08ff */
[C---:B------:R-:W-:Y:S02]  /*47020*/  ISETP.LT.AND P3, PT, R2.reuse, UR10, !P0 ;  /* 0x0000000a02007c0c */ /* 0x040fe4000c761270 */
[----:B------:R-:W-:Y:S01]  /*47030*/  LEA.HI.X.SX32 R21, R21, UR7, 0x1, P6 ;  /* 0x0000000715157c11 */ /* 0x000fe2000b0f0eff */
[----:B------:R-:W-:Y:S01]  /*47040*/  ULDC UR4, c[0x0][0x248] ;  /* 0x0000920000047ab9 */ /* 0x000fe20000000800 */
[CC--:B------:R-:W-:Y:S01]  /*47050*/  LEA R22, P6, R23.reuse, R20.reuse, 0x1 ;  /* 0x0000001417167211 */ /* 0x0c0fe200078c08ff */
[C---:B------:R-:W-:Y:S01]  /*47060*/  VIADD R25, R23.reuse, UR4 ;  /* 0x0000000417197c36 */ /* 0x040fe20008000000 */
[----:B------:R-:W-:Y:S01]  /*47070*/  ULDC UR4, c[0x0][0x248] ;  /* 0x0000920000047ab9 */ /* 0x000fe20000000800 */
[----:B------:R-:W-:Y:S01]  /*47080*/  VIADD R26, R2, 0x5 ;  /* 0x00000005021a7836 */ /* 0x000fe20000000000 */
[-C--:B------:R-:W-:Y:S01]  /*47090*/  LEA.HI.X.SX32 R23, R23, R21.reuse, 0x1, P6 ;  /* 0x0000001517177211 */ /* 0x080fe200030f0eff */
[----:B0-----:R-:W2:Y:S01]  /*470a0*/  LDL.LU.64 R18, [R1+0x2328] ;  /* 0x0023280001127983 */ /* 0x001ea20000300a00 */
[C---:B------:R-:W-:Y:S01]  /*470b0*/  LEA R24, P6, R25.reuse, R20, 0x1 ;  /* 0x0000001419187211 */ /* 0x040fe200078c08ff */
[C---:B------:R-:W-:Y:S01]  /*470c0*/  VIADD R3, R25.reuse, UR4 ;  /* 0x0000000419037c36 */ /* 0x040fe20008000000 */
[----:B------:R-:W-:Y:S01]  /*470d0*/  ULDC UR6, c[0x0][0x22c] ;  /* 0x00008b0000067ab9 */ /* 0x000fe20000000800 */
[----:B------:R-:W2:Y:S01]  /*470e0*/  LDL.LU.64 R16, [R1+0x2320] ;  /* 0x0023200001107983 */ /* 0x000ea20000300a00 */
[----:B------:R-:W-:Y:S01]  /*470f0*/  LEA.HI.X.SX32 R25, R25, R21, 0x1, P6 ;  /* 0x0000001519197211 */ /* 0x000fe200030f0eff */
[----:B------:R-:W-:Y:S01]  /*47100*/  ULDC UR4, c[0x0][0x248] ;  /* 0x0000920000047ab9 */ /* 0x000fe20000000800 */
[----:B------:R-:W-:Y:S01]  /*47110*/  ULDC UR7, c[0x0][0x248] ;  /* 0x0000920000077ab9 */ /* 0x000fe20000000800 */
[----:B------:R-:W2:Y:S01]  /*47120*/  LDL.LU R0, [R1+0xf8] ;  /* 0x0000f80001007983 */ /* 0x000ea20000300800 */
[----:B------:R-:W-:-:S03]  /*47130*/  ULDC UR10, c[0x0][0x248] ;  /* 0x00009200000a7ab9 */ /* 0x000fc60000000800 */
[----:B----4-:R0:W-:Y:S01]  /*47140*/  @P3 STG.E.U16 desc[UR8][R22.64], R28 ;  /* 0x0000001c16003986 */ /* 0x0101e2000c101508 */
[----:B---3--:R-:W-:-:S03]  /*47150*/  PRMT R27, R28, 0x7632, R27 ;  /* 0x000076321c1b7816 */ /* 0x008fc6000000001b */
[----:B0-----:R-:W3:Y:S04]  /*47160*/  LDL.LU R28, [R1+0x2318] ;  /* 0x00231800011c7983 */ /* 0x001ee80000300800 */
[----:B------:R0:W-:Y:S04]  /*47170*/  @P5 STG.E.U16 desc[UR8][R24.64], R27 ;  /* 0x0000001b18005986 */ /* 0x0001e8000c101508 */
[----:B0-----:R-:W4:Y:S01]  /*47180*/  LDL.LU R27, [R1+0xf4] ;  /* 0x0000f400011b7983 */ /* 0x001f220000300800 */
[----:B------:R-:W-:Y:S01]  /*47190*/  VIADD R24, R2, 0x6 ;  /* 0x0000000602187836 */ /* 0x000fe20000000000 */
[----:B------:R-:W-:-:S02]  /*471a0*/  LEA R22, P6, R3, R20, 0x1 ;  /* 0x0000001403167211 */ /* 0x000fc400078c08ff */
[----:B------:R-:W-:Y:S01]  /*471b0*/  ISETP.LT.AND P3, PT, R26, UR6, !P0 ;  /* 0x000000061a007c0c */ /* 0x000fe2000c761270 */
[----:B------:R-:W-:Y:S01]  /*471c0*/  ULDC UR6, c[0x0][0x22c] ;  /* 0x00008b0000067ab9 */ /* 0x000fe20000000800 */
[C---:B------:R-:W-:Y:S02]  /*471d0*/  LEA.HI.X.SX32 R23, R3.reuse, R21, 0x1, P6 ;  /* 0x0000001503177211 */ /* 0x040fe400030f0eff */
[----:B------:R-:W-:Y:S01]  /*471e0*/  ISETP.LT.AND P5, PT, R24, UR6, !P0 ;  /* 0x0000000618007c0c */ /* 0x000fe2000c7a1270 */
[----:B------:R-:W-:Y:S01]  /*471f0*/  VIADD R24, R3, UR4 ;  /* 0x0000000403187c36 */ /* 0x000fe20008000000 */
[----:B------:R-:W-:Y:S01]  /*47200*/  ULDC UR4, c[0x0][0x248] ;  /* 0x0000920000047ab9 */ /* 0x000fe20000000800 */
[----:B------:R-:W-:Y:S01]  /*47210*/  VIADD R26, R2, 0x7 ;  /* 0x00000007021a7836 */ /* 0x000fe20000000000 */
[----:B------:R-:W-:Y:S01]  /*47220*/  ULDC UR6, c[0x0][0x22c] ;  /* 0x00008b0000067ab9 */ /* 0x000fe20000000800 */
[----:B------:R-:W-:Y:S01]  /*47230*/  VIADD R3, R24, UR4 ;  /* 0x0000000418037c36 */ /* 0x000fe20008000000 */
[----:B------:R-:W-:Y:S01]  /*47240*/  ULDC UR4, c[0x0][0x22c] ;  /* 0x00008b0000047ab9 */ /* 0x000fe20000000800 */
[----:B----4-:R0:W-:Y:S01]  /*47250*/  @P2 STG.E.U16 desc[UR8][R22.64], R27 ;  /* 0x0000001b16002986 */ /* 0x0101e2000c101508 */
[----:B------:R-:W-:-:S02]  /*47260*/  PRMT R25, R27, 0x7632, R25 ;  /* 0x000076321b197816 */ /* 0x000fc40000000019 */
[----:B0-----:R-:W-:-:S04]  /*47270*/  LEA R22, P2, R24, R20, 0x1 ;  /* 0x0000001418167211 */ /* 0x001fc800078408ff */
[-C--:B------:R-:W-:Y:S02]  /*47280*/  LEA.HI.X.SX32 R23, R24, R21.reuse, 0x1, P2 ;  /* 0x0000001518177211 */ /* 0x080fe400010f0eff */
[----:B------:R-:W-:Y:S01]  /*47290*/  ISETP.LT.AND P2, PT, R26, UR6, !P0 ;  /* 0x000000061a007c0c */ /* 0x000fe2000c741270 */
[----:B------:R-:W-:Y:S01]  /*472a0*/  VIADD R26, R2, 0x8 ;  /* 0x00000008021a7836 */ /* 0x000fe20000000000 */
[C---:B------:R-:W-:Y:S01]  /*472b0*/  LEA R24, P6, R3.reuse, R20, 0x1 ;  /* 0x0000001403187211 */ /* 0x040fe200078c08ff */
[----:B------:R0:W-:Y:S01]  /*472c0*/  @P1 STG.E.U16 desc[UR8][R22.64], R25 ;  /* 0x0000001916001986 */ /* 0x0001e2000c101508 */
[----:B------:R-:W-:Y:S02]  /*472d0*/  ULDC UR6, c[0x0][0x22c] ;  /* 0x00008b0000067ab9 */ /* 0x000fe40000000800 */
[----:B------:R-:W-:Y:S01]  /*472e0*/  ISETP.LT.AND P1, PT, R26, UR4, !P0 ;  /* 0x000000041a007c0c */ /* 0x000fe2000c721270 */
[----:B------:R-:W-:Y:S01]  /*472f0*/  ULDC UR4, c[0x0][0x248] ;  /* 0x0000920000047ab9 */ /* 0x000fe20000000800 */
[C---:B0-----:R-:W-:Y:S01]  /*47300*/  LEA.HI.X.SX32 R25, R3.reuse, R21, 0x1, P6 ;  /* 0x0000001503197211 */ /* 0x041fe200030f0eff */
[----:B------:R-:W-:Y:S01]  /*47310*/  VIADD R3, R3, UR4 ;  /* 0x0000000403037c36 */ /* 0x000fe20008000000 */
[----:B------:R-:W-:Y:S01]  /*47320*/  ULDC UR4, c[0x0][0x22c] ;  /* 0x00008b0000047ab9 */ /* 0x000fe20000000800 */
[----:B------:R-:W-:-:S02]  /*47330*/  VIADD R23, R2, 0x9 ;  /* 0x0000000902177836 */ /* 0x000fc40000000000 */
[----:B--2---:R0:W-:Y:S01]  /*47340*/  @P4 STG.E.U16 desc[UR8][R24.64], R0 ;  /* 0x0000000018004986 */ /* 0x0041e2000c101508 */
[----:B------:R-:W-:Y:S02]  /*47350*/  LEA R22, P6, R3, R20, 0x1 ;  /* 0x0000001403167211 */ /* 0x000fe400078c08ff */
[----:B------:R-:W-:Y:S01]  /*47360*/  ISETP.LT.AND P4, PT, R23, UR4, !P0 ;  /* 0x0000000417007c0c */ /* 0x000fe2000c781270 */
[----:B------:R-:W-:Y:S01]  /*47370*/  ULDC UR4, c[0x0][0x248] ;  /* 0x0000920000047ab9 */ /* 0x000fe20000000800 */
[C---:B------:R-:W-:Y:S01]  /*47380*/  LEA.HI.X.SX32 R23, R3.reuse, R21, 0x1, P6 ;  /* 0x0000001503177211 */ /* 0x040fe200030f0eff */
[----:B------:R-:W-:Y:S01]  /*47390*/  VIADD R3, R3, UR4 ;  /* 0x0000000403037c36 */ /* 0x000fe20008000000 */
[----:B------:R-:W-:Y:S01]  /*473a0*/  ULDC UR4, c[0x0][0x248] ;  /* 0x0000920000047ab9 */ /* 0x000fe20000000800 */
[----:B0-----:R-:W-:Y:S01]  /*473b0*/  PRMT R24, R0, 0x7632, R24 ;  /* 0x0000763200187816 */ /* 0x001fe20000000018 */
[----:B------:R-:W-:-:S04]  /*473c0*/  VIADD R25, R2, 0xa ;  /* 0x0000000a02197836 */ /* 0x000fc80000000000 */
[----:B------:R0:W-:Y:S01]  /*473d0*/  @P3 STG.E.U16 desc[UR8][R22.64], R24 ;  /* 0x0000001816003986 */ /* 0x0001e2000c101508 */
[----:B------:R-:W-:Y:S01]  /*473e0*/  ISETP.LT.AND P6, PT, R25, UR6, !P0 ;  /* 0x0000000619007c0c */ /* 0x000fe2000c7c1270 */
[----:B------:R-:W-:Y:S01]  /*473f0*/  VIADD R25, R3, UR4 ;  /* 0x0000000403197c36 */ /* 0x000fe20008000000 */
[----:B------:R-:W-:Y:S01]  /*47400*/  ULDC UR6, c[0x0][0x248] ;  /* 0x0000920000067ab9 */ /* 0x000fe20000000800 */
[----:B------:R-:W-:Y:S01]  /*47410*/  VIADD R27, R2, 0xb ;  /* 0x0000000b021b7836 */ /* 0x000fe20000000000 */
[----:B------:R-:W-:Y:S01]  /*47420*/  ULDC UR4, c[0x0][0x22c] ;  /* 0x00008b0000047ab9 */ /* 0x000fe20000000800 */
[----:B------:R-:W-:Y:S01]  /*47430*/  VIADD R26, R25, UR6 ;  /* 0x00000006191a7c36 */ /* 0x000fe20008000000 */
[----:B------:R-:W-:Y:S01]  /*47440*/  ULDC UR6, c[0x0][0x22c] ;  /* 0x00008b0000067ab9 */ /* 0x000fe20000000800 */
[----:B0-----:R-:W-:-:S04]  /*47450*/  LEA R22, P3, R3, R20, 0x1 ;  /* 0x0000001403167211 */ /* 0x001fc800078608ff */
[----:B------:R-:W-:Y:S02]  /*47460*/  LEA.HI.X.SX32 R23, R3, R21, 0x1, P3 ;  /* 0x0000001503177211 */ /* 0x000fe400018f0eff */
[----:B------:R-:W-:-:S03]  /*47470*/  LEA R24, P3, R25, R20, 0x1 ;  /* 0x0000001419187211 */ /* 0x000fc600078608ff */
[----:B---3--:R0:W-:Y:S01]  /*47480*/  @P5 STG.E.U16 desc[UR8][R22.64], R28 ;  /* 0x0000001c16005986 */ /* 0x0081e2000c101508 */
[----:B------:R-:W-:Y:S02]  /*47490*/  LEA.HI.X.SX32 R25, R25, R21, 0x1, P3 ;  /* 0x0000001519197211 */ /* 0x000fe400018f0eff */
[----:B------:R-:W-:Y:S01]  /*474a0*/  ISETP.LT.AND P5, PT, R27, UR4, !P0 ;  /* 0x000000041b007c0c */ /* 0x000fe2000c7a1270 */
[----:B------:R-:W-:Y:S01]  /*474b0*/  VIADD R27, R2, 0xc ;  /* 0x0000000c021b7836 */ /* 0x000fe20000000000 */
[----:B------:R-:W-:Y:S01]  /*474c0*/  PRMT R3, R28, 0x7632, R3 ;  /* 0x000076321c037816 */ /* 0x000fe20000000003 */
[----:B------:R-:W-:Y:S01]  /*474d0*/  ULDC UR4, c[0x0][0x22c] ;  /* 0x00008b0000047ab9 */ /* 0x000fe20000000800 */
[----:B0-----:R-:W-:-:S03]  /*474e0*/  LEA R22, P3, R26, R20, 0x1 ;  /* 0x000000141a167211 */ /* 0x001fc600078608ff */
[----:B------:R0:W-:Y:S01]  /*474f0*/  @P2 STG.E.U16 desc[UR8][R24.64], R3 ;  /* 0x0000000318002986 */ /* 0x0001e2000c101508 */
[----:B------:R-:W-:-:S03]  /*47500*/  LEA.HI.X.SX32 R23, R26, R21, 0x1, P3 ;  /* 0x000000151a177211 */ /* 0x000fc600018f0eff */
[----:B------:R-:W2:Y:S01]  /*47510*/  LDL.LU R28, [R1+0x2314] ;  /* 0x00231400011c7983 */ /* 0x000ea20000300800 */
[----:B------:R-:W-:Y:S01]  /*47520*/  ISETP.LT.AND P3, PT, R27, UR4, !P0 ;  /* 0x000000041b007c0c */ /* 0x000fe2000c761270 */
[----:B------:R-:W-:Y:S02]  /*47530*/  ULDC UR4, c[0x0][0x248] ;  /* 0x0000920000047ab9 */ /* 0x000fe40000000800 */
[----:B------:R-:W-:Y:S01]  /*47540*/  VIADD R26, R26, UR4 ;  /* 0x000000041a1a7c36 */ /* 0x000fe20008000000 */
[----:B------:R-:W-:Y:S01]  /*47550*/  ULDC UR4, c[0x0][0x22c] ;  /* 0x00008b0000047ab9 */ /* 0x000fe20000000800 */
[C---:B0-----:R-:W-:Y:S01]  /*47560*/  VIADD R3, R2.reuse, 0xd ;  /* 0x0000000d02037836 */ /* 0x041fe20000000000 */
[----:B------:R0:W-:Y:S04]  /*47570*/  @P1 STG.E.U16 desc[UR8][R22.64], R16 ;  /* 0x0000001016001986 */ /* 0x0001e8000c101508 */
[----:B------:R-:W-:Y:S01]  /*47580*/  ISETP.LT.AND P2, PT, R3, UR4, !P0 ;  /* 0x0000000403007c0c */ /* 0x000fe2000c741270 */
[----:B------:R-:W-:Y:S01]  /*47590*/  VIADD R3, R2, 0xe ;  /* 0x0000000e02037836 */ /* 0x000fe20000000000 */
[----:B------:R-:W-:Y:S01]  /*475a0*/  ULDC UR4, c[0x0][0x248] ;  /* 0x0000920000047ab9 */ /* 0x000fe20000000800 */
[----:B------:R-:W3:Y:S01]  /*475b0*/  LDL.LU R0, [R1+0x1e0] ;  /* 0x0001e00001007983 */ /* 0x000ee20000300800 */
[----:B0-----:R-:W-:-:S02]  /*475c0*/  LEA R22, P1, R26, R20, 0x1 ;  /* 0x000000141a167211 */ /* 0x001fc400078208ff */
[----:B------:R-:W-:Y:S02]  /*475d0*/  PRMT R16, R16, 0x7632, R16 ;  /* 0x0000763210107816 */ /* 0x000fe40000000010 */
[C---:B------:R-:W-:Y:S02]  /*475e0*/  LEA.HI.X.SX32 R23, R26.reuse, R21, 0x1, P1 ;  /* 0x000000151a177211 */ /* 0x040fe400008f0eff */
[----:B------:R-:W-:Y:S01]  /*475f0*/  ISETP.LT.AND P1, PT, R3, UR6, !P0 ;  /* 0x0000000603007c0c */ /* 0x000fe2000c721270 */
[----:B------:R-:W-:Y:S01]  /*47600*/  VIADD R3, R26, UR4 ;  /* 0x000000041a037c36 */ /* 0x000fe20008000000 */
[----:B------:R-:W-:Y:S01]  /*47610*/  ULDC UR4, c[0x0][0x248] ;  /* 0x0000920000047ab9 */ /* 0x000fe20000000800 */
[----:B------:R0:W-:Y:S01]  /*47620*/  @P4 STG.E.U16 desc[UR8][R22.64], R16 ;  /* 0x0000001016004986 */ /* 0x0001e2000c101508 */
[----:B------:R-:W-:Y:S01]  /*47630*/  VIADD R27, R2, 0xf ;  /* 0x0000000f021b7836 */ /* 0x000fe20000000000 */
[----:B------:R-:W-:Y:S01]  /*47640*/  ULDC UR6, c[0x0][0x22c] ;  /* 0x00008b0000067ab9 */ /* 0x000fe20000000800 */
[----:B------:R-:W-:-:S04]  /*47650*/  LEA R24, P4, R3, R20, 0x1 ;  /* 0x0000001403187211 */ /* 0x000fc800078808ff */
[C---:B------:R-:W-:Y:S01]  /*47660*/  LEA.HI.X.SX32 R25, R3.reuse, R21, 0x1, P4 ;  /* 0x0000001503197211 */ /* 0x040fe200020f0eff */
[----:B0-----:R-:W-:Y:S01]  /*47670*/  VIADD R16, R3, UR4 ;  /* 0x0000000403107c36 */ /* 0x001fe20008000000 */
[----:B------:R-:W-:-:S03]  /*47680*/  ULDC UR4, c[0x0][0x248] ;  /* 0x0000920000047ab9 */ /* 0x000fc60000000800 */
[C---:B------:R-:W-:Y:S01]  /*47690*/  VIADD R26, R16.reuse, UR4 ;  /* 0x00000004101a7c36 */ /* 0x040fe20008000000 */
[CC--:B------:R-:W-:Y:S01]  /*476a0*/  LEA R22, P4, R16.reuse, R20.reuse, 0x1 ;  /* 0x0000001410167211 */ /* 0x0c0fe200078808ff */
[----:B------:R0:W-:Y:S01]  /*476b0*/  @P6 STG.E.U16 desc[UR8][R24.64], R17 ;  /* 0x0000001118006986 */ /* 0x0001e2000c101508 */
[----:B------:R-:W-:Y:S01]  /*476c0*/  PRMT R3, R17, 0x7632, R3 ;  /* 0x0000763211037816 */ /* 0x000fe20000000003 */
[----:B------:R-:W-:Y:S01]  /*476d0*/  ULDC UR4, c[0x0][0x248] ;  /* 0x0000920000047ab9 */ /* 0x000fe20000000800 */
[----:B------:R-:W-:Y:S02]  /*476e0*/  LEA.HI.X.SX32 R23, R16, R21, 0x1, P4 ;  /* 0x0000001510177211 */ /* 0x000fe400020f0eff */
[----:B------:R-:W-:-:S03]  /*476f0*/  LEA R16, P6, R26, R20, 0x1 ;  /* 0x000000141a107211 */ /* 0x000fc600078c08ff */
[----:B------:R1:W-:Y:S01]  /*47700*/  @P5 STG.E.U16 desc[UR8][R22.64], R3 ;  /* 0x0000000316005986 */ /* 0x0003e2000c101508 */
[----:B------:R-:W-:Y:S01]  /*47710*/  ISETP.LT.AND P4, PT, R27, UR6, !P0 ;  /* 0x000000061b007c0c */ /* 0x000fe2000c781270 */
[----:B------:R-:W-:Y:S01]  /*47720*/  ULDC UR6, c[0x0][0x22c] ;  /* 0x00008b0000067ab9 */ /* 0x000fe20000000800 */
[----:B0-----:R-:W-:Y:S01]  /*47730*/  LEA.HI.X.SX32 R17, R26, R21, 0x1, P6 ;  /* 0x000000151a117211 */ /* 0x001fe200030f0eff */
[----:B-1----:R-:W-:Y:S02]  /*47740*/  VIADD R3, R2, 0x10 ;  /* 0x0000001002037836 */ /* 0x002fe40000000000 */
[----:B------:R-:W-:Y:S01]  /*47750*/  VIADD R22, R26, UR4 ;  /* 0x000000041a167c36 */ /* 0x000fe20008000000 */
[----:B------:R-:W-:Y:S01]  /*47760*/  ULDC UR4, c[0x0][0x248] ;  /* 0x0000920000047ab9 */ /* 0x000fe20000000800 */
[----:B------:R0:W-:Y:S01]  /*47770*/  @P3 STG.E.U16 desc[UR8][R16.64], R18 ;  /* 0x0000001210003986 */ /* 0x0001e2000c101508 */
[----:B------:R-:W-:Y:S01]  /*47780*/  ISETP.LT.AND P6, PT, R3, UR6, !P0 ;  /* 0x0000000603007c0c */ /* 0x000fe2000c7c1270 */
[----:B------:R-:W-:Y:S01]  /*47790*/  VIADD R3, R22, UR4 ;  /* 0x0000000416037c36 */ /* 0x000fe20008000000 */
[----:B------:R-:W-:Y:S01]  /*477a0*/  ULDC UR6, c[0x0][0x22c] ;  /* 0x00008b0000067ab9 */ /* 0x000fe20000000800 */
[C---:B------:R-:W-:Y:S01]  /*477b0*/  VIADD R23, R2.reuse, 0x11 ;  /* 0x0000001102177836 */ /* 0x040fe20000000000 */
[----:B------:R-:W-:Y:S01]  /*477c0*/  ULDC UR4, c[0x0][0x22c] ;  /* 0x00008b0000047ab9 */ /* 0x000fe20000000800 */
[----:B------:R-:W-:Y:S01]  /*477d0*/  VIADD R24, R2, 0x12 ;  /* 0x0000001202187836 */ /* 0x000fe20000000000 */
[----:B0-----:R-:W-:-:S04]  /*477e0*/  LEA R16, P3, R22, R20, 0x1 ;  /* 0x0000001416107211 */ /* 0x001fc800078608ff */
[-C--:B------:R-:W-:Y:S02]  /*477f0*/  LEA.HI.X.SX32 R17, R22, R21.reuse, 0x1, P3 ;  /* 0x0000001516117211 */ /* 0x080fe400018f0eff */
[----:B------:R-:W-:Y:S02]  /*47800*/  LEA R22, P3, R3, R20, 0x1 ;  /* 0x0000001403167211 */ /* 0x000fe400078608ff */
[----:B------:R-:W-:Y:S01]  /*47810*/  ISETP.LT.AND P5, PT, R23, UR6, !P0 ;  /* 0x0000000617007c0c */ /* 0x000fe2000c7a1270 */
[----:B------:R-:W-:Y:S01]  /*47820*/  ULDC UR6, c[0x0][0x22c] ;  /* 0x00008b0000067ab9 */ /* 0x000fe20000000800 */
[----:B------:R-:W-:Y:S02]  /*47830*/  PRMT R18, R18, 0x7632, R18 ;  /* 0x0000763212127816 */ /* 0x000fe40000000012 */
[C---:B------:R-:W-:Y:S02]  /*47840*/  LEA.HI.X.SX32 R23, R3.reuse, R21, 0x1, P3 ;  /* 0x0000001503177211 */ /* 0x040fe400018f0eff */
[----:B------:R-:W-:Y:S01]  /*47850*/  ISETP.LT.AND P3, PT, R24, UR4, !P0 ;  /* 0x0000000418007c0c */ /* 0x000fe2000c761270 */
[----:B------:R-:W-:Y:S01]  /*47860*/  ULDC UR4, c[0x0][0x248] ;  /* 0x0000920000047ab9 */ /* 0x000fe20000000800 */
[----:B------:R0:W-:Y:S01]  /*47870*/  @P2 STG.E.U16 desc[UR8][R16.64], R18 ;  /* 0x0000001210002986 */ /* 0x0001e2000c101508 */
[----:B------:R-:W-:Y:S01]  /*47880*/  VIADD R3, R3, UR4 ;  /* 0x0000000403037c36 */ /* 0x000fe20008000000 */
[----:B------:R-:W-:-:S02]  /*47890*/  ULDC UR4, c[0x0][0x22c] ;  /* 0x00008b0000047ab9 */ /* 0x000fc40000000800 */
[----:B------:R1:W-:Y:S01]  /*478a0*/  @P1 STG.E.U16 desc[UR8][R22.64], R19 ;  /* 0x0000001316001986 */ /* 0x0003e2000c101508 */
[C---:B0-----:R-:W-:Y:S01]  /*478b0*/  VIADD R17, R2.reuse, 0x13 ;  /* 0x0000001302117836 */ /* 0x041fe20000000000 */
[----:B------:R-:W-:Y:S01]  /*478c0*/  LEA R16, P1, R3, R20, 0x1 ;  /* 0x0000001403107211 */ /* 0x000fe200078208ff */
[----:B------:R-:W-:-:S03]  /*478d0*/  VIADD R18, R2, 0x14 ;  /* 0x0000001402127836 */ /* 0x000fc60000000000 */
[----:B------:R-:W-:Y:S01]  /*478e0*/  ISETP.LT.AND P2, PT, R17, UR4, !P0 ;  /* 0x0000000411007c0c */ /* 0x000fe2000c741270 */
[----:B------:R-:W-:Y:S01]  /*478f0*/  ULDC UR4, c[0x0][0x248] ;  /* 0x0000920000047ab9 */ /* 0x000fe20000000800 */
[----:B-1----:R-:W-:Y:S02]  /*47900*/  PRMT R19, R19, 0x7632, R19 ;  /* 0x0000763213137816 */ /* 0x002fe40000000013 */
[CC--:B------:R-:W-:Y:S01]  /*47910*/  LEA.HI.X.SX32 R17, R3.reuse, R21.reuse, 0x1, P1 ;  /* 0x0000001503117211 */ /* 0x0c0fe200008f0eff */
[----:B------:R-:W-:Y:S01]  /*47920*/  VIADD R3, R3, UR4 ;  /* 0x0000000403037c36 */ /* 0x000fe20008000000 */
[----:B------:R-:W-:Y:S01]  /*47930*/  ISETP.LT.AND P1, PT, R18, UR6, !P0 ;  /* 0x0000000612007c0c */ /* 0x000fe2000c721270 */
[----:B------:R-:W-:Y:S01]  /*47940*/  ULDC UR4, c[0x0][0x248] ;  /* 0x0000920000047ab9 */ /* 0x000fe20000000800 */
[----:B------:R-:W-:Y:S01]  /*47950*/  VIADD R23, R2, 0x15 ;  /* 0x0000001502177836 */ /* 0x000fe20000000000 */
[----:B------:R0:W-:Y:S01]  /*47960*/  @P4 STG.E.U16 desc[UR8][R16.64], R19 ;  /* 0x0000001310004986 */ /* 0x0001e2000c101508 */
[C---:B------:R-:W-:Y:S01]  /*47970*/  LEA R18, P4, R3.reuse, R20, 0x1 ;  /* 0x0000001403127211 */ /* 0x040fe200078808ff */
[----:B------:R-:W-:Y:S01]  /*47980*/  ULDC UR6, c[0x0][0x22c] ;  /* 0x00008b0000067ab9 */ /* 0x000fe20000000800 */
[C---:B0-----:R-:W-:Y:S01]  /*47990*/  VIADD R17, R3.reuse, UR4 ;  /* 0x0000000403117c36 */ /* 0x041fe20008000000 */
[----:B------:R-:W-:Y:S01]  /*479a0*/  ULDC UR4, c[0x0][0x248] ;  /* 0x0000920000047ab9 */ /* 0x000fe20000000800 */
[----:B------:R-:W-:-:S02]  /*479b0*/  LEA.HI.X.SX32 R19, R3, R21, 0x1, P4 ;  /* 0x0000001503137211 */ /* 0x000fc400020f0eff */
[C---:B------:R-:W-:Y:S01]  /*479c0*/  VIADD R22, R17.reuse, UR4 ;  /* 0x0000000411167c36 */ /* 0x040fe20008000000 */
[CC--:B------:R-:W-:Y:S01]  /*479d0*/  LEA R16, P4, R17.reuse, R20.reuse, 0x1 ;  /* 0x0000001411107211 */ /* 0x0c0fe200078808ff */
[----:B------:R-:W-:Y:S01]  /*479e0*/  ULDC UR4, c[0x0][0x248] ;  /* 0x0000920000047ab9 */ /* 0x000fe20000000800 */
[----:B------:R0:W-:Y:S01]  /*479f0*/  @P6 STG.E.U16 desc[UR8][R18.64], R8 ;  /* 0x0000000812006986 */ /* 0x0001e2000c101508 */
[----:B------:R-:W-:Y:S02]  /*47a00*/  PRMT R3, R8, 0x7632, R3 ;  /* 0x0000763208037816 */ /* 0x000fe40000000003 */
[-C--:B------:R-:W-:Y:S02]  /*47a10*/  LEA.HI.X.SX32 R17, R17, R21.reuse, 0x1, P4 ;  /* 0x0000001511117211 */ /* 0x080fe400020f0eff */
[C---:B0-----:R-:W-:Y:S01]  /*47a20*/  LEA R18, P6, R22.reuse, R20, 0x1 ;  /* 0x0000001416127211 */ /* 0x041fe200078c08ff */
[C---:B------:R-:W-:Y:S02]  /*47a30*/  VIADD R8, R22.reuse, UR4 ;  /* 0x0000000416087c36 */ /* 0x040fe40008000000 */
[----:B------:R0:W-:Y:S01]  /*47a40*/  @P5 STG.E.U16 desc[UR8][R16.64], R3 ;  /* 0x0000000310005986 */ /* 0x0001e2000c101508 */
[----:B------:R-:W-:Y:S01]  /*47a50*/  ISETP.LT.AND P4, PT, R23, UR6, !P0 ;  /* 0x0000000617007c0c */ /* 0x000fe2000c781270 */
[----:B------:R-:W-:Y:S01]  /*47a60*/  ULDC UR6, c[0x0][0x22c] ;  /* 0x00008b0000067ab9 */ /* 0x000fe20000000800 */
[----:B------:R-:W-:Y:S01]  /*47a70*/  LEA.HI.X.SX32 R19, R22, R21, 0x1, P6 ;  /* 0x0000001516137211 */ /* 0x000fe200030f0eff */
[----:B------:R-:W-:-:S04]  /*47a80*/  ULDC UR4, c[0x0][0x248] ;  /* 0x0000920000047ab9 */ /* 0x000fc80000000800 */
[----:B------:R1:W-:Y:S01]  /*47a90*/  @P3 STG.E.U16 desc[UR8][R18.64], R9 ;  /* 0x0000000912003986 */ /* 0x0003e2000c101508 */
[----:B0-----:R-:W-:Y:S01]  /*47aa0*/  VIADD R3, R2, 0x16 ;  /* 0x0000001602037836 */ /* 0x001fe20000000000 */
[----:B------:R-:W-:-:S04]  /*47ab0*/  LEA R16, P3, R8, R20, 0x1 ;  /* 0x0000001408107211 */ /* 0x000fc800078608ff */
[----:B------:R-:W-:Y:S01]  /*47ac0*/  ISETP.LT.AND P5, PT, R3, UR6, !P0 ;  /* 0x0000000603007c0c */ /* 0x000fe2000c7a1270 */
[----:B------:R-:W-:Y:S01]  /*47ad0*/  ULDC UR6, c[0x0][0x22c] ;  /* 0x00008b0000067ab9 */ /* 0x000fe20000000800 */
[----:B-1----:R-:W-:Y:S01]  /*47ae0*/  VIADD R18, R2, 0x17 ;  /* 0x0000001702127836 */ /* 0x002fe20000000000 */
[C---:B------:R-:W-:Y:S01]  /*47af0*/  LEA.HI.X.SX32 R17, R8.reuse, R21, 0x1, P3 ;  /* 0x0000001508117211 */ /* 0x040fe200018f0eff */
[----:B------:R-:W-:Y:S01]  /*47b00*/  VIADD R3, R8, UR4 ;  /* 0x0000000408037c36 */ /* 0x000fe20008000000 */
[----:B------:R-:W-:Y:S01]  /*47b10*/  PRMT R9, R9, 0x7632, R9 ;  /* 0x0000763209097816 */ /* 0x000fe20000000009 */
[----:B------:R-:W-:Y:S01]  /*47b20*/  ULDC UR4, c[0x0][0x22c] ;  /* 0x00008b0000047ab9 */ /* 0x000fe20000000800 */
[----:B------:R-:W-:Y:S01]  /*47b30*/  ISETP.LT.AND P3, PT, R18, UR6, !P0 ;  /* 0x0000000612007c0c */ /* 0x000fe2000c761270 */
[----:B------:R-:W-:Y:S01]  /*47b40*/  VIADD R18, R2, 0x18 ;  /* 0x0000001802127836 */ /* 0x000fe20000000000 */
[----:B------:R-:W-:Y:S01]  /*47b50*/  LEA R8, P6, R3, R20, 0x1 ;  /* 0x0000001403087211 */ /* 0x000fe200078c08ff */
[----:B------:R0:W-:Y:S01]  /*47b60*/  @P2 STG.E.U16 desc[UR8][R16.64], R9 ;  /* 0x0000000910002986 */ /* 0x0001e2000c101508 */
[----:B------:R-:W-:-:S02]  /*47b70*/  ULDC UR6, c[0x0][0x22c] ;  /* 0x00008b0000067ab9 */ /* 0x000fc40000000800 */
[----:B------:R-:W-:Y:S01]  /*47b80*/  ISETP.LT.AND P2, PT, R18, UR4, !P0 ;  /* 0x0000000412007c0c */ /* 0x000fe2000c741270 */
[----:B------:R-:W-:Y:S01]  /*47b90*/  ULDC UR4, c[0x0][0x248] ;  /* 0x0000920000047ab9 */ /* 0x000fe20000000800 */
[C---:B0-----:R-:W-:Y:S01]  /*47ba0*/  LEA.HI.X.SX32 R9, R3.reuse, R21, 0x1, P6 ;  /* 0x0000001503097211 */ /* 0x041fe200030f0eff */
[----:B------:R-:W-:Y:S01]  /*47bb0*/  VIADD R3, R3, UR4 ;  /* 0x0000000403037c36 */ /* 0x000fe20008000000 */
[----:B------:R-:W-:Y:S01]  /*47bc0*/  ULDC UR4, c[0x0][0x22c] ;  /* 0x00008b0000047ab9 */ /* 0x000fe20000000800 */
[----:B------:R-:W-:Y:S02]  /*47bd0*/  VIADD R16, R2, 0x19 ;  /* 0x0000001902107836 */ /* 0x000fe40000000000 */
[----:B------:R0:W-:Y:S03]  /*47be0*/  @P1 STG.E.U16 desc[UR8][R8.64], R10 ;  /* 0x0000000a08001986 */ /* 0x0001e6000c101508 */
[----:B------:R-:W-:Y:S01]  /*47bf0*/  ISETP.LT.AND P1, PT, R16, UR4, !P0 ;  /* 0x0000000410007c0c */ /* 0x000fe2000c721270 */
[----:B------:R-:W-:Y:S01]  /*47c00*/  ULDC UR4, c[0x0][0x248] ;  /* 0x0000920000047ab9 */ /* 0x000fe20000000800 */
[----:B------:R-:W-:Y:S01]  /*47c10*/  VIADD R16, R2, 0x1a ;  /* 0x0000001a02107836 */ /* 0x000fe20000000000 */
[----:B0-----:R-:W-:-:S02]  /*47c20*/  LEA R8, P6, R3, R20, 0x1 ;  /* 0x0000001403087211 */ /* 0x001fc400078c08ff */
[----:B------:R-:W-:Y:S02]  /*47c30*/  PRMT R10, R10, 0x7632, R10 ;  /* 0x000076320a0a7816 */ /* 0x000fe4000000000a */
[C---:B------:R-:W-:Y:S01]  /*47c40*/  LEA.HI.X.SX32 R9, R3.reuse, R21, 0x1, P6 ;  /* 0x0000001503097211 */ /* 0x040fe200030f0eff */
[----:B------:R-:W-:Y:S01]  /*47c50*/  VIADD R3, R3, UR4 ;  /* 0x0000000403037c36 */ /* 0x000fe20008000000 */
[----:B------:R-:W-:-:S03]  /*47c60*/  ULDC UR4, c[0x0][0x248] ;  /* 0x0000920000047ab9 */ /* 0x000fc60000000800 */
[----:B------:R0:W-:Y:S01]  /*47c70*/  @P4 STG.E.U16 desc[UR8][R8.64], R10 ;  /* 0x0000000a08004986 */ /* 0x0001e2000c101508 */
[C---:B------:R-:W-:Y:S01]  /*47c80*/  VIADD R17, R3.reuse, UR4 ;  /* 0x0000000403117c36 */ /* 0x040fe20008000000 */
[----:B------:R-:W-:Y:S01]  /*47c90*/  ISETP.LT.AND P6, PT, R16, UR6, !P0 ;  /* 0x0000000610007c0c */ /* 0x000fe2000c7c1270 */
[----:B------:R-:W-:Y:S01]  /*47ca0*/  ULDC UR6, c[0x0][0x248] ;  /* 0x0000920000067ab9 */ /* 0x000fe20000000800 */
[----:B------:R-:W-:Y:S01]  /*47cb0*/  VIADD R18, R2, 0x1b ;  /* 0x0000001b02127836 */ /* 0x000fe20000000000 */
[----:B------:R-:W-:Y:S01]  /*47cc0*/  ULDC UR4, c[0x0][0x22c] ;  /* 0x00008b0000047ab9 */ /* 0x000fe20000000800 */
[----:B0-----:R-:W-:Y:S01]  /*47cd0*/  LEA R8, P4, R3, R20, 0x1 ;  /* 0x0000001403087211 */ /* 0x001fe200078808ff */
[----:B------:R-:W-:Y:S01]  /*47ce0*/  VIADD R10, R17, UR6 ;  /* 0x00000006110a7c36 */ /* 0x000fe20008000000 */
[----:B------:R-:W-:Y:S02]  /*47cf0*/  ULDC UR6, c[0x0][0x22c] ;  /* 0x00008b0000067ab9 */ /* 0x000fe40000000800 */
[----:B------:R-:W-:-:S02]  /*47d00*/  LEA.HI.X.SX32 R9, R3, R21, 0x1, P4 ;  /* 0x0000001503097211 */ /* 0x000fc400020f0eff */
[-C--:B------:R-:W-:Y:S02]  /*47d10*/  LEA R16, P4, R17, R20.reuse, 0x1 ;  /* 0x0000001411107211 */ /* 0x080fe400078808ff */
[----:B------:R-:W-:Y:S01]  /*47d20*/  PRMT R3, R11, 0x7632, R3 ;  /* 0x000076320b037816 */ /* 0x000fe20000000003 */
[----:B------:R0:W-:Y:S01]  /*47d30*/  @P5 STG.E.U16 desc[UR8][R8.64], R11 ;  /* 0x0000000b08005986 */ /* 0x0001e2000c101508 */
[----:B------:R-:W-:Y:S02]  /*47d40*/  LEA.HI.X.SX32 R17, R17, R21, 0x1, P4 ;  /* 0x0000001511117211 */ /* 0x000fe400020f0eff */
[----:B------:R-:W-:Y:S01]  /*47d50*/  ISETP.LT.AND P5, PT, R18, UR4, !P0 ;  /* 0x0000000412007c0c */ /* 0x000fe2000c7a1270 */
[----:B------:R-:W-:Y:S02]  /*47d60*/  ULDC UR4, c[0x0][0x22c] ;  /* 0x00008b0000047ab9 */ /* 0x000fe40000000800 */
[----:B------:R1:W-:Y:S01]  /*47d70*/  @P3 STG.E.U16 desc[UR8][R16.64], R3 ;  /* 0x0000000310003986 */ /* 0x0003e2000c101508 */
[----:B0-----:R-:W-:Y:S01]  /*47d80*/  VIADD R11, R2, 0x1c ;  /* 0x0000001c020b7836 */ /* 0x001fe20000000000 */
[----:B------:R-:W-:-:S04]  /*47d90*/  LEA R8, P4, R10, R20, 0x1 ;  /* 0x000000140a087211 */ /* 0x000fc800078808ff */
[----:B------:R-:W-:Y:S02]  /*47da0*/  LEA.HI.X.SX32 R9, R10, R21, 0x1, P4 ;  /* 0x000000150a097211 */ /* 0x000fe400020f0eff */
[----:B------:R-:W-:Y:S01]  /*47db0*/  ISETP.LT.AND P4, PT, R11, UR4, !P0 ;  /* 0x000000040b007c0c */ /* 0x000fe2000c781270 */
[----:B------:R-:W-:Y:S01]  /*47dc0*/  ULDC UR4, c[0x0][0x248] ;  /* 0x0000920000047ab9 */ /* 0x000fe20000000800 */
[----:B-1----:R-:W-:Y:S02]  /*47dd0*/  VIADD R3, R2, 0x1d ;  /* 0x0000001d02037836 */ /* 0x002fe40000000000 */
[----:B------:R-:W-:Y:S01]  /*47de0*/  VIADD R10, R10, UR4 ;  /* 0x000000040a0a7c36 */ /* 0x000fe20008000000 */
[----:B------:R-:W-:Y:S01]  /*47df0*/  ULDC UR4, c[0x0][0x22c] ;  /* 0x00008b0000047ab9 */ /* 0x000fe20000000800 */
[----:B------:R0:W-:Y:S01]  /*47e00*/  @P2 STG.E.U16 desc[UR8][R8.64], R12 ;  /* 0x0000000c08002986 */ /* 0x0001e2000c101508 */
[----:B------:R-:W-:Y:S01]  /*47e10*/  ISETP.LT.AND P3, PT, R3, UR4, !P0 ;  /* 0x0000000403007c0c */ /* 0x000fe2000c761270 */
[----:B------:R-:W-:Y:S01]  /*47e20*/  VIADD R3, R2, 0x1e ;  /* 0x0000001e02037836 */ /* 0x000fe20000000000 */
[----:B------:R-:W-:Y:S01]  /*47e30*/  ULDC UR4, c[0x0][0x248] ;  /* 0x0000920000047ab9 */ /* 0x000fe20000000800 */
[----:B------:R-:W-:-:S02]  /*47e40*/  PRMT R11, R12, 0x7632, R11 ;  /* 0x000076320c0b7816 */ /* 0x000fc4000000000b */
[----:B0-----:R-:W-:-:S04]  /*47e50*/  LEA R8, P2, R10, R20, 0x1 ;  /* 0x000000140a087211 */ /* 0x001fc800078408ff */
[C---:B------:R-:W-:Y:S02]  /*47e60*/  LEA.HI.X.SX32 R9, R10.reuse, R21, 0x1, P2 ;  /* 0x000000150a097211 */ /* 0x040fe400010f0eff */
[----:B------:R-:W-:Y:S01]  /*47e70*/  ISETP.LT.AND P2, PT, R3, UR6, !P0 ;  /* 0x0000000603007c0c */ /* 0x000fe2000c741270 */
[----:B------:R-:W-:Y:S01]  /*47e80*/  VIADD R3, R10, UR4 ;  /* 0x000000040a037c36 */ /* 0x000fe20008000000 */
[----:B------:R-:W-:Y:S01]  /*47e90*/  ULDC UR4, c[0x0][0x248] ;  /* 0x0000920000047ab9 */ /* 0x000fe20000000800 */
[----:B------:R0:W-:Y:S01]  /*47ea0*/  @P1 STG.E.U16 desc[UR8][R8.64], R11 ;  /* 0x0000000b08001986 */ /* 0x0001e2000c101508 */
[----:B------:R-:W-:Y:S01]  /*47eb0*/  VIADD R16, R2, 0x1f ;  /* 0x0000001f02107836 */ /* 0x000fe20000000000 */
[----:B------:R-:W-:Y:S01]  /*47ec0*/  ULDC UR6, c[0x0][0x22c] ;  /* 0x00008b0000067ab9 */ /* 0x000fe20000000800 */
[C---:B------:R-:W-:Y:S01]  /*47ed0*/  LEA R10, P1, R3.reuse, R20, 0x1 ;  /* 0x00000014030a7211 */ /* 0x040fe200078208ff */
[----:B0-----:R-:W-:Y:S01]  /*47ee0*/  VIADD R9, R3, UR4 ;  /* 0x0000000403097c36 */ /* 0x001fe20008000000 */
[----:B------:R-:W-:-:S02]  /*47ef0*/  ULDC UR4, c[0x0][0x248] ;  /* 0x0000920000047ab9 */ /* 0x000fc40000000800 */
[-C--:B------:R-:W-:Y:S01]  /*47f00*/  LEA.HI.X.SX32 R11, R3, R21.reuse, 0x1, P1 ;  /* 0x00000015030b7211 */ /* 0x080fe200008f0eff */
[C---:B------:R-:W-:Y:S01]  /*47f10*/  VIADD R12, R9.reuse, UR4 ;  /* 0x00000004090c7c36 */ /* 0x040fe20008000000 */
[-C--:B------:R-:W-:Y:S01]  /*47f20*/  LEA R8, P1, R9, R20.reuse, 0x1 ;  /* 0x0000001409087211 */ /* 0x080fe200078208ff */
[----:B------:R-:W-:Y:S01]  /*47f30*/  ULDC UR4, c[0x0][0x248] ;  /* 0x0000920000047ab9 */ /* 0x000fe20000000800 */
[----:B------:R-:W-:Y:S01]  /*47f40*/  PRMT R3, R13, 0x7632, R3 ;  /* 0x000076320d037816 */ /* 0x000fe20000000003 */
[----:B------:R0:W-:Y:S01]  /*47f50*/  @P6 STG.E.U16 desc[UR8][R10.64], R13 ;  /* 0x0000000d0a006986 */ /* 0x0001e2000c101508 */
[----:B------:R-:W-:Y:S02]  /*47f60*/  LEA.HI.X.SX32 R9, R9, R21, 0x1, P1 ;  /* 0x0000001509097211 */ /* 0x000fe400008f0eff */
[----:B------:R-:W-:Y:S01]  /*47f70*/  ISETP.LT.AND P1, PT, R16, UR6, !P0 ;  /* 0x0000000610007c0c */ /* 0x000fe2000c721270 */
[----:B------:R-:W-:Y:S02]  /*47f80*/  ULDC UR6, c[0x0][0x22c] ;  /* 0x00008b0000067ab9 */ /* 0x000fe40000000800 */
[----:B------:R1:W-:Y:S01]  /*47f90*/  @P5 STG.E.U16 desc[UR8][R8.64], R3 ;  /* 0x0000000308005986 */ /* 0x0003e2000c101508 */
[----:B0-----:R-:W-:-:S04]  /*47fa0*/  LEA R10, P6, R12, R20, 0x1 ;  /* 0x000000140c0a7211 */ /* 0x001fc800078c08ff */
[-C--:B------:R-:W-:Y:S01]  /*47fb0*/  LEA.HI.X.SX32 R11, R12, R21.reuse, 0x1, P6 ;  /* 0x000000150c0b7211 */ /* 0x080fe200030f0eff */
[----:B-1----:R-:W-:Y:S02]  /*47fc0*/  VIADD R3, R2, 0x20 ;  /* 0x0000002002037836 */ /* 0x002fe40000000000 */
[----:B------:R-:W-:Y:S02]  /*47fd0*/  VIADD R9, R12, UR4 ;  /* 0x000000040c097c36 */ /* 0x000fe40008000000 */
[----:B------:R0:W-:Y:S01]  /*47fe0*/  @P4 STG.E.U16 desc[UR8][R10.64], R14 ;  /* 0x0000000e0a004986 */ /* 0x0001e2000c101508 */
[----:B------:R-:W-:Y:S01]  /*47ff0*/  ULDC UR4, c[0x0][0x248] ;  /* 0x0000920000047ab9 */ /* 0x000fe20000000800 */
[----:B------:R-:W-:Y:S01]  /*48000*/  ISETP.LT.AND P6, PT, R3, UR6, !P0 ;  /* 0x0000000603007c0c */ /* 0x000fe2000c7c1270 */
[C---:B------:R-:W-:Y:S01]  /*48010*/  VIADD R3, R9.reuse, UR4 ;  /* 0x0000000409037c36 */ /* 0x040fe20008000000 */
[C---:B------:R-:W-:Y:S01]  /*48020*/  LEA R8, P4, R9.reuse, R20, 0x1 ;  /* 0x0000001409087211 */ /* 0x040fe200078808ff */
[----:B------:R-:W-:Y:S01]  /*48030*/  ULDC UR6, c[0x0][0x22c] ;  /* 0x00008b0000067ab9 */ /* 0x000fe20000000800 */
[C---:B------:R-:W-:Y:S01]  /*48040*/  VIADD R12, R2.reuse, 0x22 ;  /* 0x00000022020c7836 */ /* 0x040fe20000000000 */
[----:B------:R-:W-:Y:S01]  /*48050*/  ULDC UR4, c[0x0][0x22c] ;  /* 0x00008b0000047ab9 */ /* 0x000fe20000000800 */
[----:B------:R-:W-:Y:S01]  /*48060*/  LEA.HI.X.SX32 R9, R9, R21, 0x1, P4 ;  /* 0x0000001509097211 */ /* 0x000fe200020f0eff */
[----:B0-----:R-:W-:Y:S01]  /*48070*/  VIADD R10, R2, 0x21 ;  /* 0x00000021020a7836 */ /* 0x001fe20000000000 */
[----:B------:R-:W-:-:S04]  /*48080*/  PRMT R11, R14, 0x7632, R11 ;  /* 0x000076320e0b7816 */ /* 0x000fc8000000000b */
[----:B------:R-:W-:Y:S01]  /*48090*/  ISETP.LT.AND P4, PT, R10, UR6, !P0 ;  /* 0x000000060a007c0c */ /* 0x000fe2000c781270 */
[----:B------:R0:W-:Y:S01]  /*480a0*/  @P3 STG.E.U16 desc[UR8][R8.64], R11 ;  /* 0x0000000b08003986 */ /* 0x0001e2000c101508 */
[----:B------:R-:W-:Y:S01]  /*480b0*/  LEA R10, P5, R3, R20, 0x1 ;  /* 0x00000014030a7211 */ /* 0x000fe200078a08ff */
[----:B------:R-:W-:-:S03]  /*480c0*/  ULDC UR6, c[0x0][0x22c] ;  /* 0x00008b0000067ab9 */ /* 0x000fc60000000800 */
[C---:B0-----:R-:W-:Y:S02]  /*480d0*/  LEA.HI.X.SX32 R11, R3.reuse, R21, 0x1, P5 ;  /* 0x00000015030b7211 */ /* 0x041fe400028f0eff */
[----:B------:R-:W-:Y:S01]  /*480e0*/  ISETP.LT.AND P5, PT, R12, UR4, !P0 ;  /* 0x000000040c007c0c */ /* 0x000fe2000c7a1270 */
[----:B------:R-:W-:Y:S02]  /*480f0*/  ULDC UR4, c[0x0][0x248] ;  /* 0x0000920000047ab9 */ /* 0x000fe40000000800 */
[----:B------:R-:W-:Y:S02]  /*48100*/  VIADD R3, R3, UR4 ;  /* 0x0000000403037c36 */ /* 0x000fe40008000000 */
[----:B------:R-:W-:Y:S01]  /*48110*/  VIADD R9, R2, 0x23 ;  /* 0x0000002302097836 */ /* 0x000fe20000000000 */
[----:B------:R0:W-:Y:S01]  /*48120*/  @P2 STG.E.U16 desc[UR8][R10.64], R15 ;  /* 0x0000000f0a002986 */ /* 0x0001e2000c101508 */
[----:B------:R-:W-:Y:S01]  /*48130*/  ULDC UR4, c[0x0][0x22c] ;  /* 0x00008b0000047ab9 */ /* 0x000fe20000000800 */
[----:B------:R-:W-:-:S02]  /*48140*/  LEA R8, P2, R3, R20, 0x1 ;  /* 0x0000001403087211 */ /* 0x000fc400078408ff */
        /* <DEDUP_REMOVED lines=9> */
[----:B------:R-:W-:Y:S01]  /*481e0*/  VIADD R13, R2, 0x25 ;  /* 0x00000025020d7836 */ /* 0x000fe20000000000 */
[----:B------:R-:W-:Y:S01]  /*481f0*/  ULDC UR6, c[0x0][0x22c] ;  /* 0x00008b0000067ab9 */ /* 0x000fe20000000800 */
[CC--:B0-----:R-:W-:Y:S01]  /*48200*/  LEA R10, P1, R3.reuse, R20.reuse, 0x1 ;  /* 0x00000014030a7211 */ /* 0x0c1fe200078208ff */
[C---:B------:R-:W-:Y:S01]  /*48210*/  VIADD R9, R3.reuse, UR4 ;  /* 0x0000000403097c36 */ /* 0x040fe20008000000 */
[----:B------:R-:W-:Y:S02]  /*48220*/  ULDC UR4, c[0x0][0x248] ;  /* 0x0000920000047ab9 */ /* 0x000fe40000000800 */
[-C--:B------:R-:W-:Y:S02]  /*48230*/  LEA.HI.X.SX32 R11, R3, R21.reuse, 0x1, P1 ;  /* 0x00000015030b7211 */ /* 0x080fe400008f0eff */
[C---:B------:R-:W-:Y:S01]  /*48240*/  LEA R8, P1, R9.reuse, R20, 0x1 ;  /* 0x0000001409087211 */ /* 0x040fe200078208ff */
[C---:B------:R-:W-:Y:S01]  /*48250*/  VIADD R12, R9.reuse, UR4 ;  /* 0x00000004090c7c36 */ /* 0x040fe20008000000 */
[----:B------:R-:W-:Y:S01]  /*48260*/  PRMT R3, R4, 0x7632, R3 ;  /* 0x0000763204037816 */ /* 0x000fe20000000003 */
[----:B------:R0:W-:Y:S01]  /*48270*/  @P6 STG.E.U16 desc[UR8][R10.64], R4 ;  /* 0x000000040a006986 */ /* 0x0001e2000c101508 */
[----:B------:R-:W-:Y:S01]  /*48280*/  LEA.HI.X.SX32 R9, R9, R21, 0x1, P1 ;  /* 0x0000001509097211 */ /* 0x000fe200008f0eff */
[----:B------:R-:W-:Y:S01]  /*48290*/  ULDC UR4, c[0x0][0x248] ;  /* 0x0000920000047ab9 */ /* 0x000fe20000000800 */
[----:B------:R-:W-:Y:S01]  /*482a0*/  ISETP.LT.AND P1, PT, R13, UR6, !P0 ;  /* 0x000000060d007c0c */ /* 0x000fe2000c721270 */
[----:B------:R-:W-:-:S02]  /*482b0*/  ULDC UR6, c[0x0][0x22c] ;  /* 0x00008b0000067ab9 */ /* 0x000fc40000000800 */
[----:B------:R1:W-:Y:S01]  /*482c0*/  @P4 STG.E.U16 desc[UR8][R8.64], R3 ;  /* 0x0000000308004986 */ /* 0x0003e2000c101508 */
[----:B0-----:R-:W-:Y:S01]  /*482d0*/  LEA R10, P6, R12, R20, 0x1 ;  /* 0x000000140c0a7211 */ /* 0x001fe200078c08ff */
[----:B-1----:R-:W-:-:S03]  /*482e0*/  VIADD R3, R2, 0x26 ;  /* 0x0000002602037836 */ /* 0x002fc60000000000 */
[C---:B------:R-:W-:Y:S02]  /*482f0*/  LEA.HI.X.SX32 R11, R12.reuse, R21, 0x1, P6 ;  /* 0x000000150c0b7211 */ /* 0x040fe400030f0eff */
[----:B------:R-:W-:Y:S01]  /*48300*/  ISETP.LT.AND P4, PT, R3, UR6, !P0 ;  /* 0x0000000603007c0c */ /* 0x000fe2000c781270 */
[----:B------:R-:W-:Y:S01]  /*48310*/  VIADD R3, R12, UR4 ;  /* 0x000000040c037c36 */ /* 0x000fe20008000000 */
[----:B------:R-:W-:Y:S01]  /*48320*/  ULDC UR4, c[0x0][0x248] ;  /* 0x0000920000047ab9 */ /* 0x000fe20000000800 */
[----:B------:R0:W-:Y:S01]  /*48330*/  @P5 STG.E.U16 desc[UR8][R10.64], R5 ;  /* 0x000000050a005986 */ /* 0x0001e2000c101508 */
[----:B------:R-:W-:Y:S01]  /*48340*/  PRMT R9, R5, 0x7632, R9 ;  /* 0x0000763205097816 */ /* 0x000fe20000000009 */
[C---:B------:R-:W-:Y:S01]  /*48350*/  VIADD R8, R3.reuse, UR4 ;  /* 0x0000000403087c36 */ /* 0x040fe20008000000 */
[----:B------:R-:W-:Y:S01]  /*48360*/  ULDC UR4, c[0x0][0x248] ;  /* 0x0000920000047ab9 */ /* 0x000fe20000000800 */
[----:B------:R-:W-:Y:S01]  /*48370*/  LEA R4, P5, R3, R20, 0x1 ;  /* 0x0000001403047211 */ /* 0x000fe200078a08ff */
[----:B------:R-:W-:Y:S01]  /*48380*/  ULDC UR6, c[0x0][0x248] ;  /* 0x0000920000067ab9 */ /* 0x000fe20000000800 */
[----:B0-----:R-:W-:-:S02]  /*48390*/  VIADD R10, R8, UR4 ;  /* 0x00000004080a7c36 */ /* 0x001fc40008000000 */
[----:B------:R-:W-:Y:S01]  /*483a0*/  VIADD R11, R2, 0x27 ;  /* 0x00000027020b7836 */ /* 0x000fe20000000000 */
[----:B------:R-:W-:Y:S01]  /*483b0*/  LEA.HI.X.SX32 R5, R3, R21, 0x1, P5 ;  /* 0x0000001503057211 */ /* 0x000fe200028f0eff */
[----:B------:R-:W-:Y:S01]  /*483c0*/  ULDC UR4, c[0x0][0x22c] ;  /* 0x00008b0000047ab9 */ /* 0x000fe20000000800 */
[----:B------:R-:W-:Y:S01]  /*483d0*/  VIADD R3, R10, UR6 ;  /* 0x000000060a037c36 */ /* 0x000fe20008000000 */
[----:B------:R-:W-:Y:S01]  /*483e0*/  ULDC UR6, c[0x0][0x22c] ;  /* 0x00008b0000067ab9 */ /* 0x000fe20000000800 */
[----:B------:R-:W-:Y:S01]  /*483f0*/  ISETP.LT.AND P5, PT, R11, UR4, !P0 ;  /* 0x000000040b007c0c */ /* 0x000fe2000c7a1270 */
[----:B------:R-:W-:Y:S02]  /*48400*/  ULDC UR4, c[0x0][0x248] ;  /* 0x0000920000047ab9 */ /* 0x000fe40000000800 */
[----:B------:R-:W-:Y:S01]  /*48410*/  VIADD R13, R3, UR4 ;  /* 0x00000004030d7c36 */ /* 0x000fe20008000000 */
[----:B------:R-:W-:-:S03]  /*48420*/  ULDC UR4, c[0x0][0x248] ;  /* 0x0000920000047ab9 */ /* 0x000fc60000000800 */
[----:B------:R-:W-:Y:S01]  /*48430*/  VIADD R23, R13, UR4 ;  /* 0x000000040d177c36 */ /* 0x000fe20008000000 */
[----:B------:R-:W-:-:S03]  /*48440*/  ULDC UR4, c[0x0][0x248] ;  /* 0x0000920000047ab9 */ /* 0x000fc60000000800 */
[----:B------:R-:W-:Y:S01]  /*48450*/  VIADD R19, R23, UR4 ;  /* 0x0000000417137c36 */ /* 0x000fe20008000000 */
[----:B------:R-:W-:Y:S01]  /*48460*/  ULDC UR4, c[0x0][0x248] ;  /* 0x0000920000047ab9 */ /* 0x000fe20000000800 */
[----:B------:R0:W-:Y:S02]  /*48470*/  @P3 STG.E.U16 desc[UR8][R4.64], R9 ;  /* 0x0000000904003986 */ /* 0x0001e4000c101508 */
[----:B------:R-:W-:Y:S01]  /*48480*/  VIADD R17, R19, UR4 ;  /* 0x0000000413117c36 */ /* 0x000fe20008000000 */
[----:B------:R-:W-:-:S03]  /*48490*/  ULDC UR4, c[0x0][0x248] ;  /* 0x0000920000047ab9 */ /* 0x000fc60000000800 */
[----:B------:R-:W-:Y:S01]  /*484a0*/  VIADD R15, R17, UR4 ;  /* 0x00000004110f7c36 */ /* 0x000fe20008000000 */
[----:B------:R-:W-:Y:S01]  /*484b0*/  ULDC UR4, c[0x0][0x248] ;  /* 0x0000920000047ab9 */ /* 0x000fe20000000800 */
[----:B0-----:R-:W-:Y:S01]  /*484c0*/  LEA R4, P3, R8, R20, 0x1 ;  /* 0x0000001408047211 */ /* 0x001fe200078608ff */
[----:B------:R-:W-:-:S03]  /*484d0*/  VIADD R9, R2, 0x28 ;  /* 0x0000002802097836 */ /* 0x000fc60000000000 */
[----:B------:R-:W-:Y:S02]  /*484e0*/  LEA.HI.X.SX32 R5, R8, R21, 0x1, P3 ;  /* 0x0000001508057211 */ /* 0x000fe400018f0eff */
[----:B------:R-:W-:Y:S01]  /*484f0*/  ISETP.LT.AND P3, PT, R9, UR6, !P0 ;  /* 0x0000000609007c0c */ /* 0x000fe2000c761270 */
[----:B------:R-:W-:Y:S01]  /*48500*/  VIADD R9, R15, UR4 ;  /* 0x000000040f097c36 */ /* 0x000fe20008000000 */
[----:B------:R-:W-:Y:S01]  /*48510*/  ULDC UR4, c[0x0][0x248] ;  /* 0x0000920000047ab9 */ /* 0x000fe20000000800 */
[----:B------:R0:W-:Y:S01]  /*48520*/  @P2 STG.E.U16 desc[UR8][R4.64], R6 ;  /* 0x0000000604002986 */ /* 0x0001e2000c101508 */
[----:B------:R-:W-:Y:S01]  /*48530*/  VIADD R11, R2, 0x29 ;  /* 0x00000029020b7836 */ /* 0x000fe20000000000 */
[----:B------:R-:W-:Y:S01]  /*48540*/  ULDC UR6, c[0x0][0x22c] ;  /* 0x00008b0000067ab9 */ /* 0x000fe20000000800 */
[----:B------:R-:W-:Y:S01]  /*48550*/  VIADD R8, R9, UR4 ;  /* 0x0000000409087c36 */ /* 0x000fe20008000000 */
[----:B------:R-:W-:Y:S01]  /*48560*/  ULDC UR4, c[0x0][0x248] ;  /* 0x0000920000047ab9 */ /* 0x000fe20000000800 */
[----:B0-----:R-:W-:-:S02]  /*48570*/  LEA R4, P2, R10, R20, 0x1 ;  /* 0x000000140a047211 */ /* 0x001fc400078408ff */
[----:B------:R-:W-:Y:S02]  /*48580*/  PRMT R6, R6, 0x7632, R6 ;  /* 0x0000763206067816 */ /* 0x000fe40000000006 */
[----:B------:R-:W-:Y:S01]  /*48590*/  LEA.HI.X.SX32 R5, R10, R21, 0x1, P2 ;  /* 0x000000150a057211 */ /* 0x000fe200010f0eff */
[----:B------:R-:W-:Y:S01]  /*485a0*/  VIADD R18, R8, UR4 ;  /* 0x0000000408127c36 */ /* 0x000fe20008000000 */
[----:B------:R-:W-:-:S03]  /*485b0*/  ULDC UR4, c[0x0][0x248] ;  /* 0x0000920000047ab9 */ /* 0x000fc60000000800 */
[----:B------:R0:W-:Y:S01]  /*485c0*/  @P1 STG.E.U16 desc[UR8][R4.64], R6 ;  /* 0x0000000604001986 */ /* 0x0001e2000c101508 */
[----:B------:R-:W-:Y:S01]  /*485d0*/  ISETP.LT.AND P2, PT, R11, UR6, !P0 ;  /* 0x000000060b007c0c */ /* 0x000fe2000c741270 */
[----:B------:R-:W-:Y:S01]  /*485e0*/  ULDC UR6, c[0x0][0x22c] ;  /* 0x00008b0000067ab9 */ /* 0x000fe20000000800 */
[----:B------:R-:W-:Y:S01]  /*485f0*/  LEA R10, P6, R3, R20, 0x1 ;  /* 0x00000014030a7211 */ /* 0x000fe200078c08ff */
[----:B0-----:R-:W-:Y:S01]  /*48600*/  VIADD R5, R18, UR4 ;  /* 0x0000000412057c36 */ /* 0x001fe20008000000 */
[----:B------:R-:W-:Y:S01]  /*48610*/  ULDC UR4, c[0x0][0x248] ;  /* 0x0000920000047ab9 */ /* 0x000fe20000000800 */
[----:B------:R-:W-:Y:S02]  /*48620*/  VIADD R4, R2, 0x2a ;  /* 0x0000002a02047836 */ /* 0x000fe40000000000 */
[----:B------:R-:W-:Y:S01]  /*48630*/  VIADD R6, R5, UR4 ;  /* 0x0000000405067c36 */ /* 0x000fe20008000000 */
[----:B------:R-:W-:Y:S02]  /*48640*/  ULDC UR4, c[0x0][0x248] ;  /* 0x0000920000047ab9 */ /* 0x000fe40000000800 */
[----:B------:R-:W-:Y:S01]  /*48650*/  ISETP.LT.AND P1, PT, R4, UR6, !P0 ;  /* 0x0000000604007c0c */ /* 0x000fe2000c721270 */
[----:B------:R-:W-:Y:S01]  /*48660*/  VIADD R4, R6, UR4 ;  /* 0x0000000406047c36 */ /* 0x000fe20008000000 */
[----:B------:R-:W-:Y:S01]  /*48670*/  ULDC UR4, c[0x0][0x248] ;  /* 0x0000920000047ab9 */ /* 0x000fe20000000800 */
[----:B------:R-:W-:Y:S01]  /*48680*/  LEA.HI.X.SX32 R11, R3, R21, 0x1, P6 ;  /* 0x00000015030b7211 */ /* 0x000fe200030f0eff */
[----:B------:R-:W-:Y:S01]  /*48690*/  ULDC UR6, c[0x0][0x248] ;  /* 0x0000920000067ab9 */ /* 0x000fe20000000800 */
[----:B------:R-:W-:Y:S01]  /*486a0*/  VIADD R3, R4, UR4 ;  /* 0x0000000404037c36 */ /* 0x000fe20008000000 */
[----:B------:R-:W-:-:S03]  /*486b0*/  ULDC UR4, c[0x0][0x248] ;  /* 0x0000920000047ab9 */ /* 0x000fc60000000800 */
[----:B------:R-:W-:Y:S01]  /*486c0*/  VIADD R14, R3, UR6 ;  /* 0x00000006030e7c36 */ /* 0x000fe20008000000 */
[----:B------:R0:W-:Y:S01]  /*486d0*/  @P4 STG.E.U16 desc[UR8][R10.64], R7 ;  /* 0x000000070a004986 */ /* 0x0001e2000c101508 */
[----:B------:R-:W-:Y:S01]  /*486e0*/  LEA R12, P4, R13, R20, 0x1 ;  /* 0x000000140d0c7211 */ /* 0x000fe200078808ff */
[----:B------:R-:W-:Y:S01]  /*486f0*/  ULDC UR6, c[0x0][0x248] ;  /* 0x0000920000067ab9 */ /* 0x000fe20000000800 */
[----:B------:R-:W-:Y:S02]  /*48700*/  PRMT R16, R7, 0x7632, R16 ;  /* 0x0000763207107816 */ /* 0x000fe40000000010 */
[----:B------:R-:W-:Y:S01]  /*48710*/  LEA.HI.X.SX32 R13, R13, R21, 0x1, P4 ;  /* 0x000000150d0d7211 */ /* 0x000fe200020f0eff */
[----:B0-----:R-:W-:Y:S01]  /*48720*/  VIADD R10, R14, UR4 ;  /* 0x000000040e0a7c36 */ /* 0x001fe20008000000 */
[----:B------:R-:W-:Y:S01]  /*48730*/  ULDC UR4, c[0x0][0x22c] ;  /* 0x00008b0000047ab9 */ /* 0x000fe20000000800 */
[----:B------:R-:W-:Y:S02]  /*48740*/  VIADD R11, R2, 0x2b ;  /* 0x0000002b020b7836 */ /* 0x000fe40000000000 */
[----:B------:R-:W-:Y:S01]  /*48750*/  VIADD R7, R10, UR6 ;  /* 0x000000060a077c36 */ /* 0x000fe20008000000 */
[----:B------:R0:W-:Y:S01]  /*48760*/  @P5 STG.E.U16 desc[UR8][R12.64], R16 ;  /* 0x000000100c005986 */ /* 0x0001e2000c101508 */
[----:B------:R-:W-:Y:S01]  /*48770*/  VIADD R24, R2, 0x2c ;  /* 0x0000002c02187836 */ /* 0x000fe20000000000 */
[----:B------:R-:W-:Y:S01]  /*48780*/  ISETP.LT.AND P4, PT, R11, UR4, !P0 ;  /* 0x000000040b007c0c */ /* 0x000fe2000c781270 */
[----:B------:R-:W-:Y:S01]  /*48790*/  ULDC UR4, c[0x0][0x248] ;  /* 0x0000920000047ab9 */ /* 0x000fe20000000800 */
[----:B------:R-:W-:Y:S01]  /*487a0*/  ULDC UR6, c[0x0][0x22c] ;  /* 0x00008b0000067ab9 */ /* 0x000fe20000000800 */
[----:B------:R-:W-:Y:S01]  /*487b0*/  VIADD R11, R7, UR4 ;  /* 0x00000004070b7c36 */ /* 0x000fe20008000000 */
[----:B------:R-:W-:-:S03]  /*487c0*/  ULDC UR4, c[0x0][0x248] ;  /* 0x0000920000047ab9 */ /* 0x000fc60000000800 */
[----:B0-----:R-:W-:Y:S01]  /*487d0*/  VIADD R16, R11, UR4 ;  /* 0x000000040b107c36 */ /* 0x001fe20008000000 */
[C---:B------:R-:W-:Y:S01]  /*487e0*/  LEA R12, P5, R23.reuse, R20, 0x1 ;  /* 0x00000014170c7211 */ /* 0x040fe200078a08ff */
[----:B------:R-:W-:Y:S02]  /*487f0*/  ULDC UR4, c[0x0][0x248] ;  /* 0x0000920000047ab9 */ /* 0x000fe40000000800 */
[----:B------:R-:W-:Y:S01]  /*48800*/  VIADD R22, R16, UR4 ;  /* 0x0000000410167c36 */ /* 0x000fe20008000000 */
[----:B------:R-:W-:Y:S01]  /*48810*/  LEA.HI.X.SX32 R13, R23, R21, 0x1, P5 ;  /* 0x00000015170d7211 */ /* 0x000fe200028f0eff */
[----:B------:R-:W-:Y:S01]  /*48820*/  ULDC UR4, c[0x0][0x248] ;  /* 0x0000920000047ab9 */ /* 0x000fe20000000800 */
[----:B------:R-:W-:Y:S01]  /*48830*/  ISETP.LT.AND P5, PT, R24, UR6, !P0 ;  /* 0x0000000618007c0c */ /* 0x000fe2000c7a1270 */
[----:B------:R-:W-:Y:S01]  /*48840*/  VIADD R24, R22, UR4 ;  /* 0x0000000416187c36 */ /* 0x000fe20008000000 */
[----:B------:R-:W-:Y:S01]  /*48850*/  ULDC UR4, c[0x0][0x248] ;  /* 0x0000920000047ab9 */ /* 0x000fe20000000800 */
[----:B---3--:R0:W-:Y:S01]  /*48860*/  @P3 STG.E.U16 desc[UR8][R12.64], R0 ;  /* 0x000000000c003986 */ /* 0x0081e2000c101508 */
[----:B------:R-:W-:Y:S01]  /*48870*/  VIADD R27, R2, 0x2d ;  /* 0x0000002d021b7836 */ /* 0x000fe20000000000 */
[----:B------:R-:W-:Y:S01]  /*48880*/  ULDC UR6, c[0x0][0x22c] ;  /* 0x00008b0000067ab9 */ /* 0x000fe20000000800 */
[----:B------:R-:W-:Y:S01]  /*48890*/  VIADD R23, R24, UR4 ;  /* 0x0000000418177c36 */ /* 0x000fe20008000000 */
[----:B------:R-:W-:-:S03]  /*488a0*/  ULDC UR4, c[0x0][0x248] ;  /* 0x0000920000047ab9 */ /* 0x000fc60000000800 */
[----:B------:R-:W-:Y:S01]  /*488b0*/  VIADD R25, R23, UR4 ;  /* 0x0000000417197c36 */ /* 0x000fe20008000000 */
[----:B------:R-:W-:Y:S01]  /*488c0*/  ULDC UR4, c[0x0][0x248] ;  /* 0x0000920000047ab9 */ /* 0x000fe20000000800 */
[----:B0-----:R-:W-:Y:S02]  /*488d0*/  LEA R12, P3, R19, R20, 0x1 ;  /* 0x00000014130c7211 */ /* 0x001fe400078608ff */
[----:B------:R-:W-:Y:S01]  /*488e0*/  VIADD R26, R25, UR4 ;  /* 0x00000004191a7c36 */ /* 0x000fe20008000000 */
[----:B------:R-:W-:Y:S01]  /*488f0*/  ULDC UR4, c[0x0][0x248] ;  /* 0x0000920000047ab9 */ /* 0x000fe20000000800 */
[----:B------:R-:W-:Y:S02]  /*48900*/  LEA.HI.X.SX32 R13, R19, R21, 0x1, P3 ;  /* 0x00000015130d7211 */ /* 0x000fe400018f0eff */
[----:B------:R-:W-:Y:S01]  /*48910*/  ISETP.LT.AND P3, PT, R27, UR6, !P0 ;  /* 0x000000061b007c0c */ /* 0x000fe2000c761270 */
[----:B------:R-:W-:Y:S01]  /*48920*/  VIADD R27, R26, UR4 ;  /* 0x000000041a1b7c36 */ /* 0x000fe20008000000 */
[----:B--2---:R-:W-:Y:S01]  /*48930*/  PRMT R28, R0, 0x7632, R28 ;  /* 0x00007632001c7816 */ /* 0x004fe2000000001c */
[----:B------:R-:W-:Y:S01]  /*48940*/  ULDC UR4, c[0x0][0x248] ;  /* 0x0000920000047ab9 */ /* 0x000fe20000000800 */
[----:B------:R0:W-:Y:S01]  /*48950*/  STL [R1+0x230c], R25 ;  /* 0x00230c1901007387 */ /* 0x0001e20000100800 */
[----:B------:R-:W-:Y:S01]  /*48960*/  VIADD R19, R27, UR4 ;  /* 0x000000041b137c36 */ /* 0x000fe20008000000 */
[----:B------:R-:W-:Y:S01]  /*48970*/  ULDC UR4, c[0x0][0x248] ;  /* 0x0000920000047ab9 */ /* 0x000fe20000000800 */
[----:B------:R-:W-:Y:S01]  /*48980*/  ULDC UR6, c[0x0][0x248] ;  /* 0x0000920000067ab9 */ /* 0x000fe20000000800 */
[----:B------:R1:W-:Y:S01]  /*48990*/  @P2 STG.E.U16 desc[UR8][R12.64], R28 ;  /* 0x0000001c0c002986 */ /* 0x0003e2000c101508 */
[----:B------:R-:W-:Y:S01]  /*489a0*/  VIADD R0, R19, UR4 ;  /* 0x0000000413007c36 */ /* 0x000fe20008000000 */
[----:B------:R-:W-:-:S02]  /*489b0*/  ULDC UR4, c[0x0][0x22c] ;  /* 0x00008b0000047ab9 */ /* 0x000fc40000000800 */
[----:B0-----:R-:W2:Y:S01]  /*489c0*/  LDL.LU R25, [R1+0x1e8] ;  /* 0x0001e80001197983 */ /* 0x001ea20000300800 */
[----:B-1----:R-:W-:Y:S01]  /*489d0*/  LEA R12, P2, R17, R20, 0x1 ;  /* 0x00000014110c7211 */ /* 0x002fe200078408ff */
[----:B------:R-:W-:-:S03]  /*489e0*/  VIADD R28, R2, 0x2e ;  /* 0x0000002e021c7836 */ /* 0x000fc60000000000 */
[----:B------:R-:W-:Y:S02]  /*489f0*/  LEA.HI.X.SX32 R13, R17, R21, 0x1, P2 ;  /* 0x00000015110d7211 */ /* 0x000fe400010f0eff */
[----:B------:R-:W-:Y:S01]  /*48a00*/  ISETP.LT.AND P2, PT, R28, UR4, !P0 ;  /* 0x000000041c007c0c */ /* 0x000fe2000c741270 */
[----:B------:R-:W-:Y:S01]  /*48a10*/  VIADD R0, R0, UR6 ;  /* 0x0000000600007c36 */ /* 0x000fe20008000000 */
[----:B------:R-:W3:Y:S01]  /*48a20*/  LDL.LU R28, [R1+0x1e4] ;  /* 0x0001e400011c7983 */ /* 0x000ee20000300800 */
[----:B------:R-:W-:Y:S01]  /*48a30*/  ULDC UR4, c[0x0][0x248] ;  /* 0x0000920000047ab9 */ /* 0x000fe20000000800 */
[----:B------:R-:W-:Y:S02]  /*48a40*/  ULDC UR6, c[0x0][0x248] ;  /* 0x0000920000067ab9 */ /* 0x000fe40000000800 */
[----:B------:R0:W-:Y:S02]  /*48a50*/  STL [R1+0x4], R0 ;  /* 0x0000040001007387 */ /* 0x0001e40000100800 */
[----:B0-----:R-:W-:Y:S01]  /*48a60*/  VIADD R0, R0, UR4 ;  /* 0x0000000400007c36 */ /* 0x001fe20008000000 */
[----:B------:R-:W-:-:S04]  /*48a70*/  ULDC UR4, c[0x0][0x248] ;  /* 0x0000920000047ab9 */ /* 0x000fc80000000800 */
        /* <DEDUP_REMOVED lines=9> */
[----:B------:R-:W-:Y:S04]  /*48b10*/  STL [R1+0x18], R0 ;  /* 0x0000180001007387 */ /* 0x000fe80000100800 */
[----:B---3--:R0:W-:Y:S01]  /*48b20*/  @P1 STG.E.U16 desc[UR8][R12.64], R28 ;  /* 0x0000001c0c001986 */ /* 0x0081e2000c101508 */
[----:B------:R-:W-:Y:S02]  /*48b30*/  PRMT R17, R28, 0x7632, R17 ;  /* 0x000076321c117816 */ /* 0x000fe40000000011 */
[----:B0-----:R-:W-:Y:S01]  /*48b40*/  LEA R12, P1, R15, R20, 0x1 ;  /* 0x000000140f0c7211 */ /* 0x001fe200078208ff */
[----:B------:R-:W-:-:S03]  /*48b50*/  VIADD R28, R2, 0x2f ;  /* 0x0000002f021c7836 */ /* 0x000fc60000000000 */
[----:B------:R-:W-:Y:S02]  /*48b60*/  LEA.HI.X.SX32 R13, R15, R21, 0x1, P1 ;  /* 0x000000150f0d7211 */ /* 0x000fe400008f0eff */
[----:B------:R-:W-:Y:S01]  /*48b70*/  ISETP.LT.AND P1, PT, R28, UR4, !P0 ;  /* 0x000000041c007c0c */ /* 0x000fe2000c721270 */
[----:B------:R-:W-:Y:S02]  /*48b80*/  ULDC UR4, c[0x0][0x248] ;  /* 0x0000920000047ab9 */ /* 0x000fe40000000800 */
[----:B------:R-:W-:Y:S01]  /*48b90*/  VIADD R0, R0, UR4 ;  /* 0x0000000400007c36 */ /* 0x000fe20008000000 */
[----:B------:R-:W-:-:S04]  /*48ba0*/  ULDC UR4, c[0x0][0x248] ;  /* 0x0000920000047ab9 */ /* 0x000fc80000000800 */
[----:B------:R0:W-:Y:S02]  /*48bb0*/  STL [R1+0x1c], R0 ;  /* 0x00001c0001007387 */ /* 0x0001e40000100800 */
[----:B0-----:R-:W-:Y:S01]  /*48bc0*/  VIADD R0, R0, UR4 ;  /* 0x0000000400007c36 */ /* 0x001fe20008000000 */
[----:B------:R-:W-:-:S04]  /*48bd0*/  ULDC UR4, c[0x0][0x248] ;  /* 0x0000920000047ab9 */ /* 0x000fc80000000800 */
[----:B------:R0:W-:Y:S02]  /*48be0*/  STL [R1+0x14], R0 ;  /* 0x0000140001007387 */ /* 0x0001e40000100800 */
[----:B0-----:R-:W-:Y:S01]  /*48bf0*/  VIADD R0, R0, UR4 ;  /* 0x0000000400007c36 */ /* 0x001fe20008000000 */
[----:B------:R-:W-:Y:S01]  /*48c00*/  ULDC UR4, c[0x0][0x248] ;  /* 0x0000920000047ab9 */ /* 0x000fe20000000800 */
[----:B------:R0:W-:Y:S04]  /*48c10*/  @P4 STG.E.U16 desc[UR8][R12.64], R17 ;  /* 0x000000110c004986 */ /* 0x0001e8000c101508 */
[----:B------:R1:W-:Y:S01]  /*48c20*/  STL [R1+0x28], R0 ;  /* 0x0000280001007387 */ /* 0x0003e20000100800 */
[----:B------:R-:W-:Y:S01]  /*48c30*/  VIADD R15, R2, 0x30 ;  /* 0x00000030020f7836 */ /* 0x000fe20000000000 */
[----:B0-----:R-:W-:Y:S01]  /*48c40*/  LEA R12, P4, R9, R20, 0x1 ;  /* 0x00000014090c7211 */ /* 0x001fe200078808ff */
[----:B-1----:R-:W-:Y:S01]  /*48c50*/  VIADD R0, R0, UR4 ;  /* 0x0000000400007c36 */ /* 0x002fe20008000000 */
[----:B------:R-:W-:-:S02]  /*48c60*/  ULDC UR4, c[0x0][0x248] ;  /* 0x0000920000047ab9 */ /* 0x000fc40000000800 */
[----:B------:R-:W-:Y:S02]  /*48c70*/  LEA.HI.X.SX32 R13, R9, R21, 0x1, P4 ;  /* 0x00000015090d7211 */ /* 0x000fe400020f0eff */
[----:B------:R0:W-:Y:S01]  /*48c80*/  STL [R1+0x24], R0 ;  /* 0x0000240001007387 */ /* 0x0001e20000100800 */
[----:B------:R-:W-:Y:S01]  /*48c90*/  ISETP.LT.AND P4, PT, R15, UR6, !P0 ;  /* 0x000000060f007c0c */ /* 0x000fe2000c781270 */
[----:B------:R-:W-:Y:S01]  /*48ca0*/  VIADD R15, R2, 0x31 ;  /* 0x00000031020f7836 */ /* 0x000fe20000000000 */
[----:B------:R-:W-:Y:S01]  /*48cb0*/  ULDC UR6, c[0x0][0x22c] ;  /* 0x00008b0000067ab9 */ /* 0x000fe20000000800 */
[----:B--2---:R1:W-:Y:S01]  /*48cc0*/  @P5 STG.E.U16 desc[UR8][R12.64], R25 ;  /* 0x000000190c005986 */ /* 0x0043e2000c101508 */
[----:B0-----:R-:W-:Y:S01]  /*48cd0*/  VIADD R0, R0, UR4 ;  /* 0x0000000400007c36 */ /* 0x001fe20008000000 */
[----:B------:R-:W-:-:S04]  /*48ce0*/  ULDC UR4, c[0x0][0x248] ;  /* 0x0000920000047ab9 */ /* 0x000fc80000000800 */
[----:B------:R0:W-:Y:S01]  /*48cf0*/  STL [R1+0x20], R0 ;  /* 0x0000200001007387 */ /* 0x0001e20000100800 */
[----:B-1----:R-:W-:-:S04]  /*48d00*/  LEA R12, P5, R8, R20, 0x1 ;  /* 0x00000014080c7211 */ /* 0x002fc800078a08ff */
[----:B------:R-:W-:Y:S01]  /*48d10*/  LEA.HI.X.SX32 R13, R8, R21, 0x1, P5 ;  /* 0x00000015080d7211 */ /* 0x000fe200028f0eff */
[----:B0-----:R-:W-:Y:S01]  /*48d20*/  VIADD R0, R0, UR4 ;  /* 0x0000000400007c36 */ /* 0x001fe20008000000 */
[----:B------:R-:W-:Y:S01]  /*48d30*/  ISETP.LT.AND P5, PT, R15, UR6, !P0 ;  /* 0x000000060f007c0c */ /* 0x000fe2000c7a1270 */
[----:B------:R-:W-:Y:S01]  /*48d40*/  ULDC UR4, c[0x0][0x248] ;  /* 0x0000920000047ab9 */ /* 0x000fe20000000800 */
[----:B------:R-:W-:Y:S02]  /*48d50*/  PRMT R9, R25, 0x7632, R9 ;  /* 0x0000763219097816 */ /* 0x000fe40000000009 */
[----:B------:R0:W-:Y:S01]  /*48d60*/  STL [R1+0x2c], R0 ;  /* 0x00002c0001007387 */ /* 0x0001e20000100800 */
[----:B------:R-:W-:-:S03]  /*48d70*/  ULDC UR6, c[0x0][0x22c] ;  /* 0x00008b0000067ab9 */ /* 0x000fc60000000800 */
[----:B------:R-:W2:Y:S01]  /*48d80*/  LDL.LU R15, [R1+0x1ec] ;  /* 0x0001ec00010f7983 */ /* 0x000ea20000300800 */
[----:B------:R-:W-:Y:S01]  /*48d90*/  VIADD R25, R0, UR4 ;  /* 0x0000000400197c36 */ /* 0x000fe20008000000 */
[----:B------:R-:W-:-:S03]  /*48da0*/  ULDC UR4, c[0x0][0x248] ;  /* 0x0000920000047ab9 */ /* 0x000fc60000000800 */
        /* <DEDUP_REMOVED lines=8> */
[----:B------:R0:W-:Y:S04]  /*48e30*/  STL [R1+0x3c], R0 ;  /* 0x00003c0001007387 */ /* 0x0001e80000100800 */
[----:B------:R-:W3:Y:S01]  /*48e40*/  LDL.LU R17, [R1+0x1f0] ;  /* 0x0001f00001117983 */ /* 0x000ee20000300800 */
[----:B0-----:R-:W-:-:S03]  /*48e50*/  VIADD R0, R0, UR4 ;  /* 0x0000000400007c36 */ /* 0x001fc60008000000 */
[----:B------:R0:W-:Y:S01]  /*48e60*/  @P3 STG.E.U16 desc[UR8][R12.64], R9 ;  /* 0x000000090c003986 */ /* 0x0001e2000c101508 */
[----:B------:R-:W-:-:S03]  /*48e70*/  ULDC UR4, c[0x0][0x248] ;  /* 0x0000920000047ab9 */ /* 0x000fc60000000800 */
[----:B------:R1:W-:Y:S01]  /*48e80*/  STL [R1+0x44], R0 ;  /* 0x0000440001007387 */ /* 0x0003e20000100800 */
[----:B0-----:R-:W-:Y:S02]  /*48e90*/  VIADD R9, R2, 0x32 ;  /* 0x0000003202097836 */ /* 0x001fe40000000000 */
[----:B-1----:R-:W-:Y:S01]  /*48ea0*/  VIADD R0, R0, UR4 ;  /* 0x0000000400007c36 */ /* 0x002fe20008000000 */
[C---:B------:R-:W-:Y:S01]  /*48eb0*/  LEA R8, P6, R18.reuse, R20, 0x1 ;  /* 0x0000001412087211 */ /* 0x040fe200078c08ff */
[----:B------:R-:W-:Y:S01]  /*48ec0*/  ULDC UR4, c[0x0][0x248] ;  /* 0x0000920000047ab9 */ /* 0x000fe20000000800 */
[----:B------:R-:W-:Y:S01]  /*48ed0*/  ISETP.LT.AND P3, PT, R9, UR6, !P0 ;  /* 0x0000000609007c0c */ /* 0x000fe2000c761270 */
[----:B------:R-:W-:Y:S01]  /*48ee0*/  ULDC UR6, c[0x0][0x248] ;  /* 0x0000920000067ab9 */ /* 0x000fe20000000800 */
[----:B------:R0:W-:Y:S01]  /*48ef0*/  STL [R1+0x48], R0 ;  /* 0x0000480001007387 */ /* 0x0001e20000100800 */
[----:B------:R-:W-:Y:S01]  /*48f00*/  LEA.HI.X.SX32 R9, R18, R21, 0x1, P6 ;  /* 0x0000001512097211 */ /* 0x000fe200030f0eff */
[----:B0-----:R-:W-:Y:S01]  /*48f10*/  VIADD R0, R0, UR6 ;  /* 0x0000000600007c36 */ /* 0x001fe20008000000 */
[----:B------:R-:W-:-:S04]  /*48f20*/  ULDC UR6, c[0x0][0x248] ;  /* 0x0000920000067ab9 */ /* 0x000fc80000000800 */
[----:B------:R0:W-:Y:S01]  /*48f30*/  STL [R1+0x40], R0 ;  /* 0x0000400001007387 */ /* 0x0001e20000100800 */
[----:B------:R-:W-:Y:S02]  /*48f40*/  VIADD R13, R2, 0x33 ;  /* 0x00000033020d7836 */ /* 0x000fe40000000000 */
[----:B0-----:R-:W-:Y:S01]  /*48f50*/  VIADD R0, R0, UR4 ;  /* 0x0000000400007c36 */ /* 0x001fe20008000000 */
[----:B------:R-:W-:-:S04]  /*48f60*/  ULDC UR4, c[0x0][0x22c] ;  /* 0x00008b0000047ab9 */ /* 0x000fc80000000800 */
[----:B------:R0:W-:Y:S04]  /*48f70*/  STL [R1+0x4c], R0 ;  /* 0x00004c0001007387 */ /* 0x0001e80000100800 */
[----:B------:R-:W-:Y:S01]  /*48f80*/  STL [R1+0x2310], R19 ;  /* 0x0023101301007387 */ /* 0x000fe20000100800 */
[----:B0-----:R-:W-:Y:S01]  /*48f90*/  VIADD R0, R0, UR6 ;  /* 0x0000000600007c36 */ /* 0x001fe20008000000 */
[----:B------:R-:W-:-:S04]  /*48fa0*/  ULDC UR6, c[0x0][0x22c] ;  /* 0x00008b0000067ab9 */ /* 0x000fc80000000800 */
[----:B------:R-:W-:Y:S01]  /*48fb0*/  STL [R1+0x54], R0 ;  /* 0x0000540001007387 */ /* 0x000fe20000100800 */
[----:B------:R-:W-:-:S03]  /*48fc0*/  PRMT R28, R29, 0x7632, R28 ;  /* 0x000076321d1c7816 */ /* 0x000fc6000000001c */
[----:B--2---:R0:W-:Y:S02]  /*48fd0*/  @P2 STG.E.U16 desc[UR8][R8.64], R15 ;  /* 0x0000000f08002986 */ /* 0x0041e4000c101508 */
[----:B0-----:R-:W-:-:S04]  /*48fe0*/  LEA R8, P2, R5, R20, 0x1 ;  /* 0x0000001405087211 */ /* 0x001fc800078408ff */
[----:B------:R-:W-:Y:S02]  /*48ff0*/  LEA.HI.X.SX32 R9, R5, R21, 0x1, P2 ;  /* 0x0000001505097211 */ /* 0x000fe400010f0eff */
[----:B------:R-:W-:Y:S01]  /*49000*/  ISETP.LT.AND P2, PT, R13, UR4, !P0 ;  /* 0x000000040d007c0c */ /* 0x000fe2000c741270 */
[----:B------:R-:W-:Y:S02]  /*49010*/  ULDC UR4, c[0x0][0x248] ;  /* 0x0000920000047ab9 */ /* 0x000fe40000000800 */
[----:B------:R-:W-:Y:S01]  /*49020*/  VIADD R0, R0, UR4 ;  /* 0x0000000400007c36 */ /* 0x000fe20008000000 */
[----:B------:R-:W-:-:S04]  /*49030*/  ULDC UR4, c[0x0][0x248] ;  /* 0x0000920000047ab9 */ /* 0x000fc80000000800 */
[----:B------:R0:W-:Y:S01]  /*49040*/  STL [R1+0x58], R0 ;  /* 0x0000580001007387 */ /* 0x0001e20000100800 */
[----:B------:R-:W-:Y:S01]  /*49050*/  PRMT R12, R15, 0x7632, R12 ;  /* 0x000076320f0c7816 */ /* 0x000fe2000000000c */
        /* <DEDUP_REMOVED lines=15> */
[----:B---3--:R-:W-:Y:S01]  /*49150*/  PRMT R12, R17, 0x7632, R12 ;  /* 0x00007632110c7816 */ /* 0x008fe2000000000c */
[----:B------:R1:W-:Y:S01]  /*49160*/  @P4 STG.E.U16 desc[UR8][R8.64], R17 ;  /* 0x0000001108004986 */ /* 0x0003e2000c101508 */
[----:B------:R-:W-:Y:S01]  /*49170*/  ULDC UR6, c[0x0][0x22c] ;  /* 0x00008b0000067ab9 */ /* 0x000fe20000000800 */
[----:B0-----:R-:W-:Y:S01]  /*49180*/  VIADD R0, R0, UR4 ;  /* 0x0000000400007c36 */ /* 0x001fe20008000000 */
[----:B------:R-:W-:-:S03]  /*49190*/  ULDC UR4, c[0x0][0x248] ;  /* 0x0000920000047ab9 */ /* 0x000fc60000000800 */
[----:B------:R-:W-:Y:S01]  /*491a0*/  VIADD R5, R0, UR4 ;  /* 0x0000000400057c36 */ /* 0x000fe20008000000 */
[----:B------:R-:W-:Y:S01]  /*491b0*/  ULDC UR4, c[0x0][0x248] ;  /* 0x0000920000047ab9 */ /* 0x000fe20000000800 */
[CC--:B-1----:R-:W-:Y:S02]  /*491c0*/  LEA R8, P4, R4.reuse, R20.reuse, 0x1 ;  /* 0x0000001404087211 */ /* 0x0c2fe400078808ff */
[----:B------:R-:W-:Y:S01]  /*491d0*/  VIADD R6, R5, UR4 ;  /* 0x0000000405067c36 */ /* 0x000fe20008000000 */
[----:B------:R-:W-:Y:S01]  /*491e0*/  ULDC UR4, c[0x0][0x248] ;  /* 0x0000920000047ab9 */ /* 0x000fe20000000800 */
[----:B------:R-:W-:Y:S02]  /*491f0*/  LEA.HI.X.SX32 R9, R4, R21, 0x1, P4 ;  /* 0x0000001504097211 */ /* 0x000fe400020f0eff */
[----:B------:R-:W-:Y:S01]  /*49200*/  VIADD R4, R6, UR4 ;  /* 0x0000000406047c36 */ /* 0x000fe20008000000 */
[----:B------:R-:W-:Y:S02]  /*49210*/  ULDC UR4, c[0x0][0x248] ;  /* 0x0000920000047ab9 */ /* 0x000fe40000000800 */
[----:B------:R0:W-:Y:S01]  /*49220*/  @P5 STG.E.U16 desc[UR8][R8.64], R12 ;  /* 0x0000000c08005986 */ /* 0x0001e2000c101508 */
[----:B------:R-:W-:Y:S01]  /*49230*/  ISETP.LT.AND P4, PT, R13, UR6, !P0 ;  /* 0x000000060d007c0c */ /* 0x000fe2000c781270 */
[----:B------:R-:W-:Y:S01]  /*49240*/  VIADD R17, R2, 0x36 ;  /* 0x0000003602117836 */ /* 0x000fe20000000000 */
[----:B------:R-:W-:Y:S01]  /*49250*/  ULDC UR6, c[0x0][0x248] ;  /* 0x0000920000067ab9 */ /* 0x000fe20000000800 */
[----:B0-----:R-:W-:Y:S01]  /*49260*/  VIADD R12, R4, UR4 ;  /* 0x00000004040c7c36 */ /* 0x001fe20008000000 */
[----:B------:R-:W-:Y:S01]  /*49270*/  ULDC UR4, c[0x0][0x248] ;  /* 0x0000920000047ab9 */ /* 0x000fe20000000800 */
[----:B------:R-:W-:-:S02]  /*49280*/  LEA R8, P5, R3, R20, 0x1 ;  /* 0x0000001403087211 */ /* 0x000fc400078a08ff */
[----:B------:R-:W-:Y:S01]  /*49290*/  VIADD R13, R12, UR4 ;  /* 0x000000040c0d7c36 */ /* 0x000fe20008000000 */
[----:B------:R-:W-:Y:S01]  /*492a0*/  ULDC UR4, c[0x0][0x22c] ;  /* 0x00008b0000047ab9 */ /* 0x000fe20000000800 */
[----:B------:R-:W-:Y:S01]  /*492b0*/  LEA.HI.X.SX32 R9, R3, R21, 0x1, P5 ;  /* 0x0000001503097211 */ /* 0x000fe200028f0eff */
[----:B------:R0:W-:Y:S01]  /*492c0*/  STL [R1+0x5c], R0 ;  /* 0x00005c0001007387 */ /* 0x0001e20000100800 */
[----:B------:R-:W-:Y:S01]  /*492d0*/  VIADD R15, R13, UR6 ;  /* 0x000000060d0f7c36 */ /* 0x000fe20008000000 */
[----:B------:R-:W-:Y:S01]  /*492e0*/  ISETP.LT.AND P5, PT, R17, UR4, !P0 ;  /* 0x0000000411007c0c */ /* 0x000fe2000c7a1270 */
[----:B------:R-:W-:Y:S01]  /*492f0*/  ULDC UR4, c[0x0][0x248] ;  /* 0x0000920000047ab9 */ /* 0x000fe20000000800 */
[----:B------:R-:W2:Y:S01]  /*49300*/  LDL.LU R19, [R1+0x1f8] ;  /* 0x0001f80001137983 */ /* 0x000ea20000300800 */
[----:B------:R-:W-:Y:S01]  /*49310*/  VIADD R3, R15, UR4 ;  /* 0x000000040f037c36 */ /* 0x000fe20008000000 */
[----:B------:R-:W-:Y:S01]  /*49320*/  ULDC UR4, c[0x0][0x248] ;  /* 0x0000920000047ab9 */ /* 0x000fe20000000800 */
[----:B------:R-:W-:-:S02]  /*49330*/  ULDC UR6, c[0x0][0x248] ;  /* 0x0000920000067ab9 */ /* 0x000fc40000000800 */
[----:B------:R-:W-:Y:S01]  /*49340*/  VIADD R17, R3, UR4 ;  /* 0x0000000403117c36 */ /* 0x000fe20008000000 */
[----:B------:R-:W-:Y:S01]  /*49350*/  ULDC UR4, c[0x0][0x248] ;  /* 0x0000920000047ab9 */ /* 0x000fe20000000800 */
[----:B------:R1:W-:Y:S02]  /*49360*/  @P3 STG.E.U16 desc[UR8][R8.64], R29 ;  /* 0x0000001d08003986 */ /* 0x0003e4000c101508 */
[----:B------:R-:W-:Y:S01]  /*49370*/  VIADD R18, R17, UR4 ;  /* 0x0000000411127c36 */ /* 0x000fe20008000000 */
[----:B------:R-:W-:-:S03]  /*49380*/  ULDC UR4, c[0x0][0x22c] ;  /* 0x00008b0000047ab9 */ /* 0x000fc60000000800 */
[----:B0-----:R-:W-:Y:S01]  /*49390*/  VIADD R0, R18, UR6 ;  /* 0x0000000612007c36 */ /* 0x001fe20008000000 */
[----:B------:R-:W-:Y:S01]  /*493a0*/  ULDC UR6, c[0x0][0x22c] ;  /* 0x00008b0000067ab9 */ /* 0x000fe20000000800 */
[----:B-1----:R-:W-:Y:S01]  /*493b0*/  LEA R8, P3, R14, R20, 0x1 ;  /* 0x000000140e087211 */ /* 0x002fe200078608ff */
[----:B------:R-:W-:-:S03]  /*493c0*/  VIADD R29, R2, 0x37 ;  /* 0x00000037021d7836 */ /* 0x000fc60000000000 */
[----:B------:R-:W-:Y:S02]  /*493d0*/  LEA.HI.X.SX32 R9, R14, R21, 0x1, P3 ;  /* 0x000000150e097211 */ /* 0x000fe400018f0eff */
[----:B------:R-:W-:Y:S01]  /*493e0*/  ISETP.LT.AND P3, PT, R29, UR4, !P0 ;  /* 0x000000041d007c0c */ /* 0x000fe2000c761270 */
[----:B------:R-:W-:Y:S02]  /*493f0*/  ULDC UR4, c[0x0][0x248] ;  /* 0x0000920000047ab9 */ /* 0x000fe40000000800 */
[----:B------:R-:W-:Y:S01]  /*49400*/  VIADD R29, R0, UR4 ;  /* 0x00000004001d7c36 */ /* 0x000fe20008000000 */
[----:B------:R-:W-:Y:S01]  /*49410*/  ULDC UR4, c[0x0][0x248] ;  /* 0x0000920000047ab9 */ /* 0x000fe20000000800 */
[----:B------:R0:W-:Y:S01]  /*49420*/  @P2 STG.E.U16 desc[UR8][R8.64], R28 ;  /* 0x0000001c08002986 */ /* 0x0001e2000c101508 */
[----:B------:R-:W-:-:S03]  /*49430*/  VIADD R14, R2, 0x38 ;  /* 0x00000038020e7836 */ /* 0x000fc60000000000 */
[----:B------:R1:W-:Y:S01]  /*49440*/  STL [R1+0x68], R0 ;  /* 0x0000680001007387 */ /* 0x0003e20000100800 */
[----:B0-----:R-:W-:Y:S01]  /*49450*/  VIADD R28, R29, UR4 ;  /* 0x000000041d1c7c36 */ /* 0x001fe20008000000 */
[----:B------:R-:W-:Y:S01]  /*49460*/  ULDC UR4, c[0x0][0x248] ;  /* 0x0000920000047ab9 */ /* 0x000fe20000000800 */
[----:B------:R-:W-:Y:S02]  /*49470*/  LEA R8, P2, R10, R20, 0x1 ;  /* 0x000000140a087211 */ /* 0x000fe400078408ff */
[----:B-1----:R-:W-:Y:S01]  /*49480*/  VIADD R0, R28, UR4 ;  /* 0x000000041c007c36 */ /* 0x002fe20008000000 */
[----:B------:R-:W-:Y:S01]  /*49490*/  ULDC UR4, c[0x0][0x248] ;  /* 0x0000920000047ab9 */ /* 0x000fe20000000800 */
[----:B------:R-:W-:Y:S02]  /*494a0*/  LEA.HI.X.SX32 R9, R10, R21, 0x1, P2 ;  /* 0x000000150a097211 */ /* 0x000fe400010f0eff */
[----:B------:R-:W-:Y:S01]  /*494b0*/  ISETP.LT.AND P2, PT, R14, UR6, !P0 ;  /* 0x000000060e007c0c */ /* 0x000fe2000c741270 */
[----:B------:R0:W-:Y:S01]  /*494c0*/  STL [R1+0x6c], R0 ;  /* 0x00006c0001007387 */ /* 0x0001e20000100800 */
[----:B------:R-:W-:Y:S01]  /*494d0*/  VIADD R14, R0, UR4 ;  /* 0x00000004000e7c36 */ /* 0x000fe20008000000 */
[----:B------:R-:W-:Y:S01]  /*494e0*/  ULDC UR4, c[0x0][0x248] ;  /* 0x0000920000047ab9 */ /* 0x000fe20000000800 */
[----:B------:R-:W-:Y:S01]  /*494f0*/  ULDC UR6, c[0x0][0x22c] ;  /* 0x00008b0000067ab9 */ /* 0x000fe20000000800 */
[----:B0-----:R-:W3:Y:S04]  /*49500*/  LDL.LU R0, [R1+0x1fc] ;  /* 0x0001fc0001007983 */ /* 0x001ee80000300800 */
[----:B------:R0:W-:Y:S02]  /*49510*/  STL [R1+0x70], R14 ;  /* 0x0000700e01007387 */ /* 0x0001e40000100800 */
[----:B0-----:R-:W-:Y:S01]  /*49520*/  VIADD R14, R14, UR4 ;  /* 0x000000040e0e7c36 */ /* 0x001fe20008000000 */
[----:B------:R-:W-:-:S04]  /*49530*/  ULDC UR4, c[0x0][0x248] ;  /* 0x0000920000047ab9 */ /* 0x000fc80000000800 */
[----:B------:R-:W-:Y:S04]  /*49540*/  STL [R1+0x74], R14 ;  /* 0x0000740e01007387 */ /* 0x000fe80000100800 */
[----:B--2---:R0:W-:Y:S01]  /*49550*/  @P1 STG.E.U16 desc[UR8][R8.64], R19 ;  /* 0x0000001308001986 */ /* 0x0041e2000c101508 */
[----:B------:R-:W-:Y:S01]  /*49560*/  PRMT R10, R19, 0x7632, R10 ;  /* 0x00007632130a7816 */ /* 0x000fe2000000000a */
[----:B0-----:R-:W-:Y:S01]  /*49570*/  VIADD R19, R14, UR4 ;  /* 0x000000040e137c36 */ /* 0x001fe20008000000 */
[C---:B------:R-:W-:Y:S01]  /*49580*/  LEA R8, P1, R7.reuse, R20, 0x1 ;  /* 0x0000001407087211 */ /* 0x040fe200078208ff */
[----:B------:R-:W-:Y:S01]  /*49590*/  ULDC UR4, c[0x0][0x248] ;  /* 0x0000920000047ab9 */ /* 0x000fe20000000800 */
[----:B------:R-:W-:Y:S02]  /*495a0*/  VIADD R14, R2, 0x39 ;  /* 0x00000039020e7836 */ /* 0x000fe40000000000 */
[----:B------:R0:W-:Y:S01]  /*495b0*/  STL [R1+0x78], R19 ;  /* 0x0000781301007387 */ /* 0x0001e20000100800 */
[----:B------:R-:W-:-:S02]  /*495c0*/  LEA.HI.X.SX32 R9, R7, R21, 0x1, P1 ;  /* 0x0000001507097211 */ /* 0x000fc400008f0eff */
[----:B------:R-:W-:Y:S01]  /*495d0*/  ISETP.LT.AND P1, PT, R14, UR6, !P0 ;  /* 0x000000060e007c0c */ /* 0x000fe2000c721270 */
[----:B0-----:R-:W-:Y:S01]  /*495e0*/  VIADD R19, R19, UR4 ;  /* 0x0000000413137c36 */ /* 0x001fe20008000000 */
[----:B------:R-:W-:Y:S01]  /*495f0*/  ULDC UR4, c[0x0][0x248] ;  /* 0x0000920000047ab9 */ /* 0x000fe20000000800 */
[----:B------:R0:W-:Y:S01]  /*49600*/  @P4 STG.E.U16 desc[UR8][R8.64], R10 ;  /* 0x0000000a08004986 */ /* 0x0001e2000c101508 */
[----:B------:R-:W-:Y:S01]  /*49610*/  VIADD R7, R2, 0x3a ;  /* 0x0000003a02077836 */ /* 0x000fe20000000000 */
[----:B------:R-:W-:Y:S01]  /*49620*/  ULDC UR6, c[0x0][0x22c] ;  /* 0x00008b0000067ab9 */ /* 0x000fe20000000800 */
[----:B------:R-:W-:Y:S01]  /*49630*/  VIADD R14, R19, UR4 ;  /* 0x00000004130e7c36 */ /* 0x000fe20008000000 */
[----:B------:R-:W-:Y:S01]  /*49640*/  ULDC UR4, c[0x0][0x248] ;  /* 0x0000920000047ab9 */ /* 0x000fe20000000800 */
[----:B------:R1:W-:Y:S02]  /*49650*/  STL [R1+0x7c], R19 ;  /* 0x00007c1301007387 */ /* 0x0003e40000100800 */
[----:B0-----:R-:W-:Y:S01]  /*49660*/  VIADD R9, R14, UR4 ;  /* 0x000000040e097c36 */ /* 0x001fe20008000000 */
[----:B------:R-:W-:Y:S01]  /*49670*/  ULDC UR4, c[0x0][0x248] ;  /* 0x0000920000047ab9 */ /* 0x000fe20000000800 */
[----:B------:R-:W-:Y:S01]  /*49680*/  LEA R8, P6, R11, R20, 0x1 ;  /* 0x000000140b087211 */ /* 0x000fe200078c08ff */
[----:B-1----:R-:W2:Y:S01]  /*49690*/  LDL.LU R19, [R1+0x2310] ;  /* 0x0023100001137983 */ /* 0x002ea20000300800 */
[----:B------:R-:W-:Y:S01]  /*496a0*/  VIADD R10, R9, UR4 ;  /* 0x00000004090a7c36 */ /* 0x000fe20008000000 */
[----:B------:R-:W-:-:S02]  /*496b0*/  ULDC UR4, c[0x0][0x248] ;  /* 0x0000920000047ab9 */ /* 0x000fc40000000800 */
[----:B------:R0:W-:Y:S04]  /*496c0*/  STL [R1+0x120], R9 ;  /* 0x0001200901007387 */ /* 0x0001e80000100800 */
[----:B------:R1:W-:Y:S01]  /*496d0*/  STL [R1+0x130], R10 ;  /* 0x0001300a01007387 */ /* 0x0003e20000100800 */
[----:B------:R-:W-:Y:S01]  /*496e0*/  ISETP.LT.AND P4, PT, R7, UR6, !P0 ;  /* 0x0000000607007c0c */ /* 0x000fe2000c781270 */
[----:B------:R-:W-:Y:S01]  /*496f0*/  ULDC UR6, c[0x0][0x248] ;  /* 0x0000920000067ab9 */ /* 0x000fe20000000800 */
[----:B0-----:R-:W-:Y:S01]  /*49700*/  LEA.HI.X.SX32 R9, R11, R21, 0x1, P6 ;  /* 0x000000150b097211 */ /* 0x001fe200030f0eff */
[----:B-1----:R-:W-:Y:S01]  /*49710*/  VIADD R10, R10, UR4 ;  /* 0x000000040a0a7c36 */ /* 0x002fe20008000000 */
[----:B------:R-:W-:-:S03]  /*49720*/  ULDC UR4, c[0x0][0x248] ;  /* 0x0000920000047ab9 */ /* 0x000fc60000000800 */
[----:B------:R-:W-:Y:S01]  /*49730*/  VIADD R11, R10, UR4 ;  /* 0x000000040a0b7c36 */ /* 0x000fe20008000000 */
[----:B---3--:R-:W-:Y:S01]  /*49740*/  PRMT R7, R0, 0x7632, R7 ;  /* 0x0000763200077816 */ /* 0x008fe20000000007 */
[----:B------:R0:W-:Y:S01]  /*49750*/  @P5 STG.E.U16 desc[UR8][R8.64], R0 ;  /* 0x0000000008005986 */ /* 0x0001e2000c101508 */
[----:B------:R-:W-:-:S03]  /*49760*/  ULDC UR4, c[0x0][0x248] ;  /* 0x0000920000047ab9 */ /* 0x000fc60000000800 */
[----:B------:R1:W-:Y:S01]  /*49770*/  STL [R1+0x134], R10 ;  /* 0x0001340a01007387 */ /* 0x0003e20000100800 */
[----:B0-----:R-:W-:Y:S01]  /*49780*/  VIADD R0, R11, UR6 ;  /* 0x000000060b007c36 */ /* 0x001fe20008000000 */
[----:B------:R-:W-:Y:S01]  /*49790*/  LEA R8, P5, R16, R20, 0x1 ;  /* 0x0000001410087211 */ /* 0x000fe200078a08ff */
[----:B-1----:R-:W-:Y:S01]  /*497a0*/  VIADD R10, R2, 0x3b ;  /* 0x0000003b020a7836 */ /* 0x002fe20000000000 */
[----:B------:R-:W-:Y:S02]  /*497b0*/  ULDC UR6, c[0x0][0x248] ;  /* 0x0000920000067ab9 */ /* 0x000fe40000000800 */
[----:B------:R0:W-:Y:S01]  /*497c0*/  STL [R1+0x138], R0 ;  /* 0x0001380001007387 */ /* 0x0001e20000100800 */
[----:B------:R-:W-:Y:S01]  /*497d0*/  LEA.HI.X.SX32 R9, R16, R21, 0x1, P5 ;  /* 0x0000001510097211 */ /* 0x000fe200028f0eff */
[----:B0-----:R-:W-:Y:S01]  /*497e0*/  VIADD R0, R0, UR4 ;  /* 0x0000000400007c36 */ /* 0x001fe20008000000 */
[----:B------:R-:W-:Y:S02]  /*497f0*/  ULDC UR4, c[0x0][0x22c] ;  /* 0x00008b0000047ab9 */ /* 0x000fe40000000800 */
[----:B------:R-:W-:Y:S01]  /*49800*/  ISETP.LT.AND P5, PT, R10, UR4, !P0 ;  /* 0x000000040a007c0c */ /* 0x000fe2000c7a1270 */
[----:B------:R-:W-:Y:S01]  /*49810*/  VIADD R16, R0, UR6 ;  /* 0x0000000600107c36 */ /* 0x000fe20008000000 */
[----:B------:R0:W-:Y:S01]  /*49820*/  STL [R1+0x15c], R0 ;  /* 0x00015c0001007387 */ /* 0x0001e20000100800 */
[----:B------:R-:W-:Y:S01]  /*49830*/  ULDC UR4, c[0x0][0x248] ;  /* 0x0000920000047ab9 */ /* 0x000fe20000000800 */
[----:B------:R-:W-:-:S02]  /*49840*/  ULDC UR6, c[0x0][0x22c] ;  /* 0x00008b0000067ab9 */ /* 0x000fc40000000800 */
[----:B------:R-:W3:Y:S01]  /*49850*/  LDL.LU R10, [R1+0x200] ;  /* 0x00020000010a7983 */ /* 0x000ee20000300800 */
[----:B0-----:R-:W-:Y:S01]  /*49860*/  VIADD R0, R16, UR4 ;  /* 0x0000000410007c36 */ /* 0x001fe20008000000 */
[----:B------:R-:W-:-:S04]  /*49870*/  ULDC UR4, c[0x0][0x248] ;  /* 0x0000920000047ab9 */ /* 0x000fc80000000800 */
[----:B------:R0:W-:Y:S02]  /*49880*/  STL [R1+0x180], R0 ;  /* 0x0001800001007387 */ /* 0x0001e40000100800 */
[----:B0-----:R-:W-:Y:S01]  /*49890*/  VIADD R0, R0, UR4 ;  /* 0x0000000400007c36 */ /* 0x001fe20008000000 */
[----:B------:R-:W-:-:S04]  /*498a0*/  ULDC UR4, c[0x0][0x248] ;  /* 0x0000920000047ab9 */ /* 0x000fc80000000800 */
[----:B------:R0:W-:Y:S04]  /*498b0*/  STL [R1+0x1e0], R0 ;  /* 0x0001e00001007387 */ /* 0x0001e80000100800 */
[----:B------:R1:W-:Y:S01]  /*498c0*/  @P3 STG.E.U16 desc[UR8][R8.64], R7 ;  /* 0x0000000708003986 */ /* 0x0003e2000c101508 */
[----:B0-----:R-:W-:Y:S01]  /*498d0*/  VIADD R0, R0, UR4 ;  /* 0x0000000400007c36 */ /* 0x001fe20008000000 */
[----:B------:R-:W-:-:S04]  /*498e0*/  ULDC UR4, c[0x0][0x248] ;  /* 0x0000920000047ab9 */ /* 0x000fc80000000800 */
[----:B------:R0:W-:Y:S01]  /*498f0*/  STL [R1+0x350], R0 ;  /* 0x0003500001007387 */ /* 0x0001e20000100800 */
[----:B-1----:R-:W-:Y:S01]  /*49900*/  LEA R8, P3, R22, R20, 0x1 ;  /* 0x0000001416087211 */ /* 0x002fe200078608ff */
[----:B------:R-:W-:-:S03]  /*49910*/  VIADD R7, R2, 0x3c ;  /* 0x0000003c02077836 */ /* 0x000fc60000000000 */
[----:B------:R-:W-:Y:S01]  /*49920*/  LEA.HI.X.SX32 R9, R22, R21, 0x1, P3 ;  /* 0x0000001516097211 */ /* 0x000fe200018f0eff */
[----:B0-----:R-:W-:Y:S01]  /*49930*/  VIADD R0, R0, UR4 ;  /* 0x0000000400007c36 */ /* 0x001fe20008000000 */
[----:B------:R-:W-:-:S03]  /*49940*/  ULDC UR4, c[0x0][0x248] ;  /* 0x0000920000047ab9 */ /* 0x000fc60000000800 */
[----:B------:R-:W-:Y:S01]  /*49950*/  VIADD R22, R0, UR4 ;  /* 0x0000000400167c36 */ /* 0x000fe20008000000 */
[----:B------:R-:W-:Y:S01]  /*49960*/  ISETP.LT.AND P3, PT, R7, UR6, !P0 ;  /* 0x0000000607007c0c */ /* 0x000fe2000c761270 */
[----:B------:R-:W-:Y:S01]  /*49970*/  ULDC UR4, c[0x0][0x248] ;  /* 0x0000920000047ab9 */ /* 0x000fe20000000800 */
[----:B------:R-:W-:Y:S01]  /*49980*/  ULDC UR6, c[0x0][0x22c] ;  /* 0x00008b0000067ab9 */ /* 0x000fe20000000800 */
[----:B---3--:R0:W-:Y:S01]  /*49990*/  @P2 STG.E.U16 desc[UR8][R8.64], R10 ;  /* 0x0000000a08002986 */ /* 0x0081e2000c101508 */
[----:B------:R-:W-:Y:S01]  /*499a0*/  PRMT R7, R10, 0x7632, R7 ;  /* 0x000076320a077816 */ /* 0x000fe20000000007 */
[----:B0-----:R-:W-:Y:S01]  /*499b0*/  VIADD R9, R22, UR7 ;  /* 0x0000000716097c36 */ /* 0x001fe20008000000 */
[----:B------:R-:W-:Y:S01]  /*499c0*/  LEA R8, P2, R24, R20, 0x1 ;  /* 0x0000001418087211 */ /* 0x000fe200078408ff */
[----:B------:R-:W-:Y:S01]  /*499d0*/  VIADD R10, R22, UR4 ;  /* 0x00000004160a7c36 */ /* 0x000fe20008000000 */
[----:B------:R-:W-:Y:S01]  /*499e0*/  ULDC UR4, c[0x0][0x248] ;  /* 0x0000920000047ab9 */ /* 0x000fe20000000800 */
[----:B------:R-:W-:Y:S01]  /*499f0*/  ULDC UR7, c[0x0][0x248] ;  /* 0x0000920000077ab9 */ /* 0x000fe20000000800 */
[----:B------:R-:W-:Y:S01]  /*49a00*/  VIADD R9, R9, UR4 ;  /* 0x0000000409097c36 */ /* 0x000fe20008000000 */
[----:B------:R-:W-:Y:S01]  /*49a10*/  ULDC UR4, c[0x0][0x248] ;  /* 0x0000920000047ab9 */ /* 0x000fe20000000800 */
[----:B------:R-:W-:Y:S04]  /*49a20*/  STL [R1+0x35c], R10 ;  /* 0x00035c0a01007387 */ /* 0x000fe80000100800 */
[----:B------:R0:W-:Y:S02]  /*49a30*/  STL [R1+0x368], R9 ;  /* 0x0003680901007387 */ /* 0x0001e40000100800 */
[----:B0-----:R-:W-:Y:S01]  /*49a40*/  LEA.HI.X.SX32 R9, R24, R21, 0x1, P2 ;  /* 0x0000001518097211 */ /* 0x001fe200010f0eff */
[----:B------:R-:W-:Y:S01]  /*49a50*/  VIADD R24, R22, UR10 ;  /* 0x0000000a16187c36 */ /* 0x000fe20008000000 */
[----:B------:R-:W-:Y:S01]  /*49a60*/  ULDC UR10, c[0x0][0x248] ;  /* 0x00009200000a7ab9 */ /* 0x000fe20000000800 */
[----:B------:R-:W-:-:S02]  /*49a70*/  VIADD R10, R2, 0x3d ;  /* 0x0000003d020a7836 */ /* 0x000fc40000000000 */
[----:B------:R-:W-:Y:S01]  /*49a80*/  VIADD R24, R24, UR7 ;  /* 0x0000000718187c36 */ /* 0x000fe20008000000 */
[----:B------:R0:W-:Y:S01]  /*49a90*/  @P1 STG.E.U16 desc[UR8][R8.64], R7 ;  /* 0x0000000708001986 */ /* 0x0001e2000c101508 */
[----:B------:R-:W-:Y:S02]  /*49aa0*/  ULDC UR7, c[0x0][0x248] ;  /* 0x0000920000077ab9 */ /* 0x000fe40000000800 */
[----:B------:R-:W-:Y:S01]  /*49ab0*/  VIADD R24, R24, UR4 ;  /* 0x0000000418187c36 */ /* 0x000fe20008000000 */
[----:B------:R-:W-:Y:S01]  /*49ac0*/  ISETP.LT.AND P2, PT, R10, UR6, !P0 ;  /* 0x000000060a007c0c */ /* 0x000fe2000c741270 */
[----:B------:R-:W-:Y:S01]  /*49ad0*/  IMAD.MOV.U32 R10, RZ, RZ, R25 ;  /* 0x000000ffff0a7224 */ /* 0x000fe200078e0019 */
[----:B------:R-:W-:Y:S01]  /*49ae0*/  ULDC UR4, c[0x0][0x248] ;  /* 0x0000920000047ab9 */ /* 0x000fe20000000800 */
[----:B------:R-:W3:Y:S01]  /*49af0*/  LDL.LU R25, [R1+0x230c] ;  /* 0x00230c0001197983 */ /* 0x000ee20000300800 */
[----:B------:R-:W-:-:S03]  /*49b00*/  ULDC UR6, c[0x0][0x248] ;  /* 0x0000920000067ab9 */ /* 0x000fc60000000800 */
[----:B------:R1:W-:Y:S01]  /*49b10*/  STL [R1+0x374], R24 ;  /* 0x0003741801007387 */ /* 0x0003e20000100800 */
[----:B0-----:R-:W-:Y:S01]  /*49b20*/  LEA R8, P1, R23, R20, 0x1 ;  /* 0x0000001417087211 */ /* 0x001fe200078208ff */
[----:B------:R-:W-:-:S03]  /*49b30*/  VIADD R7, R2, 0x3e ;  /* 0x0000003e02077836 */ /* 0x000fc60000000000 */
[----:B------:R-:W-:Y:S01]  /*49b40*/  LEA.HI.X.SX32 R9, R23, R21, 0x1, P1 ;  /* 0x0000001517097211 */ /* 0x000fe200008f0eff */
[----:B-1----:R-:W-:Y:S01]  /*49b50*/  VIADD R24, R24, UR4 ;  /* 0x0000000418187c36 */ /* 0x002fe20008000000 */
[----:B------:R-:W-:Y:S01]  /*49b60*/  ULDC UR4, c[0x0][0x248] ;  /* 0x0000920000047ab9 */ /* 0x000fe20000000800 */
[----:B------:R-:W-:Y:S02]  /*49b70*/  ULDC UR4, c[0x0][0x22c] ;  /* 0x00008b0000047ab9 */ /* 0x000fe40000000800 */
[----:B------:R-:W-:Y:S01]  /*49b80*/  VIADD R23, R24, UR7 ;  /* 0x0000000718177c36 */ /* 0x000fe20008000000 */
[----:B------:R-:W-:Y:S01]  /*49b90*/  ISETP.LT.AND P1, PT, R7, UR4, !P0 ;  /* 0x0000000407007c0c */ /* 0x000fe2000c721270 */
[----:B------:R-:W-:Y:S01]  /*49ba0*/  ULDC UR4, c[0x0][0x248] ;  /* 0x0000920000047ab9 */ /* 0x000fe20000000800 */
[----:B------:R-:W-:Y:S01]  /*49bb0*/  ULDC UR7, c[0x0][0x248] ;  /* 0x0000920000077ab9 */ /* 0x000fe20000000800 */
[----:B------:R-:W-:Y:S01]  /*49bc0*/  VIADD R23, R23, UR6 ;  /* 0x0000000617177c36 */ /* 0x000fe20008000000 */
[----:B------:R-:W-:-:S04]  /*49bd0*/  ULDC UR6, c[0x0][0x248] ;  /* 0x0000920000067ab9 */ /* 0x000fc80000000800 */
[----:B------:R0:W-:Y:S04]  /*49be0*/  STL [R1+0x370], R23 ;  /* 0x0003701701007387 */ /* 0x0001e80000100800 */
[----:B------:R1:W-:Y:S01]  /*49bf0*/  STL [R1+0x2308], R17 ;  /* 0x0023081101007387 */ /* 0x0003e20000100800 */
[----:B0-----:R-:W-:Y:S01]  /*49c00*/  VIADD R23, R23, UR4 ;  /* 0x0000000417177c36 */ /* 0x001fe20008000000 */
[----:B------:R-:W-:Y:S02]  /*49c10*/  ULDC UR4, c[0x0][0x248] ;  /* 0x0000920000047ab9 */ /* 0x000fe40000000800 */
[----:B-1----:R-:W4:Y:S04]  /*49c20*/  LDL.LU R17, [R1+0x10] ;  /* 0x0000100001117983 */ /* 0x002f280000300800 */
[----:B------:R0:W-:Y:S04]  /*49c30*/  STL [R1+0x2304], R18 ;  /* 0x0023041201007387 */ /* 0x0001e80000100800 */
[----:B------:R-:W-:Y:S04]  /*49c40*/  STL [R1+0x38c], R23 ;  /* 0x00038c1701007387 */ /* 0x000fe80000100800 */
[----:B0-----:R-:W2:Y:S04]  /*49c50*/  LDL.LU R18, [R1+0x48] ;  /* 0x0000480001127983 */ /* 0x001ea80000300800 */
[----:B------:R0:W-:Y:S04]  /*49c60*/  STL [R1+0x2300], R29 ;  /* 0x0023001d01007387 */ /* 0x0001e80000100800 */
[----:B0-----:R-:W2:Y:S04]  /*49c70*/  LDL.LU R29, [R1+0x28] ;  /* 0x00002800011d7983 */ /* 0x001ea80000300800 */
[----:B------:R0:W-:Y:S04]  /*49c80*/  STL [R1+0x22fc], R28 ;  /* 0x0022fc1c01007387 */ /* 0x0001e80000100800 */
[----:B0-----:R-:W2:Y:S04]  /*49c90*/  LDL.LU R28, [R1+0x24] ;  /* 0x00002400011c7983 */ /* 0x001ea80000300800 */
[----:B------:R0:W-:Y:S04]  /*49ca0*/  STL [R1+0x22f8], R14 ;  /* 0x0022f80e01007387 */ /* 0x0001e80000100800 */
[----:B0-----:R-:W3:Y:S04]  /*49cb0*/  LDL.LU R14, [R1+0x204] ;  /* 0x00020400010e7983 */ /* 0x001ee80000300800 */
[----:B------:R0:W-:Y:S04]  /*49cc0*/  STL [R1+0x22f4], R11 ;  /* 0x0022f40b01007387 */ /* 0x0001e80000100800 */
[----:B0-----:R-:W2:Y:S04]  /*49cd0*/  LDL.LU R11, [R1+0x58] ;  /* 0x00005800010b7983 */ /* 0x001ea80000300800 */
[----:B------:R-:W-:Y:S04]  /*49ce0*/  STL [R1+0x22f0], R16 ;  /* 0x0022f01001007387 */ /* 0x000fe80000100800 */
[----:B------:R0:W-:Y:S04]  /*49cf0*/  STL [R1+0x22ec], R22 ;  /* 0x0022ec1601007387 */ /* 0x0001e80000100800 */
[----:B0-----:R-:W2:Y:S04]  /*49d00*/  LDL.LU R22, [R1+0x44] ;  /* 0x0000440001167983 */ /* 0x001ea80000300800 */
[----:B------:R0:W-:Y:S04]  /*49d10*/  STL [R1+0x22e8], R24 ;  /* 0x0022e81801007387 */ /* 0x0001e80000100800 */
[----:B0-----:R-:W2:Y:S04]  /*49d20*/  LDL.LU R24, [R1+0x54] ;  /* 0x0000540001187983 */ /* 0x001ea80000300800 */
[----:B------:R-:W4:Y:S01]  /*49d30*/  LDL.LU R16, [R1+0x208] ;  /* 0x0002080001107983 */ /* 0x000f220000300800 */
[----:B------:R-:W-:Y:S01]  /*49d40*/  VIADD R23, R23, UR4 ;  /* 0x0000000417177c36 */ /* 0x000fe20008000000 */
[----:B------:R-:W-:Y:S01]  /*49d50*/  ULDC UR4, c[0x0][0x248] ;  /* 0x0000920000047ab9 */ /* 0x000fe20000000800 */
[----:B------:R-:W-:Y:S01]  /*49d60*/  ULDC UR4, c[0x0][0x22c] ;  /* 0x00008b0000047ab9 */ /* 0x000fe20000000800 */
[----:B---3--:R0:W-:Y:S01]  /*49d70*/  @P4 STG.E.U16 desc[UR8][R8.64], R14 ;  /* 0x0000000e08004986 */ /* 0x0081e2000c101508 */
[----:B------:R-:W-:-:S02]  /*49d80*/  PRMT R7, R14, 0x7632, R7 ;  /* 0x000076320e077816 */ /* 0x000fc40000000007 */
[----:B0-----:R-:W-:Y:S01]  /*49d90*/  LEA R8, P4, R25, R20, 0x1 ;  /* 0x0000001419087211 */ /* 0x001fe200078808ff */
[----:B------:R-:W-:-:S03]  /*49da0*/  IMAD.MOV.U32 R14, RZ, RZ, R10 ;  /* 0x000000ffff0e7224 */ /* 0x000fc600078e000a */
[----:B------:R-:W-:Y:S01]  /*49db0*/  LEA.HI.X.SX32 R9, R25, R21, 0x1, P4 ;  /* 0x0000001519097211 */ /* 0x000fe200020f0eff */
[----:B------:R-:W-:Y:S01]  /*49dc0*/  VIADD R25, R23, UR7 ;  /* 0x0000000717197c36 */ /* 0x000fe20008000000 */
[----:B------:R-:W-:Y:S01]  /*49dd0*/  ULDC UR7, c[0x0][0x248] ;  /* 0x0000920000077ab9 */ /* 0x000fe20000000800 */
[----:B------:R-:W-:Y:S02]  /*49de0*/  VIADD R10, R2, 0x3f ;  /* 0x0000003f020a7836 */ /* 0x000fe40000000000 */
[----:B------:R-:W-:Y:S01]  /*49df0*/  VIADD R25, R25, UR6 ;  /* 0x0000000619197c36 */ /* 0x000fe20008000000 */
[----:B------:R-:W-:Y:S01]  /*49e00*/  @P5 STG.E.U16 desc[UR8][R8.64], R7 ;  /* 0x0000000708005986 */ /* 0x000fe2000c101508 */
[----:B------:R-:W-:Y:S01]  /*49e10*/  ULDC UR6, c[0x0][0x22c] ;  /* 0x00008b0000067ab9 */ /* 0x000fe20000000800 */
[----:B------:R-:W-:Y:S01]  /*49e20*/  ISETP.LT.AND P4, PT, R10, UR4, !P0 ;  /* 0x000000040a007c0c */ /* 0x000fe2000c781270 */
[----:B------:R-:W-:Y:S01]  /*49e30*/  ULDC UR4, c[0x0][0x248] ;  /* 0x0000920000047ab9 */ /* 0x000fe20000000800 */
[----:B------:R0:W-:Y:S02]  /*49e40*/  STL [R1+0x388], R25 ;  /* 0x0003881901007387 */ /* 0x0001e40000100800 */
[----:B0-----:R-:W-:Y:S01]  /*49e50*/  VIADD R25, R25, UR4 ;  /* 0x0000000419197c36 */ /* 0x001fe20008000000 */
[----:B------:R-:W-:-:S04]  /*49e60*/  ULDC UR4, c[0x0][0x248] ;  /* 0x0000920000047ab9 */ /* 0x000fc80000000800 */
[----:B------:R0:W-:Y:S01]  /*49e70*/  STL [R1+0x3a8], R25 ;  /* 0x0003a81901007387 */ /* 0x0001e20000100800 */
[----:B------:R-:W-:Y:S01]  /*49e80*/  LEA R8, P5, R26, R20, 0x1 ;  /* 0x000000141a087211 */ /* 0x000fe200078a08ff */
[----:B0-----:R-:W-:Y:S01]  /*49e90*/  VIADD R25, R25, UR4 ;  /* 0x0000000419197c36 */ /* 0x001fe20008000000 */
[----:B------:R-:W-:-:S03]  /*49ea0*/  ULDC UR4, c[0x0][0x248] ;  /* 0x0000920000047ab9 */ /* 0x000fc60000000800 */
[----:B------:R-:W-:Y:S01]  /*49eb0*/  VIADD R10, R25, UR4 ;  /* 0x00000004190a7c36 */ /* 0x000fe20008000000 */
[----:B------:R-:W-:Y:S01]  /*49ec0*/  ULDC UR4, c[0x0][0x248] ;  /* 0x0000920000047ab9 */ /* 0x000fe20000000800 */
[----:B------:R-:W-:Y:S02]  /*49ed0*/  VIADD R7, R2, 0x40 ;  /* 0x0000004002077836 */ /* 0x000fe40000000000 */
[----:B------:R-:W-:Y:S01]  /*49ee0*/  VIADD R10, R10, UR4 ;  /* 0x000000040a0a7c36 */ /* 0x000fe20008000000 */
[----:B------:R-:W-:Y:S01]  /*49ef0*/  LEA.HI.X.SX32 R9, R26, R21, 0x1, P5 ;  /* 0x000000151a097211 */ /* 0x000fe200028f0eff */
[----:B------:R-:W-:Y:S01]  /*49f00*/  ULDC UR4, c[0x0][0x248] ;  /* 0x0000920000047ab9 */ /* 0x000fe20000000800 */
[----:B------:R-:W3:Y:S01]  /*49f10*/  LDL.LU R26, [R1+0x60] ;  /* 0x00006000011a7983 */ /* 0x000ee20000300800 */
[----:B------:R-:W-:Y:S01]  /*49f20*/  ISETP.LT.AND P5, PT, R7, UR6, !P0 ;  /* 0x0000000607007c0c */ /* 0x000fe2000c7a1270 */
[----:B------:R-:W-:Y:S02]  /*49f30*/  ULDC UR6, c[0x0][0x22c] ;  /* 0x00008b0000067ab9 */ /* 0x000fe40000000800 */
[----:B------:R0:W-:Y:S01]  /*49f40*/  STL [R1+0x398], R10 ;  /* 0x0003980a01007387 */ /* 0x0001e20000100800 */
[----:B----4-:R-:W-:-:S03]  /*49f50*/  PRMT R7, R16, 0x7632, R7 ;  /* 0x0000763210077816 */ /* 0x010fc60000000007 */
[----:B------:R1:W-:Y:S01]  /*49f60*/  @P3 STG.E.U16 desc[UR8][R8.64], R16 ;  /* 0x0000001008003986 */ /* 0x0003e2000c101508 */
[----:B0-----:R-:W-:Y:S01]  /*49f70*/  VIADD R10, R10, UR4 ;  /* 0x000000040a0a7c36 */ /* 0x001fe20008000000 */
[----:B------:R-:W-:Y:S01]  /*49f80*/  ULDC UR4, c[0x0][0x248] ;  /* 0x0000920000047ab9 */ /* 0x000fe20000000800 */
[----:B-1----:R-:W-:Y:S02]  /*49f90*/  IMAD.MOV.U32 R16, RZ, RZ, R17 ;  /* 0x000000ffff107224 */ /* 0x002fe400078e0011 */
[----:B------:R-:W-:Y:S01]  /*49fa0*/  VIADD R17, R10, UR4 ;  /* 0x000000040a117c36 */ /* 0x000fe20008000000 */
[----:B------:R-:W-:Y:S01]  /*49fb0*/  STL [R1+0x394], R10 ;  /* 0x0003940a01007387 */ /* 0x000fe20000100800 */
[----:B------:R-:W-:Y:S01]  /*49fc0*/  ULDC UR4, c[0x0][0x248] ;  /* 0x0000920000047ab9 */ /* 0x000fe20000000800 */
[C---:B------:R-:W-:Y:S02]  /*49fd0*/  LEA R8, P3, R27.reuse, R20, 0x1 ;  /* 0x000000141b087211 */ /* 0x040fe400078608ff */
[----:B------:R0:W-:Y:S02]  /*49fe0*/  STL [R1+0x3a4], R17 ;  /* 0x0003a41101007387 */ /* 0x0001e40000100800 */
[----:B------:R-:W-:Y:S01]  /*49ff0*/  LEA.HI.X.SX32 R9, R27, R21, 0x1, P3 ;  /* 0x000000151b097211 */ /* 0x000fe200018f0eff */
[----:B0-----:R-:W-:Y:S01]  /*4a000*/  VIADD R17, R17, UR4 ;  /* 0x0000000411117c36 */ /* 0x001fe20008000000 */
[----:B------:R-:W-:Y:S01]  /*4a010*/  ULDC UR4, c[0x0][0x248] ;  /* 0x0000920000047ab9 */ /* 0x000fe20000000800 */
[----:B------:R-:W-:-:S02]  /*4a020*/  VIADD R10, R2, 0x41 ;  /* 0x00000041020a7836 */ /* 0x000fc40000000000 */
[----:B------:R-:W-:-:S04]  /*4a030*/  IMAD.MOV.U32 R27, RZ, RZ, R17 ;  /* 0x000000ffff1b7224 */ /* 0x000fc800078e0011 */
[----:B------:R-:W-:Y:S01]  /*4a040*/  VIADD R27, R27, UR4 ;  /* 0x000000041b1b7c36 */ /* 0x000fe20008000000 */
[----:B------:R-:W-:Y:S01]  /*4a050*/  ULDC UR4, c[0x0][0x248] ;  /* 0x0000920000047ab9 */ /* 0x000fe20000000800 */
[----:B------:R-:W-:Y:S01]  /*4a060*/  ISETP.LT.AND P3, PT, R10, UR6, !P0 ;  /* 0x000000060a007c0c */ /* 0x000fe2000c761270 */
[----:B------:R-:W-:Y:S01]  /*4a070*/  STL [R1+0x3c0], R17 ;  /* 0x0003c01101007387 */ /* 0x000fe20000100800 */
[----:B------:R-:W-:Y:S01]  /*4a080*/  VIADD R10, R27, UR4 ;  /* 0x000000041b0a7c36 */ /* 0x000fe20008000000 */
[----:B------:R-:W-:Y:S01]  /*4a090*/  ULDC UR4, c[0x0][0x248] ;  /* 0x0000920000047ab9 */ /* 0x000fe20000000800 */
[----:B------:R-:W-:Y:S01]  /*4a0a0*/  ULDC UR6, c[0x0][0x22c] ;  /* 0x00008b0000067ab9 */ /* 0x000fe20000000800 */
[----:B------:R-:W-:Y:S04]  /*4a0b0*/  STL [R1+0x3bc], R27 ;  /* 0x0003bc1b01007387 */ /* 0x000fe80000100800 */
[----:B------:R0:W-:Y:S04]  /*4a0c0*/  STL [R1+0x3b0], R10 ;  /* 0x0003b00a01007387 */ /* 0x0001e80000100800 */
[----:B------:R2:W-:Y:S01]  /*4a0d0*/  @P2 STG.E.U16 desc[UR8][R8.64], R7 ;  /* 0x0000000708002986 */ /* 0x0005e2000c101508 */
[----:B0-----:R-:W-:Y:S01]  /*4a0e0*/  VIADD R10, R10, UR4 ;  /* 0x000000040a0a7c36 */ /* 0x001fe20008000000 */
[----:B------:R-:W-:-:S04]  /*4a0f0*/  ULDC UR4, c[0x0][0x248] ;  /* 0x0000920000047ab9 */ /* 0x000fc80000000800 */
[----:B------:R0:W-:Y:S01]  /*4a100*/  STL [R1+0x3c4], R10 ;  /* 0x0003c40a01007387 */ /* 0x0001e20000100800 */
[C---:B--2---:R-:W-:Y:S01]  /*4a110*/  LEA R8, P6, R19.reuse, R20, 0x1 ;  /* 0x0000001413087211 */ /* 0x044fe200078c08ff */
[C---:B------:R-:W-:Y:S01]  /*4a120*/  VIADD R17, R19.reuse, UR7 ;  /* 0x0000000713117c36 */ /* 0x040fe20008000000 */
[----:B------:R-:W-:Y:S01]  /*4a130*/  ULDC UR7, c[0x0][0x248] ;  /* 0x0000920000077ab9 */ /* 0x000fe20000000800 */
[----:B------:R-:W2:Y:S01]  /*4a140*/  LDL.LU R27, [R1+0x4] ;  /* 0x00000400011b7983 */ /* 0x000ea20000300800 */
[----:B------:R-:W-:Y:S01]  /*4a150*/  LEA.HI.X.SX32 R9, R19, R21, 0x1, P6 ;  /* 0x0000001513097211 */ /* 0x000fe200030f0eff */
[----:B0-----:R-:W-:Y:S01]  /*4a160*/  VIADD R10, R10, UR4 ;  /* 0x000000040a0a7c36 */ /* 0x001fe20008000000 */
[----:B------:R-:W-:-:S04]  /*4a170*/  ULDC UR4, c[0x0][0x248] ;  /* 0x0000920000047ab9 */ /* 0x000fc80000000800 */
[----:B------:R0:W-:Y:S04]  /*4a180*/  STL [R1+0x3c8], R10 ;  /* 0x0003c80a01007387 */ /* 0x0001e80000100800 */
[----:B------:R-:W4:Y:S01]  /*4a190*/  LDL.LU R19, [R1+0x20c] ;  /* 0x00020c0001137983 */ /* 0x000f220000300800 */
[----:B------:R-:W-:Y:S02]  /*4a1a0*/  VIADD R7, R2, 0x42 ;  /* 0x0000004202077836 */ /* 0x000fe40000000000 */
[----:B0-----:R-:W-:-:S03]  /*4a1b0*/  VIADD R10, R10, UR4 ;  /* 0x000000040a0a7c36 */ /* 0x001fc60008000000 */
[----:B------:R-:W-:Y:S01]  /*4a1c0*/  ISETP.LT.AND P2, PT, R7, UR6, !P0 ;  /* 0x0000000607007c0c */ /* 0x000fe2000c741270 */
[----:B------:R-:W-:Y:S01]  /*4a1d0*/  ULDC UR6, c[0x0][0x248] ;  /* 0x0000920000067ab9 */ /* 0x000fe20000000800 */
[----:B------:R-:W-:Y:S01]  /*4a1e0*/  ULDC UR4, c[0x0][0x248] ;  /* 0x0000920000047ab9 */ /* 0x000fe20000000800 */
[----:B------:R0:W-:Y:S02]  /*4a1f0*/  STL [R1+0x3cc], R10 ;  /* 0x0003cc0a01007387 */ /* 0x0001e40000100800 */
[----:B0-----:R-:W-:Y:S01]  /*4a200*/  VIADD R10, R10, UR6 ;  /* 0x000000060a0a7c36 */ /* 0x001fe20008000000 */
[----:B------:R-:W-:-:S04]  /*4a210*/  ULDC UR6, c[0x0][0x248] ;  /* 0x0000920000067ab9 */ /* 0x000fc80000000800 */
[----:B------:R-:W-:Y:S01]  /*4a220*/  STL [R1+0x3b8], R10 ;  /* 0x0003b80a01007387 */ /* 0x000fe20000100800 */
[----:B----4-:R-:W-:-:S03]  /*4a230*/  PRMT R7, R19, 0x7632, R7 ;  /* 0x0000763213077816 */ /* 0x010fc60000000007 */
[----:B------:R0:W-:Y:S04]  /*4a240*/  @P1 STG.E.U16 desc[UR8][R8.64], R19 ;  /* 0x0000001308001986 */ /* 0x0001e8000c101508 */
[----:B0-----:R-:W4:Y:S01]  /*4a250*/  LDL.LU R19, [R1+0xd0] ;  /* 0x0000d00001137983 */ /* 0x001f220000300800 */
[----:B------:R-:W-:Y:S01]  /*4a260*/  LEA R8, P1, R17, R20, 0x1 ;  /* 0x0000001411087211 */ /* 0x000fe200078208ff */
[----:B------:R-:W-:Y:S02]  /*4a270*/  IMAD.MOV.U32 R9, RZ, RZ, R17 ;  /* 0x000000ffff097224 */ /* 0x000fe400078e0011 */
[----:B------:R-:W-:Y:S01]  /*4a280*/  VIADD R17, R10, UR4 ;  /* 0x000000040a117c36 */ /* 0x000fe20008000000 */
[----:B------:R-:W-:Y:S01]  /*4a290*/  ULDC UR4, c[0x0][0x22c] ;  /* 0x00008b0000047ab9 */ /* 0x000fe20000000800 */
[----:B------:R-:W-:Y:S01]  /*4a2a0*/  VIADD R10, R2, 0x43 ;  /* 0x00000043020a7836 */ /* 0x000fe20000000000 */
[----:B------:R-:W-:-:S02]  /*4a2b0*/  LEA.HI.X.SX32 R9, R9, R21, 0x1, P1 ;  /* 0x0000001509097211 */ /* 0x000fc400008f0eff */
[----:B------:R0:W-:Y:S02]  /*4a2c0*/  STL [R1+0x3b4], R17 ;  /* 0x0003b41101007387 */ /* 0x0001e40000100800 */
[----:B------:R-:W-:Y:S01]  /*4a2d0*/  ISETP.LT.AND P1, PT, R10, UR4, !P0 ;  /* 0x000000040a007c0c */ /* 0x000fe2000c721270 */
[----:B------:R-:W-:Y:S01]  /*4a2e0*/  ULDC UR4, c[0x0][0x248] ;  /* 0x0000920000047ab9 */ /* 0x000fe20000000800 */
[----:B------:R-:W4:Y:S01]  /*4a2f0*/  LDL.LU R10, [R1+0xc] ;  /* 0x00000c00010a7983 */ /* 0x000f220000300800 */
[----:B0-----:R-:W-:-:S03]  /*4a300*/  VIADD R17, R17, UR6 ;  /* 0x0000000611117c36 */ /* 0x001fc60008000000 */
[----:B------:R-:W-:Y:S01]  /*4a310*/  @P4 STG.E.U16 desc[UR8][R8.64], R7 ;  /* 0x0000000708004986 */ /* 0x000fe2000c101508 */
[----:B------:R-:W-:-:S03]  /*4a320*/  ULDC UR6, c[0x0][0x22c] ;  /* 0x00008b0000067ab9 */ /* 0x000fc60000000800 */
[----:B------:R0:W-:Y:S02]  /*4a330*/  STL [R1+0x3ac], R17 ;  /* 0x0003ac1101007387 */ /* 0x0001e40000100800 */
[----:B0-----:R-:W-:Y:S01]  /*4a340*/  VIADD R17, R17, UR4 ;  /* 0x0000000411117c36 */ /* 0x001fe20008000000 */
[----:B------:R-:W-:-:S04]  /*4a350*/  ULDC UR4, c[0x0][0x248] ;  /* 0x0000920000047ab9 */ /* 0x000fc80000000800 */
[----:B------:R0:W-:Y:S01]  /*4a360*/  STL [R1+0x3a0], R17 ;  /* 0x0003a01101007387 */ /* 0x0001e20000100800 */
[----:B--2---:R-:W-:Y:S01]  /*4a370*/  LEA R8, P4, R27, R20, 0x1 ;  /* 0x000000141b087211 */ /* 0x004fe200078808ff */
[----:B0-----:R-:W-:Y:S01]  /*4a380*/  VIADD R17, R17, UR4 ;  /* 0x0000000411117c36 */ /* 0x001fe20008000000 */
[----:B------:R-:W-:-:S04]  /*4a390*/  ULDC UR4, c[0x0][0x248] ;  /* 0x0000920000047ab9 */ /* 0x000fc80000000800 */
[----:B------:R0:W-:Y:S01]  /*4a3a0*/  STL [R1+0x384], R17 ;  /* 0x0003841101007387 */ /* 0x0001e20000100800 */
[----:B------:R-:W-:Y:S01]  /*4a3b0*/  LEA.HI.X.SX32 R9, R27, R21, 0x1, P4 ;  /* 0x000000151b097211 */ /* 0x000fe200020f0eff */
[----:B---3--:R-:W-:Y:S02]  /*4a3c0*/  IMAD.MOV.U32 R27, RZ, RZ, R26 ;  /* 0x000000ffff1b7224 */ /* 0x008fe400078e001a */
[----:B0-----:R-:W-:Y:S01]  /*4a3d0*/  VIADD R17, R17, UR4 ;  /* 0x0000000411117c36 */ /* 0x001fe20008000000 */
[----:B------:R-:W-:-:S04]  /*4a3e0*/  ULDC UR4, c[0x0][0x248] ;  /* 0x0000920000047ab9 */ /* 0x000fc80000000800 */
[----:B------:R0:W-:Y:S04]  /*4a3f0*/  STL [R1+0x380], R17 ;  /* 0x0003801101007387 */ /* 0x0001e80000100800 */
[----:B------:R-:W2:Y:S01]  /*4a400*/  LDL.LU R26, [R1+0x8] ;  /* 0x00000800011a7983 */ /* 0x000ea20000300800 */
[----:B------:R-:W-:Y:S02]  /*4a410*/  VIADD R7, R2, 0x44 ;  /* 0x0000004402077836 */ /* 0x000fe40000000000 */
[----:B0-----:R-:W-:Y:S01]  /*4a420*/  VIADD R17, R17, UR4 ;  /* 0x0000000411117c36 */ /* 0x001fe20008000000 */
[----:B------:R-:W-:-:S04]  /*4a430*/  ULDC UR4, c[0x0][0x248] ;  /* 0x0000920000047ab9 */ /* 0x000fc80000000800 */
[----:B------:R0:W-:Y:S01]  /*4a440*/  STL [R1+0x378], R17 ;  /* 0x0003781101007387 */ /* 0x0001e20000100800 */
[----:B------:R-:W-:Y:S01]  /*4a450*/  ISETP.LT.AND P4, PT, R7, UR6, !P0 ;  /* 0x0000000607007c0c */ /* 0x000fe2000c781270 */
[----:B------:R-:W-:Y:S01]  /*4a460*/  ULDC UR6, c[0x0][0x22c] ;  /* 0x00008b0000067ab9 */ /* 0x000fe20000000800 */
[----:B0-----:R-:W-:Y:S01]  /*4a470*/  VIADD R17, R17, UR4 ;  /* 0x0000000411117c36 */ /* 0x001fe20008000000 */
[----:B------:R-:W-:-:S04]  /*4a480*/  ULDC UR4, c[0x0][0x248] ;  /* 0x0000920000047ab9 */ /* 0x000fc80000000800 */
[----:B------:R-:W-:Y:S04]  /*4a490*/  STL [R1+0x36c], R17 ;  /* 0x00036c1101007387 */ /* 0x000fe80000100800 */
[----:B----4-:R0:W-:Y:S01]  /*4a4a0*/  @P5 STG.E.U16 desc[UR8][R8.64], R19 ;  /* 0x0000001308005986 */ /* 0x0101e2000c101508 */
[----:B------:R-:W-:-:S03]  /*4a4b0*/  PRMT R7, R19, 0x7632, R7 ;  /* 0x0000763213077816 */ /* 0x000fc60000000007 */
[----:B0-----:R-:W3:Y:S01]  /*4a4c0*/  LDL.LU R19, [R1+0xd4] ;  /* 0x0000d40001137983 */ /* 0x001ee20000300800 */
[----:B------:R-:W-:Y:S01]  /*4a4d0*/  VIADD R17, R17, UR4 ;  /* 0x0000000411117c36 */ /* 0x000fe20008000000 */
[----:B------:R-:W-:Y:S01]  /*4a4e0*/  LEA R8, P5, R10, R20, 0x1 ;  /* 0x000000140a087211 */ /* 0x000fe200078a08ff */
[----:B------:R-:W-:Y:S01]  /*4a4f0*/  IMAD.MOV.U32 R9, RZ, RZ, R10 ;  /* 0x000000ffff097224 */ /* 0x000fe200078e000a */
[----:B------:R-:W-:Y:S01]  /*4a500*/  ULDC UR4, c[0x0][0x248] ;  /* 0x0000920000047ab9 */ /* 0x000fe20000000800 */
[----:B------:R-:W-:Y:S01]  /*4a510*/  VIADD R10, R2, 0x45 ;  /* 0x00000045020a7836 */ /* 0x000fe20000000000 */
[----:B------:R0:W-:Y:S02]  /*4a520*/  STL [R1+0x364], R17 ;  /* 0x0003641101007387 */ /* 0x0001e40000100800 */
[----:B------:R-:W-:Y:S02]  /*4a530*/  LEA.HI.X.SX32 R9, R9, R21, 0x1, P5 ;  /* 0x0000001509097211 */ /* 0x000fe400028f0eff */
[----:B------:R-:W-:Y:S01]  /*4a540*/  ISETP.LT.AND P5, PT, R10, UR6, !P0 ;  /* 0x000000060a007c0c */ /* 0x000fe2000c7a1270 */
[----:B------:R-:W-:Y:S01]  /*4a550*/  ULDC UR6, c[0x0][0x248] ;  /* 0x0000920000067ab9 */ /* 0x000fe20000000800 */
[----:B0-----:R-:W-:Y:S01]  /*4a560*/  VIADD R17, R17, UR4 ;  /* 0x0000000411117c36 */ /* 0x001fe20008000000 */
[----:B------:R-:W-:-:S03]  /*4a570*/  ULDC UR4, c[0x0][0x248] ;  /* 0x0000920000047ab9 */ /* 0x000fc60000000800 */
[----:B------:R-:W-:Y:S01]  /*4a580*/  VIADD R10, R17, UR4 ;  /* 0x00000004110a7c36 */ /* 0x000fe20008000000 */
[----:B------:R0:W-:Y:S01]  /*4a590*/  STL [R1+0x360], R17 ;  /* 0x0003601101007387 */ /* 0x0001e20000100800 */
[----:B------:R-:W-:-:S03]  /*4a5a0*/  ULDC UR4, c[0x0][0x248] ;  /* 0x0000920000047ab9 */ /* 0x000fc60000000800 */
[----:B0-----:R-:W4:Y:S04]  /*4a5b0*/  LDL.LU R17, [R1+0x2308] ;  /* 0x0023080001117983 */ /* 0x001f280000300800 */
[----:B------:R0:W-:Y:S02]  /*4a5c0*/  STL [R1+0x358], R10 ;  /* 0x0003580a01007387 */ /* 0x0001e40000100800 */
[----:B0-----:R-:W-:Y:S01]  /*4a5d0*/  VIADD R10, R10, UR4 ;  /* 0x000000040a0a7c36 */ /* 0x001fe20008000000 */
[----:B------:R-:W-:Y:S01]  /*4a5e0*/  ULDC UR4, c[0x0][0x248] ;  /* 0x0000920000047ab9 */ /* 0x000fe20000000800 */
[----:B------:R-:W-:Y:S04]  /*4a5f0*/  @P3 STG.E.U16 desc[UR8][R8.64], R7 ;  /* 0x0000000708003986 */ /* 0x000fe8000c101508 */
[----:B------:R0:W-:Y:S02]  /*4a600*/  STL [R1+0x34c], R10 ;  /* 0x00034c0a01007387 */ /* 0x0001e40000100800 */
[----:B0-----:R-:W-:Y:S01]  /*4a610*/  VIADD R10, R10, UR4 ;  /* 0x000000040a0a7c36 */ /* 0x001fe20008000000 */
[----:B--2---:R-:W-:Y:S01]  /*4a620*/  LEA R8, P3, R26, R20, 0x1 ;  /* 0x000000141a087211 */ /* 0x004fe200078608ff */
[----:B------:R-:W-:Y:S01]  /*4a630*/  VIADD R7, R2, 0x46 ;  /* 0x0000004602077836 */ /* 0x000fe20000000000 */
[----:B------:R-:W-:-:S02]  /*4a640*/  ULDC UR4, c[0x0][0x22c] ;  /* 0x00008b0000047ab9 */ /* 0x000fc40000000800 */
[----:B------:R0:W-:Y:S01]  /*4a650*/  STL [R1+0x348], R10 ;  /* 0x0003480a01007387 */ /* 0x0001e20000100800 */
[----:B------:R-:W-:Y:S01]  /*4a660*/  LEA.HI.X.SX32 R9, R26, R21, 0x1, P3 ;  /* 0x000000151a097211 */ /* 0x000fe200018f0eff */
[----:B------:R-:W-:Y:S01]  /*4a670*/  IMAD.MOV.U32 R26, RZ, RZ, R29 ;  /* 0x000000ffff1a7224 */ /* 0x000fe200078e001d */
[----:B------:R-:W-:Y:S01]  /*4a680*/  ISETP.LT.AND P3, PT, R7, UR4, !P0 ;  /* 0x0000000407007c0c */ /* 0x000fe2000c761270 */
[----:B------:R-:W2:Y:S01]  /*4a690*/  LDL.LU R29, [R1+0x18] ;  /* 0x00001800011d7983 */ /* 0x000ea20000300800 */
[----:B------:R-:W-:Y:S01]  /*4a6a0*/  ULDC UR4, c[0x0][0x248] ;  /* 0x0000920000047ab9 */ /* 0x000fe20000000800 */
        /* <DEDUP_REMOVED lines=10> */
[----:B------:R-:W-:-:S03]  /*4a750*/  PRMT R7, R19, 0x7632, R7 ;  /* 0x0000763213077816 */ /* 0x000fc60000000007 */
[----:B0-----:R-:W3:Y:S01]  /*4a760*/  LDL.LU R19, [R1+0xd8] ;  /* 0x0000d80001137983 */ /* 0x001ee20000300800 */
[----:B------:R-:W-:Y:S01]  /*4a770*/  LEA R8, P2, R16, R20, 0x1 ;  /* 0x0000001410087211 */ /* 0x000fe200078408ff */
[----:B------:R-:W-:Y:S02]  /*4a780*/  IMAD.MOV.U32 R9, RZ, RZ, R16 ;  /* 0x000000ffff097224 */ /* 0x000fe400078e0010 */
[----:B------:R-:W-:Y:S01]  /*4a790*/  VIADD R16, R10, UR4 ;  /* 0x000000040a107c36 */ /* 0x000fe20008000000 */
[----:B------:R-:W-:Y:S01]  /*4a7a0*/  ULDC UR4, c[0x0][0x22c] ;  /* 0x00008b0000047ab9 */ /* 0x000fe20000000800 */
[----:B------:R-:W-:Y:S01]  /*4a7b0*/  VIADD R10, R2, 0x47 ;  /* 0x00000047020a7836 */ /* 0x000fe20000000000 */
[----:B------:R-:W-:Y:S02]  /*4a7c0*/  LEA.HI.X.SX32 R9, R9, R21, 0x1, P2 ;  /* 0x0000001509097211 */ /* 0x000fe400010f0eff */
        /* <DEDUP_REMOVED lines=10> */
[----:B------:R0:W-:Y:S02]  /*4a870*/  STL [R1+0x330], R16 ;  /* 0x0003301001007387 */ /* 0x0001e40000100800 */
[----:B0-----:R-:W-:Y:S01]  /*4a880*/  VIADD R16, R16, UR4 ;  /* 0x0000000410107c36 */ /* 0x001fe20008000000 */
[----:B------:R-:W-:-:S04]  /*4a890*/  ULDC UR4, c[0x0][0x248] ;  /* 0x0000920000047ab9 */ /* 0x000fc80000000800 */
[----:B------:R0:W-:Y:S01]  /*4a8a0*/  STL [R1+0x32c], R16 ;  /* 0x00032c1001007387 */ /* 0x0001e20000100800 */
[----:B--2---:R-:W-:Y:S01]  /*4a8b0*/  LEA R8, P1, R29, R20, 0x1 ;  /* 0x000000141d087211 */ /* 0x004fe200078208ff */
[----:B0-----:R-:W-:-:S03]  /*4a8c0*/  VIADD R16, R16, UR4 ;  /* 0x0000000410107c36 */ /* 0x001fc60008000000 */
[----:B------:R-:W-:Y:S01]  /*4a8d0*/  LEA.HI.X.SX32 R9, R29, R21, 0x1, P1 ;  /* 0x000000151d097211 */ /* 0x000fe200008f0eff */
[----:B------:R-:W-:Y:S01]  /*4a8e0*/  ULDC UR4, c[0x0][0x248] ;  /* 0x0000920000047ab9 */ /* 0x000fe20000000800 */
[----:B------:R-:W2:Y:S01]  /*4a8f0*/  LDL.LU R29, [R1+0x14] ;  /* 0x00001400011d7983 */ /* 0x000ea20000300800 */
[----:B------:R-:W-:-:S03]  /*4a900*/  VIADD R7, R2, 0x48 ;  /* 0x0000004802077836 */ /* 0x000fc60000000000 */
[----:B------:R0:W-:Y:S02]  /*4a910*/  STL [R1+0x328], R16 ;  /* 0x0003281001007387 */ /* 0x0001e40000100800 */
[----:B------:R-:W-:Y:S01]  /*4a920*/  ISETP.LT.AND P1, PT, R7, UR6, !P0 ;  /* 0x0000000607007c0c */ /* 0x000fe2000c721270 */
[----:B------:R-:W-:Y:S01]  /*4a930*/  ULDC UR6, c[0x0][0x22c] ;  /* 0x00008b0000067ab9 */ /* 0x000fe20000000800 */
[----:B0-----:R-:W-:Y:S01]  /*4a940*/  VIADD R16, R16, UR4 ;  /* 0x0000000410107c36 */ /* 0x001fe20008000000 */
[----:B------:R-:W-:-:S04]  /*4a950*/  ULDC UR4, c[0x0][0x248] ;  /* 0x0000920000047ab9 */ /* 0x000fc80000000800 */
[----:B------:R0:W-:Y:S02]  /*4a960*/  STL [R1+0x324], R16 ;  /* 0x0003241001007387 */ /* 0x0001e40000100800 */
[----:B0-----:R-:W-:Y:S01]  /*4a970*/  VIADD R16, R16, UR4 ;  /* 0x0000000410107c36 */ /* 0x001fe20008000000 */
[----:B------:R-:W-:-:S04]  /*4a980*/  ULDC UR4, c[0x0][0x248] ;  /* 0x0000920000047ab9 */ /* 0x000fc80000000800 */
[----:B------:R-:W-:Y:S04]  /*4a990*/  STL [R1+0x320], R16 ;  /* 0x0003201001007387 */ /* 0x000fe80000100800 */
[----:B---3--:R0:W-:Y:S01]  /*4a9a0*/  @P4 STG.E.U16 desc[UR8][R8.64], R19 ;  /* 0x0000001308004986 */ /* 0x0081e2000c101508 */
[----:B------:R-:W-:Y:S01]  /*4a9b0*/  PRMT R7, R19, 0x7632, R7 ;  /* 0x0000763213077816 */ /* 0x000fe20000000007 */
[----:B0-----:R-:W-:Y:S02]  /*4a9c0*/  IMAD.MOV.U32 R19, RZ, RZ, R27 ;  /* 0x000000ffff137224 */ /* 0x001fe400078e001b */
[----:B------:R-:W-:Y:S02]  /*4a9d0*/  IMAD.MOV.U32 R27, RZ, RZ, R18 ;  /* 0x000000ffff1b7224 */ /* 0x000fe400078e0012 */
[----:B------:R-:W-:Y:S01]  /*4a9e0*/  VIADD R18, R16, UR4 ;  /* 0x0000000410127c36 */ /* 0x000fe20008000000 */
[----:B----4-:R-:W-:Y:S01]  /*4a9f0*/  LEA R8, P4, R10, R20, 0x1 ;  /* 0x000000140a087211 */ /* 0x010fe200078808ff */
[----:B------:R-:W3:Y:S01]  /*4aa00*/  LDL.LU R16, [R1+0xdc] ;  /* 0x0000dc0001107983 */ /* 0x000ee20000300800 */
[----:B------:R-:W-:Y:S01]  /*4aa10*/  IMAD.MOV.U32 R9, RZ, RZ, R10 ;  /* 0x000000ffff097224 */ /* 0x000fe200078e000a */
[----:B------:R-:W-:Y:S01]  /*4aa20*/  ULDC UR4, c[0x0][0x248] ;  /* 0x0000920000047ab9 */ /* 0x000fe20000000800 */
[----:B------:R-:W-:Y:S01]  /*4aa30*/  VIADD R10, R2, 0x49 ;  /* 0x00000049020a7836 */ /* 0x000fe20000000000 */
[----:B------:R0:W-:Y:S02]  /*4aa40*/  STL [R1+0x31c], R18 ;  /* 0x00031c1201007387 */ /* 0x0001e40000100800 */
[----:B------:R-:W-:-:S02]  /*4aa50*/  LEA.HI.X.SX32 R9, R9, R21, 0x1, P4 ;  /* 0x0000001509097211 */ /* 0x000fc400020f0eff */
        /* <DEDUP_REMOVED lines=16> */
[C---:B--2---:R-:W-:Y:S01]  /*4ab60*/  LEA R8, P6, R29.reuse, R20, 0x1 ;  /* 0x000000141d087211 */ /* 0x044fe200078c08ff */
[----:B0-----:R-:W-:Y:S01]  /*4ab70*/  VIADD R10, R10, UR4 ;  /* 0x000000040a0a7c36 */ /* 0x001fe20008000000 */
[----:B------:R-:W-:Y:S01]  /*4ab80*/  ULDC UR4, c[0x0][0x248] ;  /* 0x0000920000047ab9 */ /* 0x000fe20000000800 */
[----:B------:R-:W-:Y:S01]  /*4ab90*/  VIADD R7, R2, 0x4a ;  /* 0x0000004a02077836 */ /* 0x000fe20000000000 */
[----:B------:R-:W-:-:S02]  /*4aba0*/  LEA.HI.X.SX32 R9, R29, R21, 0x1, P6 ;  /* 0x000000151d097211 */ /* 0x000fc400030f0eff */
[----:B------:R0:W-:Y:S02]  /*4abb0*/  STL [R1+0x2f8], R10 ;  /* 0x0002f80a01007387 */ /* 0x0001e40000100800 */
[----:B------:R-:W-:Y:S01]  /*4abc0*/  ISETP.LT.AND P5, PT, R7, UR6, !P0 ;  /* 0x0000000607007c0c */ /* 0x000fe2000c7a1270 */
[----:B------:R-:W-:Y:S01]  /*4abd0*/  ULDC UR6, c[0x0][0x248] ;  /* 0x0000920000067ab9 */ /* 0x000fe20000000800 */
[----:B------:R-:W2:Y:S01]  /*4abe0*/  LDL.LU R29, [R1+0x2300] ;  /* 0x00230000011d7983 */ /* 0x000ea20000300800 */
[----:B0-----:R-:W-:Y:S01]  /*4abf0*/  VIADD R10, R10, UR4 ;  /* 0x000000040a0a7c36 */ /* 0x001fe20008000000 */
[----:B------:R-:W-:-:S04]  /*4ac00*/  ULDC UR4, c[0x0][0x248] ;  /* 0x0000920000047ab9 */ /* 0x000fc80000000800 */
[----:B------:R-:W-:Y:S01]  /*4ac10*/  STL [R1+0x2f4], R10 ;  /* 0x0002f40a01007387 */ /* 0x000fe20000100800 */
[----:B---3--:R-:W-:-:S03]  /*4ac20*/  PRMT R7, R16, 0x7632, R7 ;  /* 0x0000763210077816 */ /* 0x008fc60000000007 */
[----:B------:R0:W-:Y:S04]  /*4ac30*/  @P3 STG.E.U16 desc[UR8][R8.64], R16 ;  /* 0x0000001008003986 */ /* 0x0001e8000c101508 */
[----:B0-----:R-:W3:Y:S01]  /*4ac40*/  LDL.LU R16, [R1+0xe0] ;  /* 0x0000e00001107983 */ /* 0x001ee20000300800 */
[----:B------:R-:W-:Y:S01]  /*4ac50*/  VIADD R10, R10, UR6 ;  /* 0x000000060a0a7c36 */ /* 0x000fe20008000000 */
[----:B------:R-:W-:Y:S01]  /*4ac60*/  LEA R8, P3, R26, R20, 0x1 ;  /* 0x000000141a087211 */ /* 0x000fe200078608ff */
[----:B------:R-:W-:Y:S01]  /*4ac70*/  IMAD.MOV.U32 R9, RZ, RZ, R26 ;  /* 0x000000ffff097224 */ /* 0x000fe200078e001a */
[----:B------:R-:W-:Y:S01]  /*4ac80*/  ULDC UR6, c[0x0][0x248] ;  /* 0x0000920000067ab9 */ /* 0x000fe20000000800 */
[----:B------:R-:W-:Y:S01]  /*4ac90*/  VIADD R26, R10, UR4 ;  /* 0x000000040a1a7c36 */ /* 0x000fe20008000000 */
[----:B------:R0:W-:Y:S01]  /*4aca0*/  STL [R1+0x2f0], R10 ;  /* 0x0002f00a01007387 */ /* 0x0001e20000100800 */
[----:B------:R-:W-:Y:S01]  /*4acb0*/  ULDC UR4, c[0x0][0x22c] ;  /* 0x00008b0000047ab9 */ /* 0x000fe20000000800 */
[----:B------:R-:W-:-:S02]  /*4acc0*/  LEA.HI.X.SX32 R9, R9, R21, 0x1, P3 ;  /* 0x0000001509097211 */ /* 0x000fc400018f0eff */
[----:B------:R1:W-:Y:S01]  /*4acd0*/  STL [R1+0x2dc], R26 ;  /* 0x0002dc1a01007387 */ /* 0x0003e20000100800 */
[----:B0-----:R-:W-:-:S05]  /*4ace0*/  VIADD R10, R2, 0x4b ;  /* 0x0000004b020a7836 */ /* 0x001fca0000000000 */
[----:B------:R-:W-:Y:S01]  /*4acf0*/  ISETP.LT.AND P3, PT, R10, UR4, !P0 ;  /* 0x000000040a007c0c */ /* 0x000fe2000c761270 */
[----:B-1----:R-:W-:Y:S01]  /*4ad00*/  VIADD R26, R26, UR6 ;  /* 0x000000061a1a7c36 */ /* 0x002fe20008000000 */
[----:B------:R-:W4:Y:S01]  /*4ad10*/  LDL.LU R10, [R1+0x20] ;  /* 0x00002000010a7983 */ /* 0x000f220000300800 */
[----:B------:R-:W-:Y:S01]  /*4ad20*/  ULDC UR4, c[0x0][0x248] ;  /* 0x0000920000047ab9 */ /* 0x000fe20000000800 */
[----:B------:R-:W-:Y:S02]  /*4ad30*/  ULDC UR6, c[0x0][0x22c] ;  /* 0x00008b0000067ab9 */ /* 0x000fe40000000800 */
        /* <DEDUP_REMOVED lines=9> */
[----:B------:R-:W-:Y:S02]  /*4add0*/  IMAD.MOV.U32 R9, RZ, RZ, R28 ;  /* 0x000000ffff097224 */ /* 0x000fe400078e001c */
[----:B------:R-:W-:Y:S01]  /*4ade0*/  VIADD R28, R26, UR4 ;  /* 0x000000041a1c7c36 */ /* 0x000fe20008000000 */
[----:B------:R-:W-:Y:S01]  /*4adf0*/  ULDC UR4, c[0x0][0x248] ;  /* 0x0000920000047ab9 */ /* 0x000fe20000000800 */
[----:B0-----:R-:W2:Y:S01]  /*4ae00*/  LDL.LU R26, [R1+0x2c] ;  /* 0x00002c00011a7983 */ /* 0x001ea20000300800 */
[----:B------:R-:W-:Y:S01]  /*4ae10*/  VIADD R7, R2, 0x4c ;  /* 0x0000004c02077836 */ /* 0x000fe20000000000 */
[----:B------:R-:W-:Y:S02]  /*4ae20*/  LEA.HI.X.SX32 R9, R9, R21, 0x1, P2 ;  /* 0x0000001509097211 */ /* 0x000fe400010f0eff */
[----:B------:R0:W-:Y:S02]  /*4ae30*/  STL [R1+0x2bc], R28 ;  /* 0x0002bc1c01007387 */ /* 0x0001e40000100800 */
[----:B------:R-:W-:Y:S01]  /*4ae40*/  ISETP.LT.AND P2, PT, R7, UR6, !P0 ;  /* 0x0000000607007c0c */ /* 0x000fe2000c741270 */
[----:B------:R-:W-:Y:S01]  /*4ae50*/  ULDC UR6, c[0x0][0x22c] ;  /* 0x00008b0000067ab9 */ /* 0x000fe20000000800 */
[----:B0-----:R-:W-:Y:S01]  /*4ae60*/  VIADD R28, R28, UR4 ;  /* 0x000000041c1c7c36 */ /* 0x001fe20008000000 */
[----:B------:R-:W-:-:S04]  /*4ae70*/  ULDC UR4, c[0x0][0x248] ;  /* 0x0000920000047ab9 */ /* 0x000fc80000000800 */
[----:B------:R-:W-:Y:S04]  /*4ae80*/  STL [R1+0x2b8], R28 ;  /* 0x0002b81c01007387 */ /* 0x000fe80000100800 */
[----:B---3--:R0:W-:Y:S01]  /*4ae90*/  @P1 STG.E.U16 desc[UR8][R8.64], R16 ;  /* 0x0000001008001986 */ /* 0x0081e2000c101508 */
[----:B------:R-:W-:-:S03]  /*4aea0*/  PRMT R7, R16, 0x7632, R7 ;  /* 0x0000763210077816 */ /* 0x000fc60000000007 */
[----:B0-----:R-:W3:Y:S01]  /*4aeb0*/  LDL.LU R16, [R1+0xe4] ;  /* 0x0000e40001107983 */ /* 0x001ee20000300800 */
[----:B------:R-:W-:Y:S01]  /*4aec0*/  VIADD R28, R28, UR4 ;  /* 0x000000041c1c7c36 */ /* 0x000fe20008000000 */
[----:B------:R-:W-:-:S04]  /*4aed0*/  ULDC UR4, c[0x0][0x248] ;  /* 0x0000920000047ab9 */ /* 0x000fc80000000800 */
[----:B------:R0:W-:Y:S01]  /*4aee0*/  STL [R1+0x2b4], R28 ;  /* 0x0002b41c01007387 */ /* 0x0001e20000100800 */
[----:B----4-:R-:W-:Y:S01]  /*4aef0*/  LEA R8, P1, R10, R20, 0x1 ;  /* 0x000000140a087211 */ /* 0x010fe200078208ff */
[----:B------:R-:W-:Y:S02]  /*4af00*/  IMAD.MOV.U32 R9, RZ, RZ, R10 ;  /* 0x000000ffff097224 */ /* 0x000fe400078e000a */
[----:B0-----:R-:W-:Y:S01]  /*4af10*/  VIADD R28, R28, UR4 ;  /* 0x000000041c1c7c36 */ /* 0x001fe20008000000 */
[----:B------:R-:W-:Y:S01]  /*4af20*/  ULDC UR4, c[0x0][0x248] ;  /* 0x0000920000047ab9 */ /* 0x000fe20000000800 */
[----:B------:R-:W-:-:S03]  /*4af30*/  VIADD R10, R2, 0x4d ;  /* 0x0000004d020a7836 */ /* 0x000fc60000000000 */
[----:B------:R0:W-:Y:S01]  /*4af40*/  STL [R1+0x2b0], R28 ;  /* 0x0002b01c01007387 */ /* 0x0001e20000100800 */
        /* <DEDUP_REMOVED lines=9> */
[----:B------:R0:W-:Y:S04]  /*4afe0*/  STL [R1+0x2a8], R10 ;  /* 0x0002a80a01007387 */ /* 0x0001e80000100800 */
[----:B------:R2:W-:Y:S01]  /*4aff0*/  @P4 STG.E.U16 desc[UR8][R8.64], R7 ;  /* 0x0000000708004986 */ /* 0x0005e2000c101508 */
[----:B0-----:R-:W-:Y:S01]  /*4b000*/  VIADD R10, R10, UR4 ;  /* 0x000000040a0a7c36 */ /* 0x001fe20008000000 */
[----:B------:R-:W-:-:S04]  /*4b010*/  ULDC UR4, c[0x0][0x248] ;  /* 0x0000920000047ab9 */ /* 0x000fc80000000800 */
[----:B------:R0:W-:Y:S01]  /*4b020*/  STL [R1+0x2a4], R10 ;  /* 0x0002a40a01007387 */ /* 0x0001e20000100800 */
[----:B--2---:R-:W-:-:S04]  /*4b030*/  LEA R8, P4, R26, R20, 0x1 ;  /* 0x000000141a087211 */ /* 0x004fc800078808ff */
[----:B------:R-:W-:Y:S01]  /*4b040*/  LEA.HI.X.SX32 R9, R26, R21, 0x1, P4 ;  /* 0x000000151a097211 */ /* 0x000fe200020f0eff */
[----:B0-----:R-:W-:Y:S01]  /*4b050*/  VIADD R10, R10, UR4 ;  /* 0x000000040a0a7c36 */ /* 0x001fe20008000000 */
[----:B------:R-:W-:Y:S01]  /*4b060*/  ULDC UR4, c[0x0][0x22c] ;  /* 0x00008b0000047ab9 */ /* 0x000fe20000000800 */
[----:B------:R-:W-:-:S03]  /*4b070*/  IMAD.MOV.U32 R26, RZ, RZ, R11 ;  /* 0x000000ffff1a7224 */ /* 0x000fc600078e000b */
[----:B------:R0:W-:Y:S04]  /*4b080*/  STL [R1+0x2a0], R10 ;  /* 0x0002a00a01007387 */ /* 0x0001e80000100800 */
[----:B------:R-:W2:Y:S01]  /*4b090*/  LDL.LU R11, [R1+0x34] ;  /* 0x00003400010b7983 */ /* 0x000ea20000300800 */
        /* <DEDUP_REMOVED lines=8> */
[----:B------:R-:W-:Y:S04]  /*4b120*/  STL [R1+0x298], R10 ;  /* 0x0002980a01007387 */ /* 0x000fe80000100800 */
[----:B---3--:R0:W-:Y:S01]  /*4b130*/  @P5 STG.E.U16 desc[UR8][R8.64], R16 ;  /* 0x0000001008005986 */ /* 0x0081e2000c101508 */
[----:B------:R-:W-:-:S03]  /*4b140*/  PRMT R7, R16, 0x7632, R7 ;  /* 0x0000763210077816 */ /* 0x000fc60000000007 */
[----:B0-----:R-:W3:Y:S01]  /*4b150*/  LDL.LU R16, [R1+0xe8] ;  /* 0x0000e80001107983 */ /* 0x001ee20000300800 */
[----:B------:R-:W-:Y:S01]  /*4b160*/  VIADD R10, R10, UR4 ;  /* 0x000000040a0a7c36 */ /* 0x000fe20008000000 */
[----:B------:R-:W-:Y:S01]  /*4b170*/  ULDC UR4, c[0x0][0x248] ;  /* 0x0000920000047ab9 */ /* 0x000fe20000000800 */
[----:B------:R-:W-:Y:S01]  /*4b180*/  LEA R8, P5, R14, R20, 0x1 ;  /* 0x000000140e087211 */ /* 0x000fe200078a08ff */
[----:B------:R-:W-:Y:S02]  /*4b190*/  IMAD.MOV.U32 R9, RZ, RZ, R14 ;  /* 0x000000ffff097224 */ /* 0x000fe400078e000e */
[----:B------:R-:W-:Y:S01]  /*4b1a0*/  VIADD R14, R10, UR4 ;  /* 0x000000040a0e7c36 */ /* 0x000fe20008000000 */
[----:B------:R0:W-:Y:S01]  /*4b1b0*/  STL [R1+0x294], R10 ;  /* 0x0002940a01007387 */ /* 0x0001e20000100800 */
[----:B------:R-:W-:-:S03]  /*4b1c0*/  ULDC UR4, c[0x0][0x22c] ;  /* 0x00008b0000047ab9 */ /* 0x000fc60000000800 */
[----:B------:R1:W-:Y:S01]  /*4b1d0*/  STL [R1+0x290], R14 ;  /* 0x0002900e01007387 */ /* 0x0003e20000100800 */
[----:B------:R-:W-:Y:S01]  /*4b1e0*/  LEA.HI.X.SX32 R9, R9, R21, 0x1, P5 ;  /* 0x0000001509097211 */ /* 0x000fe200028f0eff */
[----:B0-----:R-:W-:Y:S02]  /*4b1f0*/  VIADD R10, R2, 0x4f ;  /* 0x0000004f020a7836 */ /* 0x001fe40000000000 */
[----:B-1----:R-:W-:-:S03]  /*4b200*/  VIADD R14, R14, UR6 ;  /* 0x000000060e0e7c36 */ /* 0x002fc60008000000 */
[----:B------:R-:W-:Y:S01]  /*4b210*/  ISETP.LT.AND P5, PT, R10, UR4, !P0 ;  /* 0x000000040a007c0c */ /* 0x000fe2000c7a1270 */
[----:B------:R-:W-:Y:S01]  /*4b220*/  ULDC UR4, c[0x0][0x248] ;  /* 0x0000920000047ab9 */ /* 0x000fe20000000800 */
[----:B------:R-:W-:Y:S01]  /*4b230*/  @P3 STG.E.U16 desc[UR8][R8.64], R7 ;  /* 0x0000000708003986 */ /* 0x000fe2000c101508 */
[----:B------:R-:W-:-:S03]  /*4b240*/  ULDC UR6, c[0x0][0x22c] ;  /* 0x00008b0000067ab9 */ /* 0x000fc60000000800 */
[----:B------:R0:W-:Y:S02]  /*4b250*/  STL [R1+0x27c], R14 ;  /* 0x00027c0e01007387 */ /* 0x0001e40000100800 */
[----:B0-----:R-:W-:Y:S01]  /*4b260*/  VIADD R14, R14, UR4 ;  /* 0x000000040e0e7c36 */ /* 0x001fe20008000000 */
[----:B------:R-:W-:-:S04]  /*4b270*/  ULDC UR4, c[0x0][0x248] ;  /* 0x0000920000047ab9 */ /* 0x000fc80000000800 */
[----:B------:R0:W-:Y:S01]  /*4b280*/  STL [R1+0x278], R14 ;  /* 0x0002780e01007387 */ /* 0x0001e20000100800 */
[----:B------:R-:W-:Y:S02]  /*4b290*/  VIADD R7, R2, 0x50 ;  /* 0x0000005002077836 */ /* 0x000fe40000000000 */
[----:B0-----:R-:W-:Y:S01]  /*4b2a0*/  VIADD R14, R14, UR4 ;  /* 0x000000040e0e7c36 */ /* 0x001fe20008000000 */
[----:B------:R-:W-:-:S04]  /*4b2b0*/  ULDC UR4, c[0x0][0x248] ;  /* 0x0000920000047ab9 */ /* 0x000fc80000000800 */
[----:B------:R0:W-:Y:S02]  /*4b2c0*/  STL [R1+0x274], R14 ;  /* 0x0002740e01007387 */ /* 0x0001e40000100800 */
[----:B0-----:R-:W-:Y:S01]  /*4b2d0*/  VIADD R14, R14, UR4 ;  /* 0x000000040e0e7c36 */ /* 0x001fe20008000000 */
[----:B------:R-:W-:Y:S01]  /*4b2e0*/  ULDC UR4, c[0x0][0x248] ;  /* 0x0000920000047ab9 */ /* 0x000fe20000000800 */
[----:B--2---:R-:W-:-:S04]  /*4b2f0*/  LEA R8, P3, R11, R20, 0x1 ;  /* 0x000000140b087211 */ /* 0x004fc800078608ff */
[----:B------:R-:W-:Y:S02]  /*4b300*/  LEA.HI.X.SX32 R9, R11, R21, 0x1, P3 ;  /* 0x000000150b097211 */ /* 0x000fe400018f0eff */
[----:B------:R-:W2:Y:S01]  /*4b310*/  LDL.LU R11, [R1+0x3c] ;  /* 0x00003c00010b7983 */ /* 0x000ea20000300800 */
[----:B------:R-:W-:Y:S01]  /*4b320*/  ISETP.LT.AND P3, PT, R7, UR6, !P0 ;  /* 0x0000000607007c0c */ /* 0x000fe2000c761270 */
[----:B------:R-:W-:Y:S02]  /*4b330*/  ULDC UR6, c[0x0][0x22c] ;  /* 0x00008b0000067ab9 */ /* 0x000fe40000000800 */
[----:B------:R0:W-:Y:S04]  /*4b340*/  STL [R1+0x270], R14 ;  /* 0x0002700e01007387 */ /* 0x0001e80000100800 */
[----:B------:R-:W4:Y:S01]  /*4b350*/  LDL.LU R7, [R1+0x30] ;  /* 0x0000300001077983 */ /* 0x000f220000300800 */
        /* <DEDUP_REMOVED lines=20> */
[----:B------:R0:W-:Y:S01]  /*4b4a0*/  STL [R1+0x258], R14 ;  /* 0x0002580e01007387 */ /* 0x0001e20000100800 */
[----:B----4-:R-:W-:Y:S01]  /*4b4b0*/  LEA R8, P2, R7, R20, 0x1 ;  /* 0x0000001407087211 */ /* 0x010fe200078408ff */
[----:B------:R-:W-:Y:S02]  /*4b4c0*/  IMAD.MOV.U32 R9, RZ, RZ, R7 ;  /* 0x000000ffff097224 */ /* 0x000fe400078e0007 */
[----:B------:R-:W-:-:S03]  /*4b4d0*/  VIADD R7, R2, 0x51 ;  /* 0x0000005102077836 */ /* 0x000fc60000000000 */
[-C--:B------:R-:W-:Y:S02]  /*4b4e0*/  LEA.HI.X.SX32 R9, R9, R21.reuse, 0x1, P2 ;  /* 0x0000001509097211 */ /* 0x080fe400010f0eff */
[----:B------:R-:W-:Y:S01]  /*4b4f0*/  ISETP.LT.AND P2, PT, R7, UR6, !P0 ;  /* 0x0000000607007c0c */ /* 0x000fe2000c741270 */
[----:B------:R-:W-:Y:S01]  /*4b500*/  VIADD R7, R2, 0x52 ;  /* 0x0000005202077836 */ /* 0x000fe20000000000 */
[----:B------:R-:W-:Y:S01]  /*4b510*/  ULDC UR6, c[0x0][0x22c] ;  /* 0x00008b0000067ab9 */ /* 0x000fe20000000800 */
[----:B0-----:R-:W-:Y:S01]  /*4b520*/  VIADD R14, R14, UR4 ;  /* 0x000000040e0e7c36 */ /* 0x001fe20008000000 */
[----:B------:R2:W-:Y:S01]  /*4b530*/  @P1 STG.E.U16 desc[UR8][R8.64], R10 ;  /* 0x0000000a08001986 */ /* 0x0005e2000c101508 */
[----:B------:R-:W-:Y:S01]  /*4b540*/  ULDC UR4, c[0x0][0x248] ;  /* 0x0000920000047ab9 */ /* 0x000fe20000000800 */
[----:B------:R-:W-:Y:S01]  /*4b550*/  ISETP.LT.AND P1, PT, R7, UR6, !P0 ;  /* 0x0000000607007c0c */ /* 0x000fe2000c721270 */
[----:B------:R-:W-:Y:S01]  /*4b560*/  VIADD R7, R14, UR4 ;  /* 0x000000040e077c36 */ /* 0x000fe20008000000 */
[----:B------:R0:W-:Y:S01]  /*4b570*/  STL [R1+0x254], R14 ;  /* 0x0002540e01007387 */ /* 0x0001e20000100800 */
[----:B------:R-:W-:Y:S01]  /*4b580*/  ULDC UR4, c[0x0][0x248] ;  /* 0x0000920000047ab9 */ /* 0x000fe20000000800 */
[----:B------:R-:W-:Y:S01]  /*4b590*/  ULDC UR6, c[0x0][0x248] ;  /* 0x0000920000067ab9 */ /* 0x000fe20000000800 */
[C---:B--2---:R-:W-:Y:S01]  /*4b5a0*/  LEA R8, P6, R11.reuse, R20, 0x1 ;  /* 0x000000140b087211 */ /* 0x044fe200078c08ff */
[----:B0-----:R-:W2:Y:S03]  /*4b5b0*/  LDL.LU R14, [R1+0x22f8] ;  /* 0x0022f800010e7983 */ /* 0x001ea60000300800 */
[----:B------:R-:W-:-:S02]  /*4b5c0*/  LEA.HI.X.SX32 R9, R11, R21, 0x1, P6 ;  /* 0x000000150b097211 */ /* 0x000fc400030f0eff */
[----:B------:R-:W4:Y:S04]  /*4b5d0*/  LDL.LU R11, [R1+0x22f4] ;  /* 0x0022f400010b7983 */ /* 0x000f280000300800 */
[----:B------:R0:W-:Y:S02]  /*4b5e0*/  STL [R1+0x250], R7 ;  /* 0x0002500701007387 */ /* 0x0001e40000100800 */
[----:B0-----:R-:W-:Y:S01]  /*4b5f0*/  VIADD R7, R7, UR4 ;  /* 0x0000000407077c36 */ /* 0x001fe20008000000 */
[----:B------:R-:W-:Y:S01]  /*4b600*/  ULDC UR4, c[0x0][0x248] ;  /* 0x0000920000047ab9 */ /* 0x000fe20000000800 */
[----:B---3--:R-:W-:Y:S01]  /*4b610*/  PRMT R10, R16, 0x7632, R10 ;  /* 0x00007632100a7816 */ /* 0x008fe2000000000a */
[----:B------:R0:W-:Y:S04]  /*4b620*/  @P4 STG.E.U16 desc[UR8][R8.64], R16 ;  /* 0x0000001008004986 */ /* 0x0001e8000c101508 */
[----:B0-----:R-:W3:Y:S04]  /*4b630*/  LDL.LU R16, [R1+0xb0] ;  /* 0x0000b00001107983 */ /* 0x001ee80000300800 */
[----:B------:R0:W-:Y:S01]  /*4b640*/  STL [R1+0x24c], R7 ;  /* 0x00024c0701007387 */ /* 0x0001e20000100800 */
[----:B------:R-:W-:Y:S01]  /*4b650*/  LEA R8, P4, R22, R20, 0x1 ;  /* 0x0000001416087211 */ /* 0x000fe200078808ff */
[----:B------:R-:W-:-:S02]  /*4b660*/  IMAD.MOV.U32 R9, RZ, RZ, R22 ;  /* 0x000000ffff097224 */ /* 0x000fc400078e0016 */
[----:B0-----:R-:W-:Y:S01]  /*4b670*/  VIADD R7, R7, UR6 ;  /* 0x0000000607077c36 */ /* 0x001fe20008000000 */
[----:B------:R-:W-:-:S03]  /*4b680*/  ULDC UR6, c[0x0][0x248] ;  /* 0x0000920000067ab9 */ /* 0x000fc60000000800 */
        /* <DEDUP_REMOVED lines=11> */
[----:B------:R0:W-:Y:S01]  /*4b740*/  STL [R1+0x240], R22 ;  /* 0x0002401601007387 */ /* 0x0001e20000100800 */
[----:B------:R-:W-:Y:S02]  /*4b750*/  IMAD.MOV.U32 R7, RZ, RZ, R27 ;  /* 0x000000ffff077224 */ /* 0x000fe400078e001b */
[----:B0-----:R-:W-:Y:S01]  /*4b760*/  VIADD R22, R22, UR4 ;  /* 0x0000000416167c36 */ /* 0x001fe20008000000 */
[----:B------:R-:W-:-:S04]  /*4b770*/  ULDC UR4, c[0x0][0x248] ;  /* 0x0000920000047ab9 */ /* 0x000fc80000000800 */
[----:B------:R0:W-:Y:S01]  /*4b780*/  STL [R1+0x23c], R22 ;  /* 0x00023c1601007387 */ /* 0x0001e20000100800 */
[----:B------:R-:W-:Y:S01]  /*4b790*/  IMAD.MOV.U32 R27, RZ, RZ, R26 ;  /* 0x000000ffff1b7224 */ /* 0x000fe200078e001a */
[----:B------:R-:W-:Y:S01]  /*4b7a0*/  LEA R8, P5, R7, R20, 0x1 ;  /* 0x0000001407087211 */ /* 0x000fe200078a08ff */
[----:B------:R-:W-:Y:S01]  /*4b7b0*/  IMAD.MOV.U32 R9, RZ, RZ, R7 ;  /* 0x000000ffff097224 */ /* 0x000fe200078e0007 */
[----:B------:R-:W2:Y:S01]  /*4b7c0*/  LDL.LU R26, [R1+0x4c] ;  /* 0x00004c00011a7983 */ /* 0x000ea20000300800 */
        /* <DEDUP_REMOVED lines=8> */
[----:B------:R-:W-:-:S04]  /*4b850*/  ULDC UR4, c[0x0][0x248] ;  /* 0x0000920000047ab9 */ /* 0x000fc80000000800 */
[----:B------:R0:W-:Y:S04]  /*4b860*/  STL [R1+0x234], R22 ;  /* 0x0002341601007387 */ /* 0x0001e80000100800 */
[----:B------:R-:W4:Y:S01]  /*4b870*/  LDL.LU R7, [R1+0x40] ;  /* 0x0000400001077983 */ /* 0x000f220000300800 */
[----:B0-----:R-:W-:Y:S01]  /*4b880*/  VIADD R22, R22, UR4 ;  /* 0x0000000416167c36 */ /* 0x001fe20008000000 */
[----:B------:R-:W-:Y:S02]  /*4b890*/  ULDC UR4, c[0x0][0x248] ;  /* 0x0000920000047ab9 */ /* 0x000fe40000000800 */
[----:B---3--:R0:W-:Y:S02]  /*4b8a0*/  @P3 STG.E.U16 desc[UR8][R8.64], R16 ;  /* 0x0000001008003986 */ /* 0x0081e4000c101508 */
[----:B0-----:R-:W-:-:S02]  /*4b8b0*/  IMAD.MOV.U32 R9, RZ, RZ, R16 ;  /* 0x000000ffff097224 */ /* 0x001fc400078e0010 */
[----:B------:R-:W3:Y:S04]  /*4b8c0*/  LDL.LU R16, [R1+0x22f0] ;  /* 0x0022f00001107983 */ /* 0x000ee80000300800 */
[----:B------:R0:W-:Y:S02]  /*4b8d0*/  STL [R1+0x230], R22 ;  /* 0x0002301601007387 */ /* 0x0001e40000100800 */
[----:B0-----:R-:W-:Y:S01]  /*4b8e0*/  VIADD R22, R22, UR4 ;  /* 0x0000000416167c36 */ /* 0x001fe20008000000 */
[----:B------:R-:W-:-:S04]  /*4b8f0*/  ULDC UR4, c[0x0][0x248] ;  /* 0x0000920000047ab9 */ /* 0x000fc80000000800 */
[----:B------:R0:W-:Y:S01]  /*4b900*/  STL [R1+0x22c], R22 ;  /* 0x00022c1601007387 */ /* 0x0001e20000100800 */
[----:B------:R-:W-:Y:S01]  /*4b910*/  PRMT R10, R9, 0x7632, R10 ;  /* 0x00007632090a7816 */ /* 0x000fe2000000000a */
        /* <DEDUP_REMOVED lines=12> */
[----:B------:R-:W-:Y:S02]  /*4b9e0*/  LEA.HI.X.SX32 R9, R9, R21, 0x1, P3 ;  /* 0x0000001509097211 */ /* 0x000fe400018f0eff */
[----:B------:R-:W-:Y:S01]  /*4b9f0*/  ISETP.LT.AND P3, PT, R7, UR6, !P0 ;  /* 0x0000000607007c0c */ /* 0x000fe2000c761270 */
[----:B------:R-:W-:Y:S01]  /*4ba00*/  VIADD R7, R22, UR4 ;  /* 0x0000000416077c36 */ /* 0x000fe20008000000 */
[----:B------:R-:W-:Y:S01]  /*4ba10*/  ULDC UR4, c[0x0][0x248] ;  /* 0x0000920000047ab9 */ /* 0x000fe20000000800 */
[----:B------:R2:W-:Y:S01]  /*4ba20*/  @P2 STG.E.U16 desc[UR8][R8.64], R10 ;  /* 0x0000000a08002986 */ /* 0x0005e2000c101508 */
[----:B------:R-:W-:Y:S01]  /*4ba30*/  ULDC UR6, c[0x0][0x248] ;  /* 0x0000920000067ab9 */ /* 0x000fe20000000800 */
[----:B0-----:R-:W-:Y:S01]  /*4ba40*/  VIADD R22, R7, UR4 ;  /* 0x0000000407167c36 */ /* 0x001fe20008000000 */
[----:B------:R-:W-:Y:S01]  /*4ba50*/  ULDC UR4, c[0x0][0x22c] ;  /* 0x00008b0000047ab9 */ /* 0x000fe20000000800 */
[----:B------:R0:W-:Y:S01]  /*4ba60*/  STL [R1+0x21c], R7 ;  /* 0x00021c0701007387 */ /* 0x0001e20000100800 */
[----:B--2---:R-:W-:Y:S01]  /*4ba70*/  LEA R8, P2, R26, R20, 0x1 ;  /* 0x000000141a087211 */ /* 0x004fe200078408ff */
[----:B0-----:R-:W-:-:S02]  /*4ba80*/  VIADD R7, R2, 0x56 ;  /* 0x0000005602077836 */ /* 0x001fc40000000000 */
[----:B------:R0:W-:Y:S01]  /*4ba90*/  STL [R1+0x218], R22 ;  /* 0x0002181601007387 */ /* 0x0001e20000100800 */
[----:B------:R-:W-:Y:S02]  /*4baa0*/  LEA.HI.X.SX32 R9, R26, R21, 0x1, P2 ;  /* 0x000000151a097211 */ /* 0x000fe400010f0eff */
[----:B------:R-:W-:Y:S01]  /*4bab0*/  ISETP.LT.AND P2, PT, R7, UR4, !P0 ;  /* 0x0000000407007c0c */ /* 0x000fe2000c741270 */
[----:B------:R-:W-:Y:S01]  /*4bac0*/  ULDC UR4, c[0x0][0x248] ;  /* 0x0000920000047ab9 */ /* 0x000fe20000000800 */
[----:B------:R-:W2:Y:S01]  /*4bad0*/  LDL.LU R7, [R1+0xb4] ;  /* 0x0000b40001077983 */ /* 0x000ea20000300800 */
[----:B0-----:R-:W-:Y:S01]  /*4bae0*/  VIADD R22, R22, UR6 ;  /* 0x0000000616167c36 */ /* 0x001fe20008000000 */
[----:B------:R-:W-:-:S03]  /*4baf0*/  ULDC UR6, c[0x0][0x248] ;  /* 0x0000920000067ab9 */ /* 0x000fc60000000800 */
[----:B------:R-:W-:Y:S01]  /*4bb00*/  VIADD R26, R22, UR4 ;  /* 0x00000004161a7c36 */ /* 0x000fe20008000000 */
[----:B------:R0:W-:Y:S01]  /*4bb10*/  STL [R1+0x214], R22 ;  /* 0x0002141601007387 */ /* 0x0001e20000100800 */
[----:B------:R-:W-:-:S03]  /*4bb20*/  ULDC UR4, c[0x0][0x248] ;  /* 0x0000920000047ab9 */ /* 0x000fc60000000800 */
[----:B0-----:R-:W4:Y:S04]  /*4bb30*/  LDL.LU R22, [R1+0xb8] ;  /* 0x0000b80001167983 */ /* 0x001f280000300800 */
[----:B------:R-:W-:Y:S04]  /*4bb40*/  STL [R1+0x210], R26 ;  /* 0x0002101a01007387 */ /* 0x000fe80000100800 */
[----:B--2---:R0:W-:Y:S01]  /*4bb50*/  @P1 STG.E.U16 desc[UR8][R8.64], R7 ;  /* 0x0000000708001986 */ /* 0x0041e2000c101508 */
[----:B------:R-:W-:Y:S01]  /*4bb60*/  PRMT R10, R7, 0x7632, R10 ;  /* 0x00007632070a7816 */ /* 0x000fe2000000000a */
[----:B0-----:R-:W-:Y:S01]  /*4bb70*/  VIADD R7, R26, UR4 ;  /* 0x000000041a077c36 */ /* 0x001fe20008000000 */
[----:B------:R-:W-:Y:S01]  /*4bb80*/  ULDC UR4, c[0x0][0x248] ;  /* 0x0000920000047ab9 */ /* 0x000fe20000000800 */
[----:B------:R-:W2:Y:S01]  /*4bb90*/  LDL.LU R26, [R1+0x50] ;  /* 0x00005000011a7983 */ /* 0x000ea20000300800 */
[----:B------:R-:W-:Y:S01]  /*4bba0*/  LEA R8, P1, R24, R20, 0x1 ;  /* 0x0000001418087211 */ /* 0x000fe200078208ff */
[----:B------:R-:W-:-:S02]  /*4bbb0*/  IMAD.MOV.U32 R9, RZ, RZ, R24 ;  /* 0x000000ffff097224 */ /* 0x000fc400078e0018 */
        /* <DEDUP_REMOVED lines=15> */
[----:B------:R0:W-:Y:S04]  /*4bcb0*/  STL [R1+0x200], R24 ;  /* 0x0002001801007387 */ /* 0x0001e80000100800 */
[----:B------:R-:W3:Y:S01]  /*4bcc0*/  LDL.LU R27, [R1+0x64] ;  /* 0x00006400011b7983 */ /* 0x000ee20000300800 */
[----:B0-----:R-:W-:Y:S01]  /*4bcd0*/  VIADD R24, R24, UR4 ;  /* 0x0000000418187c36 */ /* 0x001fe20008000000 */
[----:B------:R-:W-:-:S04]  /*4bce0*/  ULDC UR4, c[0x0][0x248] ;  /* 0x0000920000047ab9 */ /* 0x000fc80000000800 */
[----:B------:R0:W-:Y:S01]  /*4bcf0*/  STL [R1+0x1fc], R24 ;  /* 0x0001fc1801007387 */ /* 0x0001e20000100800 */
[----:B------:R-:W-:Y:S01]  /*4bd00*/  LEA R8, P4, R7, R20, 0x1 ;  /* 0x0000001407087211 */ /* 0x000fe200078808ff */
[----:B------:R-:W-:Y:S02]  /*4bd10*/  IMAD.MOV.U32 R9, RZ, RZ, R7 ;  /* 0x000000ffff097224 */ /* 0x000fe400078e0007 */
[----:B------:R-:W-:Y:S02]  /*4bd20*/  VIADD R7, R2, 0x58 ;  /* 0x0000005802077836 */ /* 0x000fe40000000000 */
[----:B0-----:R-:W-:Y:S01]  /*4bd30*/  VIADD R24, R24, UR4 ;  /* 0x0000000418187c36 */ /* 0x001fe20008000000 */
[----:B------:R-:W-:-:S04]  /*4bd40*/  ULDC UR4, c[0x0][0x248] ;  /* 0x0000920000047ab9 */ /* 0x000fc80000000800 */
        /* <DEDUP_REMOVED lines=9> */
[----:B0-----:R-:W3:Y:S01]  /*4bde0*/  LDL.LU R24, [R1+0xbc] ;  /* 0x0000bc0001187983 */ /* 0x001ee20000300800 */
[----:B----4-:R-:W-:-:S03]  /*4bdf0*/  PRMT R10, R22, 0x7632, R10 ;  /* 0x00007632160a7816 */ /* 0x010fc6000000000a */
[----:B------:R0:W-:Y:S04]  /*4be00*/  @P5 STG.E.U16 desc[UR8][R8.64], R22 ;  /* 0x0000001608005986 */ /* 0x0001e8000c101508 */
[----:B------:R-:W-:Y:S01]  /*4be10*/  STL [R1+0x1f0], R7 ;  /* 0x0001f00701007387 */ /* 0x000fe20000100800 */
        /* <DEDUP_REMOVED lines=9> */
[----:B--2---:R-:W-:-:S04]  /*4beb0*/  LEA R8, P5, R26, R20, 0x1 ;  /* 0x000000141a087211 */ /* 0x004fc800078a08ff */
[----:B------:R-:W-:Y:S02]  /*4bec0*/  LEA.HI.X.SX32 R9, R26, R21, 0x1, P5 ;  /* 0x000000151a097211 */ /* 0x000fe400028f0eff */
[----:B------:R-:W2:Y:S01]  /*4bed0*/  LDL.LU R26, [R1+0x5c] ;  /* 0x00005c00011a7983 */ /* 0x000ea20000300800 */
[----:B------:R-:W-:Y:S02]  /*4bee0*/  VIADD R7, R2, 0x59 ;  /* 0x0000005902077836 */ /* 0x000fe40000000000 */
[----:B0-----:R-:W-:Y:S01]  /*4bef0*/  VIADD R22, R22, UR4 ;  /* 0x0000000416167c36 */ /* 0x001fe20008000000 */
[----:B------:R-:W-:Y:S02]  /*4bf00*/  ULDC UR4, c[0x0][0x248] ;  /* 0x0000920000047ab9 */ /* 0x000fe40000000800 */
[----:B------:R-:W-:Y:S01]  /*4bf10*/  ISETP.LT.AND P5, PT, R7, UR6, !P0 ;  /* 0x0000000607007c0c */ /* 0x000fe2000c7a1270 */
[----:B------:R-:W-:Y:S01]  /*4bf20*/  VIADD R7, R2, 0x5a ;  /* 0x0000005a02077836 */ /* 0x000fe20000000000 */
[----:B------:R0:W-:Y:S01]  /*4bf30*/  STL [R1+0x1dc], R22 ;  /* 0x0001dc1601007387 */ /* 0x0001e20000100800 */
[----:B------:R-:W-:-:S03]  /*4bf40*/  ULDC UR6, c[0x0][0x22c] ;  /* 0x00008b0000067ab9 */ /* 0x000fc60000000800 */
[----:B------:R-:W-:Y:S01]  /*4bf50*/  @P3 STG.E.U16 desc[UR8][R8.64], R10 ;  /* 0x0000000a08003986 */ /* 0x000fe2000c101508 */
[----:B------:R-:W-:Y:S01]  /*4bf60*/  ISETP.LT.AND P3, PT, R7, UR6, !P0 ;  /* 0x0000000607007c0c */ /* 0x000fe2000c761270 */
[----:B------:R-:W-:Y:S01]  /*4bf70*/  ULDC UR6, c[0x0][0x248] ;  /* 0x0000920000067ab9 */ /* 0x000fe20000000800 */
[----:B0-----:R-:W-:Y:S01]  /*4bf80*/  VIADD R22, R22, UR4 ;  /* 0x0000000416167c36 */ /* 0x001fe20008000000 */
[----:B------:R-:W-:-:S03]  /*4bf90*/  ULDC UR4, c[0x0][0x248] ;  /* 0x0000920000047ab9 */ /* 0x000fc60000000800 */
[----:B------:R-:W-:Y:S01]  /*4bfa0*/  VIADD R7, R22, UR4 ;  /* 0x0000000416077c36 */ /* 0x000fe20008000000 */
[----:B------:R0:W-:Y:S01]  /*4bfb0*/  STL [R1+0x1d8], R22 ;  /* 0x0001d81601007387 */ /* 0x0001e20000100800 */
[----:B------:R-:W-:-:S03]  /*4bfc0*/  ULDC UR4, c[0x0][0x248] ;  /* 0x0000920000047ab9 */ /* 0x000fc60000000800 */
[----:B0-----:R-:W4:Y:S01]  /*4bfd0*/  LDL.LU R22, [R1+0x22ec] ;  /* 0x0022ec0001167983 */ /* 0x001f220000300800 */
[----:B---3--:R-:W-:-:S04]  /*4bfe0*/  LEA R8, P6, R27, R20, 0x1 ;  /* 0x000000141b087211 */ /* 0x008fc800078c08ff */
[----:B------:R-:W-:Y:S02]  /*4bff0*/  LEA.HI.X.SX32 R9, R27, R21, 0x1, P6 ;  /* 0x000000151b097211 */ /* 0x000fe400030f0eff */
[----:B------:R-:W3:Y:S04]  /*4c000*/  LDL.LU R27, [R1+0xc0] ;  /* 0x0000c000011b7983 */ /* 0x000ee80000300800 */
[----:B------:R0:W-:Y:S02]  /*4c010*/  STL [R1+0x1d4], R7 ;  /* 0x0001d40701007387 */ /* 0x0001e40000100800 */
[----:B0-----:R-:W-:Y:S01]  /*4c020*/  VIADD R7, R7, UR4 ;  /* 0x0000000407077c36 */ /* 0x001fe20008000000 */
[----:B------:R-:W-:Y:S01]  /*4c030*/  ULDC UR4, c[0x0][0x248] ;  /* 0x0000920000047ab9 */ /* 0x000fe20000000800 */
[----:B------:R-:W-:Y:S01]  /*4c040*/  PRMT R10, R24, 0x7632, R10 ;  /* 0x00007632180a7816 */ /* 0x000fe2000000000a */
[----:B------:R0:W-:Y:S04]  /*4c050*/  @P2 STG.E.U16 desc[UR8][R8.64], R24 ;  /* 0x0000001808002986 */ /* 0x0001e8000c101508 */
[----:B0-----:R-:W4:Y:S04]  /*4c060*/  LDL.LU R24, [R1+0x22e8] ;  /* 0x0022e80001187983 */ /* 0x001f280000300800 */
        /* <DEDUP_REMOVED lines=33> */
[----:B------:R-:W-:Y:S01]  /*4c280*/  VIADD R7, R19, UR4 ;  /* 0x0000000413077c36 */ /* 0x000fe20008000000 */
[----:B------:R-:W-:Y:S01]  /*4c290*/  ULDC UR4, c[0x0][0x248] ;  /* 0x0000920000047ab9 */ /* 0x000fe20000000800 */
[----:B------:R0:W-:Y:S01]  /*4c2a0*/  STL [R1+0x1b4], R19 ;  /* 0x0001b41301007387 */ /* 0x0001e20000100800 */
[----:B------:R-:W-:-:S03]  /*4c2b0*/  ULDC UR6, c[0x0][0x22c] ;  /* 0x00008b0000067ab9 */ /* 0x000fc60000000800 */
[----:B------:R1:W-:Y:S01]  /*4c2c0*/  STL [R1+0x1b0], R7 ;  /* 0x0001b00701007387 */ /* 0x0003e20000100800 */
[----:B0-----:R-:W-:Y:S01]  /*4c2d0*/  VIADD R19, R7, UR4 ;  /* 0x0000000407137c36 */ /* 0x001fe20008000000 */
[----:B------:R-:W-:-:S04]  /*4c2e0*/  ULDC UR4, c[0x0][0x248] ;  /* 0x0000920000047ab9 */ /* 0x000fc80000000800 */
[----:B------:R0:W-:Y:S01]  /*4c2f0*/  STL [R1+0x1ac], R19 ;  /* 0x0001ac1301007387 */ /* 0x0001e20000100800 */
[----:B-1----:R-:W-:Y:S02]  /*4c300*/  VIADD R7, R2, 0x5d ;  /* 0x0000005d02077836 */ /* 0x002fe40000000000 */
[----:B0-----:R-:W-:Y:S01]  /*4c310*/  VIADD R19, R19, UR4 ;  /* 0x0000000413137c36 */ /* 0x001fe20008000000 */
[----:B------:R-:W-:Y:S01]  /*4c320*/  ULDC UR4, c[0x0][0x248] ;  /* 0x0000920000047ab9 */ /* 0x000fe20000000800 */
[----:B---3--:R0:W-:Y:S04]  /*4c330*/  @P4 STG.E.U16 desc[UR8][R8.64], R27 ;  /* 0x0000001b08004986 */ /* 0x0081e8000c101508 */
[----:B------:R1:W-:Y:S01]  /*4c340*/  STL [R1+0x1a8], R19 ;  /* 0x0001a81301007387 */ /* 0x0003e20000100800 */
[----:B0-----:R-:W-:Y:S01]  /*4c350*/  LEA R8, P4, R5, R20, 0x1 ;  /* 0x0000001405087211 */ /* 0x001fe200078808ff */
[----:B-1----:R-:W-:Y:S01]  /*4c360*/  VIADD R19, R19, UR4 ;  /* 0x0000000413137c36 */ /* 0x002fe20008000000 */
[----:B------:R-:W-:-:S02]  /*4c370*/  ULDC UR4, c[0x0][0x248] ;  /* 0x0000920000047ab9 */ /* 0x000fc40000000800 */
[----:B------:R-:W-:Y:S01]  /*4c380*/  LEA.HI.X.SX32 R9, R5, R21, 0x1, P4 ;  /* 0x0000001505097211 */ /* 0x000fe200020f0eff */
[----:B------:R-:W-:Y:S01]  /*4c390*/  VIADD R5, R19, UR4 ;  /* 0x0000000413057c36 */ /* 0x000fe20008000000 */
[----:B------:R-:W-:Y:S01]  /*4c3a0*/  ULDC UR4, c[0x0][0x248] ;  /* 0x0000920000047ab9 */ /* 0x000fe20000000800 */
[----:B------:R-:W-:Y:S02]  /*4c3b0*/  ISETP.LT.AND P4, PT, R7, UR6, !P0 ;  /* 0x0000000607007c0c */ /* 0x000fe4000c781270 */
[----:B------:R-:W-:Y:S01]  /*4c3c0*/  PRMT R10, R27, 0x7632, R10 ;  /* 0x000076321b0a7816 */ /* 0x000fe2000000000a */
[----:B------:R-:W-:Y:S01]  /*4c3d0*/  VIADD R7, R5, UR4 ;  /* 0x0000000405077c36 */ /* 0x000fe20008000000 */
[----:B------:R-:W-:Y:S01]  /*4c3e0*/  STL [R1+0x1a4], R19 ;  /* 0x0001a41301007387 */ /* 0x000fe20000100800 */
[----:B------:R-:W-:Y:S01]  /*4c3f0*/  ULDC UR6, c[0x0][0x248] ;  /* 0x0000920000067ab9 */ /* 0x000fe20000000800 */
[----:B------:R-:W-:Y:S02]  /*4c400*/  ULDC UR4, c[0x0][0x22c] ;  /* 0x00008b0000047ab9 */ /* 0x000fe40000000800 */
[----:B------:R0:W-:Y:S04]  /*4c410*/  STL [R1+0x1a0], R5 ;  /* 0x0001a00501007387 */ /* 0x0001e80000100800 */
[----:B------:R1:W-:Y:S04]  /*4c420*/  STL [R1+0x19c], R7 ;  /* 0x00019c0701007387 */ /* 0x0003e80000100800 */
[----:B------:R3:W-:Y:S01]  /*4c430*/  @P5 STG.E.U16 desc[UR8][R8.64], R10 ;  /* 0x0000000a08005986 */ /* 0x0007e2000c101508 */
[----:B0-----:R-:W-:-:S03]  /*4c440*/  VIADD R5, R2, 0x5e ;  /* 0x0000005e02057836 */ /* 0x001fc60000000000 */
[----:B------:R-:W4:Y:S01]  /*4c450*/  LDL.LU R27, [R1+0xc8] ;  /* 0x0000c800011b7983 */ /* 0x000f220000300800 */
[----:B-1----:R-:W-:Y:S01]  /*4c460*/  VIADD R7, R7, UR6 ;  /* 0x0000000607077c36 */ /* 0x002fe20008000000 */
[----:B------:R-:W-:Y:S01]  /*4c470*/  ULDC UR6, c[0x0][0x248] ;  /* 0x0000920000067ab9 */ /* 0x000fe20000000800 */
[----:B---3--:R-:W-:-:S04]  /*4c480*/  LEA R8, P5, R6, R20, 0x1 ;  /* 0x0000001406087211 */ /* 0x008fc800078a08ff */
[----:B------:R-:W-:Y:S02]  /*4c490*/  LEA.HI.X.SX32 R9, R6, R21, 0x1, P5 ;  /* 0x0000001506097211 */ /* 0x000fe400028f0eff */
[----:B------:R-:W-:Y:S01]  /*4c4a0*/  ISETP.LT.AND P5, PT, R5, UR4, !P0 ;  /* 0x0000000405007c0c */ /* 0x000fe2000c7a1270 */
[----:B------:R-:W-:Y:S02]  /*4c4b0*/  ULDC UR4, c[0x0][0x248] ;  /* 0x0000920000047ab9 */ /* 0x000fe40000000800 */
[----:B------:R-:W-:Y:S01]  /*4c4c0*/  VIADD R6, R7, UR4 ;  /* 0x0000000407067c36 */ /* 0x000fe20008000000 */
[----:B------:R-:W-:-:S03]  /*4c4d0*/  ULDC UR4, c[0x0][0x248] ;  /* 0x0000920000047ab9 */ /* 0x000fc60000000800 */
[----:B------:R-:W-:Y:S01]  /*4c4e0*/  VIADD R5, R6, UR4 ;  /* 0x0000000406057c36 */ /* 0x000fe20008000000 */
[----:B------:R-:W-:Y:S01]  /*4c4f0*/  ULDC UR4, c[0x0][0x248] ;  /* 0x0000920000047ab9 */ /* 0x000fe20000000800 */
[----:B------:R-:W-:Y:S04]  /*4c500*/  STL [R1+0x198], R7 ;  /* 0x0001980701007387 */ /* 0x000fe80000100800 */
[----:B------:R0:W-:Y:S04]  /*4c510*/  STL [R1+0x194], R6 ;  /* 0x0001940601007387 */ /* 0x0001e80000100800 */
[----:B------:R-:W-:Y:S04]  /*4c520*/  STL [R1+0x190], R5 ;  /* 0x0001900501007387 */ /* 0x000fe80000100800 */
[----:B--2---:R1:W-:Y:S01]  /*4c530*/  @P3 STG.E.U16 desc[UR8][R8.64], R26 ;  /* 0x0000001a08003986 */ /* 0x0043e2000c101508 */
[----:B0-----:R-:W-:-:S04]  /*4c540*/  LEA R6, P3, R4, R20, 0x1 ;  /* 0x0000001404067211 */ /* 0x001fc800078608ff */
[----:B------:R-:W-:Y:S01]  /*4c550*/  LEA.HI.X.SX32 R7, R4, R21, 0x1, P3 ;  /* 0x0000001504077211 */ /* 0x000fe200018f0eff */
[----:B-1----:R-:W-:Y:S01]  /*4c560*/  VIADD R9, R5, UR4 ;  /* 0x0000000405097c36 */ /* 0x002fe20008000000 */
[----:B------:R-:W-:Y:S01]  /*4c570*/  ULDC UR4, c[0x0][0x22c] ;  /* 0x00008b0000047ab9 */ /* 0x000fe20000000800 */
[----:B------:R-:W-:-:S03]  /*4c580*/  VIADD R5, R2, 0x5f ;  /* 0x0000005f02057836 */ /* 0x000fc60000000000 */
[----:B------:R0:W-:Y:S02]  /*4c590*/  STL [R1+0x18c], R9 ;  /* 0x00018c0901007387 */ /* 0x0001e40000100800 */
[----:B------:R-:W-:Y:S01]  /*4c5a0*/  ISETP.LT.AND P3, PT, R5, UR4, !P0 ;  /* 0x0000000405007c0c */ /* 0x000fe2000c761270 */
[----:B------:R-:W-:Y:S01]  /*4c5b0*/  ULDC UR4, c[0x0][0x248] ;  /* 0x0000920000047ab9 */ /* 0x000fe20000000800 */
[----:B------:R-:W-:Y:S01]  /*4c5c0*/  PRMT R8, R26, 0x7632, R8 ;  /* 0x000076321a087816 */ /* 0x000fe20000000008 */
[----:B0-----:R-:W-:-:S04]  /*4c5d0*/  VIADD R9, R9, UR6 ;  /* 0x0000000609097c36 */ /* 0x001fc80008000000 */
[----:B------:R-:W-:Y:S01]  /*4c5e0*/  @P2 STG.E.U16 desc[UR8][R6.64], R8 ;  /* 0x0000000806002986 */ /* 0x000fe2000c101508 */
[----:B------:R-:W-:Y:S01]  /*4c5f0*/  ULDC UR6, c[0x0][0x22c] ;  /* 0x00008b0000067ab9 */ /* 0x000fe20000000800 */
[----:B------:R-:W-:Y:S01]  /*4c600*/  VIADD R4, R9, UR4 ;  /* 0x0000000409047c36 */ /* 0x000fe20008000000 */
[----:B------:R-:W-:Y:S01]  /*4c610*/  ULDC UR4, c[0x0][0x248] ;  /* 0x0000920000047ab9 */ /* 0x000fe20000000800 */
[----:B------:R0:W-:Y:S02]  /*4c620*/  STL [R1+0x17c], R9 ;  /* 0x00017c0901007387 */ /* 0x0001e40000100800 */
[----:B0-----:R-:W-:Y:S01]  /*4c630*/  VIADD R9, R4, UR4 ;  /* 0x0000000404097c36 */ /* 0x001fe20008000000 */
[----:B------:R-:W-:-:S03]  /*4c640*/  ULDC UR4, c[0x0][0x248] ;  /* 0x0000920000047ab9 */ /* 0x000fc60000000800 */
[----:B------:R-:W-:Y:S01]  /*4c650*/  VIADD R8, R9, UR4 ;  /* 0x0000000409087c36 */ /* 0x000fe20008000000 */
[----:B------:R0:W-:Y:S01]  /*4c660*/  STL [R1+0x178], R4 ;  /* 0x0001780401007387 */ /* 0x0001e20000100800 */
[----:B------:R-:W-:Y:S01]  /*4c670*/  VIADD R6, R2, 0x60 ;  /* 0x0000006002067836 */ /* 0x000fe20000000000 */
[----:B------:R-:W-:Y:S02]  /*4c680*/  ULDC UR4, c[0x0][0x248] ;  /* 0x0000920000047ab9 */ /* 0x000fe40000000800 */
[----:B------:R-:W-:Y:S04]  /*4c690*/  STL [R1+0x174], R9 ;  /* 0x0001740901007387 */ /* 0x000fe80000100800 */
[----:B------:R1:W-:Y:S04]  /*4c6a0*/  STL [R1+0x170], R8 ;  /* 0x0001700801007387 */ /* 0x0003e80000100800 */
[----:B------:R-:W2:Y:S01]  /*4c6b0*/  LDL.LU R26, [R1+0xcc] ;  /* 0x0000cc00011a7983 */ /* 0x000ea20000300800 */
[----:B0-----:R-:W-:Y:S01]  /*4c6c0*/  LEA R4, P2, R12, R20, 0x1 ;  /* 0x000000140c047211 */ /* 0x001fe200078408ff */
[----:B-1----:R-:W-:-:S03]  /*4c6d0*/  VIADD R8, R8, UR4 ;  /* 0x0000000408087c36 */ /* 0x002fc60008000000 */
[----:B------:R-:W-:Y:S01]  /*4c6e0*/  LEA.HI.X.SX32 R5, R12, R21, 0x1, P2 ;  /* 0x000000150c057211 */ /* 0x000fe200010f0eff */
[----:B------:R-:W-:Y:S01]  /*4c6f0*/  ULDC UR4, c[0x0][0x248] ;  /* 0x0000920000047ab9 */ /* 0x000fe20000000800 */
        /* <DEDUP_REMOVED lines=9> */
[----:B-1----:R-:W-:-:S03]  /*4c790*/  VIADD R6, R2, 0x61 ;  /* 0x0000006102067836 */ /* 0x002fc60000000000 */
[----:B----4-:R1:W-:Y:S01]  /*4c7a0*/  @P1 STG.E.U16 desc[UR8][R4.64], R27 ;  /* 0x0000001b04001986 */ /* 0x0103e2000c101508 */
[----:B0-----:R-:W-:Y:S01]  /*4c7b0*/  VIADD R8, R8, UR4 ;  /* 0x0000000408087c36 */ /* 0x001fe20008000000 */
[----:B------:R-:W-:-:S04]  /*4c7c0*/  ULDC UR4, c[0x0][0x248] ;  /* 0x0000920000047ab9 */ /* 0x000fc80000000800 */
[----:B------:R0:W-:Y:S01]  /*4c7d0*/  STL [R1+0x160], R8 ;  /* 0x0001600801007387 */ /* 0x0001e20000100800 */
[----:B-1----:R-:W-:-:S04]  /*4c7e0*/  LEA R4, P1, R13, R20, 0x1 ;  /* 0x000000140d047211 */ /* 0x002fc800078208ff */
[----:B------:R-:W-:Y:S02]  /*4c7f0*/  LEA.HI.X.SX32 R5, R13, R21, 0x1, P1 ;  /* 0x000000150d057211 */ /* 0x000fe400008f0eff */
[----:B------:R-:W-:Y:S01]  /*4c800*/  ISETP.LT.AND P1, PT, R6, UR6, !P0 ;  /* 0x0000000606007c0c */ /* 0x000fe2000c721270 */
[----:B------:R-:W-:Y:S01]  /*4c810*/  ULDC UR6, c[0x0][0x22c] ;  /* 0x00008b0000067ab9 */ /* 0x000fe20000000800 */
[----:B0-----:R-:W-:Y:S01]  /*4c820*/  VIADD R8, R8, UR4 ;  /* 0x0000000408087c36 */ /* 0x001fe20008000000 */
[----:B------:R-:W-:-:S03]  /*4c830*/  ULDC UR4, c[0x0][0x248] ;  /* 0x0000920000047ab9 */ /* 0x000fc60000000800 */
[----:B------:R-:W-:Y:S01]  /*4c840*/  VIADD R6, R8, UR4 ;  /* 0x0000000408067c36 */ /* 0x000fe20008000000 */
[----:B------:R-:W-:Y:S01]  /*4c850*/  STL [R1+0x158], R8 ;  /* 0x0001580801007387 */ /* 0x000fe20000100800 */
[----:B------:R-:W-:-:S03]  /*4c860*/  ULDC UR4, c[0x0][0x248] ;  /* 0x0000920000047ab9 */ /* 0x000fc60000000800 */
[----:B------:R0:W-:Y:S01]  /*4c870*/  STL [R1+0x154], R6 ;  /* 0x0001540601007387 */ /* 0x0001e20000100800 */
[----:B------:R-:W-:Y:S01]  /*4c880*/  PRMT R7, R27, 0x7632, R7 ;  /* 0x000076321b077816 */ /* 0x000fe20000000007 */
[----:B0-----:R-:W-:Y:S01]  /*4c890*/  VIADD R6, R6, UR4 ;  /* 0x0000000406067c36 */ /* 0x001fe20008000000 */
[----:B------:R-:W-:-:S04]  /*4c8a0*/  ULDC UR4, c[0x0][0x248] ;  /* 0x0000920000047ab9 */ /* 0x000fc80000000800 */
[----:B------:R0:W-:Y:S04]  /*4c8b0*/  STL [R1+0x150], R6 ;  /* 0x0001500601007387 */ /* 0x0001e80000100800 */
[----:B------:R1:W-:Y:S04]  /*4c8c0*/  @P4 STG.E.U16 desc[UR8][R4.64], R7 ;  /* 0x0000000704004986 */ /* 0x0003e8000c101508 */
[----:B------:R-:W3:Y:S01]  /*4c8d0*/  LDL.LU R19, [R1+0x90] ;  /* 0x0000900001137983 */ /* 0x000ee20000300800 */
[----:B0-----:R-:W-:Y:S01]  /*4c8e0*/  VIADD R6, R6, UR4 ;  /* 0x0000000406067c36 */ /* 0x001fe20008000000 */
[----:B------:R-:W-:-:S04]  /*4c8f0*/  ULDC UR4, c[0x0][0x248] ;  /* 0x0000920000047ab9 */ /* 0x000fc80000000800 */
[----:B------:R0:W-:Y:S01]  /*4c900*/  STL [R1+0x14c], R6 ;  /* 0x00014c0601007387 */ /* 0x0001e20000100800 */
[----:B-1----:R-:W-:Y:S01]  /*4c910*/  VIADD R5, R2, 0x62 ;  /* 0x0000006202057836 */ /* 0x002fe20000000000 */
[----:B------:R-:W-:-:S04]  /*4c920*/  LEA R4, P6, R15, R20, 0x1 ;  /* 0x000000140f047211 */ /* 0x000fc800078c08ff */
[----:B------:R-:W-:Y:S01]  /*4c930*/  ISETP.LT.AND P4, PT, R5, UR6, !P0 ;  /* 0x0000000605007c0c */ /* 0x000fe2000c781270 */
[----:B------:R-:W-:Y:S01]  /*4c940*/  ULDC UR6, c[0x0][0x248] ;  /* 0x0000920000067ab9 */ /* 0x000fe20000000800 */
[----:B0-----:R-:W-:Y:S01]  /*4c950*/  VIADD R6, R6, UR4 ;  /* 0x0000000406067c36 */ /* 0x001fe20008000000 */
[----:B------:R-:W-:-:S04]  /*4c960*/  ULDC UR4, c[0x0][0x248] ;  /* 0x0000920000047ab9 */ /* 0x000fc80000000800 */
[----:B------:R0:W-:Y:S01]  /*4c970*/  STL [R1+0x148], R6 ;  /* 0x0001480601007387 */ /* 0x0001e20000100800 */
[----:B------:R-:W-:Y:S01]  /*4c980*/  LEA.HI.X.SX32 R5, R15, R21, 0x1, P6 ;  /* 0x000000150f057211 */ /* 0x000fe200030f0eff */
[----:B0-----:R-:W-:Y:S01]  /*4c990*/  VIADD R6, R6, UR6 ;  /* 0x0000000606067c36 */ /* 0x001fe20008000000 */
[----:B------:R-:W-:-:S03]  /*4c9a0*/  ULDC UR6, c[0x0][0x248] ;  /* 0x0000920000067ab9 */ /* 0x000fc60000000800 */
[----:B------:R-:W-:Y:S01]  /*4c9b0*/  VIADD R8, R6, UR4 ;  /* 0x0000000406087c36 */ /* 0x000fe20008000000 */
[----:B------:R0:W-:Y:S01]  /*4c9c0*/  STL [R1+0x144], R6 ;  /* 0x0001440601007387 */ /* 0x0001e20000100800 */
[----:B------:R-:W-:-:S03]  /*4c9d0*/  ULDC UR4, c[0x0][0x22c] ;  /* 0x00008b0000047ab9 */ /* 0x000fc60000000800 */
[----:B------:R1:W-:Y:S01]  /*4c9e0*/  STL [R1+0x140], R8 ;  /* 0x0001400801007387 */ /* 0x0003e20000100800 */
[----:B0-----:R-:W-:Y:S02]  /*4c9f0*/  VIADD R6, R2, 0x63 ;  /* 0x0000006302067836 */ /* 0x001fe40000000000 */
[----:B-1----:R-:W-:Y:S01]  /*4ca00*/  VIADD R8, R8, UR6 ;  /* 0x0000000608087c36 */ /* 0x002fe20008000000 */
[----:B------:R-:W-:-:S04]  /*4ca10*/  ULDC UR6, c[0x0][0x22c] ;  /* 0x00008b0000067ab9 */ /* 0x000fc80000000800 */
[----:B------:R-:W-:Y:S04]  /*4ca20*/  STL [R1+0x13c], R8 ;  /* 0x00013c0801007387 */ /* 0x000fe80000100800 */
[----:B------:R-:W4:Y:S04]  /*4ca30*/  LDL.LU R27, [R1+0x68] ;  /* 0x00006800011b7983 */ /* 0x000f280000300800 */
[----:B--2---:R0:W-:Y:S02]  /*4ca40*/  @P5 STG.E.U16 desc[UR8][R4.64], R26 ;  /* 0x0000001a04005986 */ /* 0x0041e4000c101508 */
[----:B0-----:R-:W-:-:S04]  /*4ca50*/  LEA R4, P5, R3, R20, 0x1 ;  /* 0x0000001403047211 */ /* 0x001fc800078a08ff */
[----:B------:R-:W-:Y:S02]  /*4ca60*/  LEA.HI.X.SX32 R5, R3, R21, 0x1, P5 ;  /* 0x0000001503057211 */ /* 0x000fe400028f0eff */
[----:B------:R-:W-:Y:S01]  /*4ca70*/  ISETP.LT.AND P5, PT, R6, UR4, !P0 ;  /* 0x0000000406007c0c */ /* 0x000fe2000c7a1270 */
[----:B------:R-:W-:Y:S02]  /*4ca80*/  ULDC UR4, c[0x0][0x248] ;  /* 0x0000920000047ab9 */ /* 0x000fe40000000800 */
[----:B------:R-:W-:Y:S01]  /*4ca90*/  VIADD R3, R8, UR4 ;  /* 0x0000000408037c36 */ /* 0x000fe20008000000 */
[----:B------:R-:W-:-:S03]  /*4caa0*/  ULDC UR4, c[0x0][0x248] ;  /* 0x0000920000047ab9 */ /* 0x000fc60000000800 */
[----:B------:R-:W-:Y:S01]  /*4cab0*/  VIADD R8, R3, UR4 ;  /* 0x0000000403087c36 */ /* 0x000fe20008000000 */
[----:B------:R-:W-:Y:S01]  /*4cac0*/  STL [R1+0x12c], R3 ;  /* 0x00012c0301007387 */ /* 0x000fe20000100800 */
[----:B------:R-:W-:-:S03]  /*4cad0*/  ULDC UR4, c[0x0][0x248] ;  /* 0x0000920000047ab9 */ /* 0x000fc60000000800 */
[----:B------:R0:W-:Y:S01]  /*4cae0*/  STL [R1+0x128], R8 ;  /* 0x0001280801007387 */ /* 0x0001e20000100800 */
[----:B------:R-:W-:Y:S01]  /*4caf0*/  PRMT R7, R26, 0x7632, R7 ;  /* 0x000076321a077816 */ /* 0x000fe20000000007 */
[----:B0-----:R-:W-:-:S04]  /*4cb00*/  VIADD R8, R8, UR4 ;  /* 0x0000000408087c36 */ /* 0x001fc80008000000 */
[----:B------:R0:W-:Y:S01]  /*4cb10*/  @P3 STG.E.U16 desc[UR8][R4.64], R7 ;  /* 0x0000000704003986 */ /* 0x0001e2000c101508 */
[----:B------:R-:W-:Y:S01]  /*4cb20*/  VIADD R3, R2, 0x64 ;  /* 0x0000006402037836 */ /* 0x000fe20000000000 */
[----:B------:R-:W-:Y:S02]  /*4cb30*/  ULDC UR4, c[0x0][0x248] ;  /* 0x0000920000047ab9 */ /* 0x000fe40000000800 */
[----:B------:R1:W-:Y:S04]  /*4cb40*/  STL [R1+0x124], R8 ;  /* 0x0001240801007387 */ /* 0x0003e80000100800 */
[----:B------:R-:W2:Y:S01]  /*4cb50*/  LDL.LU R26, [R1+0x94] ;  /* 0x00009400011a7983 */ /* 0x000ea20000300800 */
[----:B0-----:R-:W-:Y:S01]  /*4cb60*/  LEA R4, P3, R17, R20, 0x1 ;  /* 0x0000001411047211 */ /* 0x001fe200078608ff */
[----:B-1----:R-:W-:Y:S01]  /*4cb70*/  VIADD R8, R8, UR4 ;  /* 0x0000000408087c36 */ /* 0x002fe20008000000 */
[----:B------:R-:W-:-:S02]  /*4cb80*/  ULDC UR4, c[0x0][0x248] ;  /* 0x0000920000047ab9 */ /* 0x000fc40000000800 */
[----:B------:R-:W-:Y:S02]  /*4cb90*/  LEA.HI.X.SX32 R5, R17, R21, 0x1, P3 ;  /* 0x0000001511057211 */ /* 0x000fe400018f0eff */
        /* <DEDUP_REMOVED lines=10> */
[----:B---3--:R1:W-:Y:S01]  /*4cc40*/  @P2 STG.E.U16 desc[UR8][R4.64], R19 ;  /* 0x0000001304002986 */ /* 0x0083e2000c101508 */
[----:B0-----:R-:W-:Y:S01]  /*4cc50*/  VIADD R8, R8, UR4 ;  /* 0x0000000408087c36 */ /* 0x001fe20008000000 */
[----:B------:R-:W-:-:S04]  /*4cc60*/  ULDC UR4, c[0x0][0x248] ;  /* 0x0000920000047ab9 */ /* 0x000fc80000000800 */
[----:B------:R0:W-:Y:S01]  /*4cc70*/  STL [R1+0x110], R8 ;  /* 0x0001100801007387 */ /* 0x0001e20000100800 */
[----:B-1----:R-:W-:-:S04]  /*4cc80*/  LEA R4, P2, R18, R20, 0x1 ;  /* 0x0000001412047211 */ /* 0x002fc800078408ff */
[----:B------:R-:W-:Y:S01]  /*4cc90*/  LEA.HI.X.SX32 R5, R18, R21, 0x1, P2 ;  /* 0x0000001512057211 */ /* 0x000fe200010f0eff */
[----:B0-----:R-:W-:Y:S01]  /*4cca0*/  VIADD R8, R8, UR4 ;  /* 0x0000000408087c36 */ /* 0x001fe20008000000 */
[----:B------:R-:W-:Y:S01]  /*4ccb0*/  ULDC UR4, c[0x0][0x248] ;  /* 0x0000920000047ab9 */ /* 0x000fe20000000800 */
[----:B------:R-:W-:Y:S01]  /*4ccc0*/  ISETP.LT.AND P2, PT, R3, UR6, !P0 ;  /* 0x0000000603007c0c */ /* 0x000fe2000c741270 */
[----:B------:R-:W-:Y:S01]  /*4ccd0*/  ULDC UR6, c[0x0][0x248] ;  /* 0x0000920000067ab9 */ /* 0x000fe20000000800 */
[----:B------:R-:W-:Y:S01]  /*4cce0*/  VIADD R3, R8, UR4 ;  /* 0x0000000408037c36 */ /* 0x000fe20008000000 */
[----:B------:R-:W-:Y:S01]  /*4ccf0*/  PRMT R6, R19, 0x7632, R6 ;  /* 0x0000763213067816 */ /* 0x000fe20000000006 */
[----:B------:R-:W-:Y:S01]  /*4cd00*/  ULDC UR4, c[0x0][0x248] ;  /* 0x0000920000047ab9 */ /* 0x000fe20000000800 */
[----:B------:R0:W-:Y:S04]  /*4cd10*/  STL [R1+0x10c], R8 ;  /* 0x00010c0801007387 */ /* 0x0001e80000100800 */
[----:B------:R-:W-:Y:S01]  /*4cd20*/  @P1 STG.E.U16 desc[UR8][R4.64], R6 ;  /* 0x0000000604001986 */ /* 0x000fe2000c101508 */
[----:B0-----:R-:W-:-:S03]  /*4cd30*/  VIADD R8, R3, UR4 ;  /* 0x0000000403087c36 */ /* 0x001fc60008000000 */
[----:B------:R0:W-:Y:S01]  /*4cd40*/  STL [R1+0x108], R3 ;  /* 0x0001080301007387 */ /* 0x0001e20000100800 */
[----:B------:R-:W-:-:S03]  /*4cd50*/  ULDC UR4, c[0x0][0x22c] ;  /* 0x00008b0000047ab9 */ /* 0x000fc60000000800 */
[----:B------:R1:W-:Y:S01]  /*4cd60*/  STL [R1+0x104], R8 ;  /* 0x0001040801007387 */ /* 0x0003e20000100800 */
[----:B0-----:R-:W-:Y:S02]  /*4cd70*/  VIADD R3, R2, 0x66 ;  /* 0x0000006602037836 */ /* 0x001fe40000000000 */
[----:B-1----:R-:W-:Y:S01]  /*4cd80*/  VIADD R8, R8, UR6 ;  /* 0x0000000608087c36 */ /* 0x002fe20008000000 */
[----:B------:R-:W-:Y:S01]  /*4cd90*/  ULDC UR6, c[0x0][0x248] ;  /* 0x0000920000067ab9 */ /* 0x000fe20000000800 */
[----:B----4-:R-:W-:-:S03]  /*4cda0*/  LEA R4, P1, R27, R20, 0x1 ;  /* 0x000000141b047211 */ /* 0x010fc600078208ff */
[----:B------:R0:W-:Y:S01]  /*4cdb0*/  STL [R1+0x100], R8 ;  /* 0x0001000801007387 */ /* 0x0001e20000100800 */
[----:B------:R-:W-:-:S03]  /*4cdc0*/  LEA.HI.X.SX32 R5, R27, R21, 0x1, P1 ;  /* 0x000000151b057211 */ /* 0x000fc600008f0eff */
[----:B------:R-:W3:Y:S01]  /*4cdd0*/  LDL.LU R10, [R1+0x98] ;  /* 0x00009800010a7983 */ /* 0x000ee20000300800 */
[----:B------:R-:W-:Y:S01]  /*4cde0*/  ISETP.LT.AND P1, PT, R3, UR4, !P0 ;  /* 0x0000000403007c0c */ /* 0x000fe2000c721270 */
[----:B------:R-:W-:Y:S02]  /*4cdf0*/  ULDC UR4, c[0x0][0x248] ;  /* 0x0000920000047ab9 */ /* 0x000fe40000000800 */
[----:B0-----:R-:W-:Y:S01]  /*4ce00*/  VIADD R8, R8, UR4 ;  /* 0x0000000408087c36 */ /* 0x001fe20008000000 */
[----:B------:R-:W-:-:S03]  /*4ce10*/  ULDC UR4, c[0x0][0x248] ;  /* 0x0000920000047ab9 */ /* 0x000fc60000000800 */
[----:B------:R-:W-:Y:S01]  /*4ce20*/  VIADD R3, R8, UR4 ;  /* 0x0000000408037c36 */ /* 0x000fe20008000000 */
[----:B------:R-:W-:Y:S01]  /*4ce30*/  ULDC UR4, c[0x0][0x248] ;  /* 0x0000920000047ab9 */ /* 0x000fe20000000800 */
[----:B------:R0:W-:Y:S04]  /*4ce40*/  STL [R1+0xfc], R8 ;  /* 0x0000fc0801007387 */ /* 0x0001e80000100800 */
[----:B------:R-:W4:Y:S01]  /*4ce50*/  LDL.LU R19, [R1+0x6c] ;  /* 0x00006c0001137983 */ /* 0x000f220000300800 */
[----:B0-----:R-:W-:-:S03]  /*4ce60*/  VIADD R8, R3, UR4 ;  /* 0x0000000403087c36 */ /* 0x001fc60008000000 */
[----:B------:R0:W-:Y:S01]  /*4ce70*/  STL [R1+0xf8], R3 ;  /* 0x0000f80301007387 */ /* 0x0001e20000100800 */
[----:B------:R-:W-:-:S03]  /*4ce80*/  ULDC UR4, c[0x0][0x22c] ;  /* 0x00008b0000047ab9 */ /* 0x000fc60000000800 */
[----:B------:R1:W-:Y:S01]  /*4ce90*/  STL [R1+0xf4], R8 ;  /* 0x0000f40801007387 */ /* 0x0003e20000100800 */
[----:B0-----:R-:W-:Y:S02]  /*4cea0*/  VIADD R3, R2, 0x67 ;  /* 0x0000006702037836 */ /* 0x001fe40000000000 */
[----:B-1----:R-:W-:Y:S01]  /*4ceb0*/  VIADD R8, R8, UR6 ;  /* 0x0000000608087c36 */ /* 0x002fe20008000000 */
[----:B------:R-:W-:-:S04]  /*4cec0*/  ULDC UR6, c[0x0][0x22c] ;  /* 0x00008b0000067ab9 */ /* 0x000fc80000000800 */
[----:B------:R-:W-:Y:S04]  /*4ced0*/  STL [R1+0xf0], R8 ;  /* 0x0000f00801007387 */ /* 0x000fe80000100800 */
[----:B--2---:R0:W-:Y:S02]  /*4cee0*/  @P4 STG.E.U16 desc[UR8][R4.64], R26 ;  /* 0x0000001a04004986 */ /* 0x0041e4000c101508 */
[----:B0-----:R-:W-:-:S04]  /*4cef0*/  LEA R4, P4, R29, R20, 0x1 ;  /* 0x000000141d047211 */ /* 0x001fc800078808ff */
[----:B------:R-:W-:Y:S02]  /*4cf00*/  LEA.HI.X.SX32 R5, R29, R21, 0x1, P4 ;  /* 0x000000151d057211 */ /* 0x000fe400020f0eff */
[----:B------:R-:W-:Y:S01]  /*4cf10*/  ISETP.LT.AND P4, PT, R3, UR4, !P0 ;  /* 0x0000000403007c0c */ /* 0x000fe2000c781270 */
[----:B------:R-:W-:Y:S02]  /*4cf20*/  ULDC UR4, c[0x0][0x248] ;  /* 0x0000920000047ab9 */ /* 0x000fe40000000800 */
[----:B------:R-:W-:Y:S01]  /*4cf30*/  VIADD R8, R8, UR4 ;  /* 0x0000000408087c36 */ /* 0x000fe20008000000 */
[----:B------:R-:W-:-:S04]  /*4cf40*/  ULDC UR4, c[0x0][0x248] ;  /* 0x0000920000047ab9 */ /* 0x000fc80000000800 */
[----:B------:R0:W-:Y:S04]  /*4cf50*/  STL [R1+0xec], R8 ;  /* 0x0000ec0801007387 */ /* 0x0001e80000100800 */
[----:B------:R-:W2:Y:S01]  /*4cf60*/  LDL.LU R27, [R1+0x70] ;  /* 0x00007000011b7983 */ /* 0x000ea20000300800 */
[----:B0-----:R-:W-:Y:S01]  /*4cf70*/  VIADD R8, R8, UR4 ;  /* 0x0000000408087c36 */ /* 0x001fe20008000000 */
[----:B------:R-:W-:-:S04]  /*4cf80*/  ULDC UR4, c[0x0][0x248] ;  /* 0x0000920000047ab9 */ /* 0x000fc80000000800 */
[----:B------:R0:W-:Y:S02]  /*4cf90*/  STL [R1+0xe8], R8 ;  /* 0x0000e80801007387 */ /* 0x0001e40000100800 */
[----:B0-----:R-:W-:Y:S01]  /*4cfa0*/  VIADD R8, R8, UR4 ;  /* 0x0000000408087c36 */ /* 0x001fe20008000000 */
[----:B------:R-:W-:-:S04]  /*4cfb0*/  ULDC UR4, c[0x0][0x248] ;  /* 0x0000920000047ab9 */ /* 0x000fc80000000800 */
        /* <DEDUP_REMOVED lines=8> */
[----:B0-----:R-:W-:-:S04]  /*4d040*/  LEA R4, P5, R28, R20, 0x1 ;  /* 0x000000141c047211 */ /* 0x001fc800078a08ff */
[----:B------:R-:W-:Y:S02]  /*4d050*/  LEA.HI.X.SX32 R5, R28, R21, 0x1, P5 ;  /* 0x000000151c057211 */ /* 0x000fe400028f0eff */
[----:B------:R-:W-:Y:S01]  /*4d060*/  ISETP.LT.AND P5, PT, R3, UR6, !P0 ;  /* 0x0000000603007c0c */ /* 0x000fe2000c7a1270 */
[----:B------:R-:W-:Y:S01]  /*4d070*/  VIADD R3, R8, UR4 ;  /* 0x0000000408037c36 */ /* 0x000fe20008000000 */
[----:B------:R-:W-:Y:S01]  /*4d080*/  ULDC UR4, c[0x0][0x248] ;  /* 0x0000920000047ab9 */ /* 0x000fe20000000800 */
[----:B------:R-:W-:-:S03]  /*4d090*/  ULDC UR6, c[0x0][0x22c] ;  /* 0x00008b0000067ab9 */ /* 0x000fc60000000800 */
[----:B------:R-:W-:Y:S01]  /*4d0a0*/  STL [R1+0xdc], R3 ;  /* 0x0000dc0301007387 */ /* 0x000fe20000100800 */
[----:B-1----:R-:W-:Y:S01]  /*4d0b0*/  VIADD R8, R3, UR4 ;  /* 0x0000000403087c36 */ /* 0x002fe20008000000 */
[----:B------:R-:W-:Y:S02]  /*4d0c0*/  ULDC UR4, c[0x0][0x248] ;  /* 0x0000920000047ab9 */ /* 0x000fe40000000800 */
[----:B---3--:R0:W-:Y:S01]  /*4d0d0*/  @P3 STG.E.U16 desc[UR8][R4.64], R10 ;  /* 0x0000000a04003986 */ /* 0x0081e2000c101508 */
[----:B------:R-:W-:-:S03]  /*4d0e0*/  PRMT R6, R10, 0x7632, R6 ;  /* 0x000076320a067816 */ /* 0x000fc60000000006 */
[----:B0-----:R-:W3:Y:S04]  /*4d0f0*/  LDL.LU R10, [R1+0x74] ;  /* 0x00007400010a7983 */ /* 0x001ee80000300800 */
[----:B------:R0:W-:Y:S01]  /*4d100*/  STL [R1+0xd8], R8 ;  /* 0x0000d80801007387 */ /* 0x0001e20000100800 */
[----:B----4-:R-:W-:Y:S01]  /*4d110*/  LEA R4, P3, R19, R20, 0x1 ;  /* 0x0000001413047211 */ /* 0x010fe200078608ff */
[----:B0-----:R-:W-:Y:S01]  /*4d120*/  VIADD R8, R8, UR4 ;  /* 0x0000000408087c36 */ /* 0x001fe20008000000 */
[----:B------:R-:W-:-:S04]  /*4d130*/  ULDC UR4, c[0x0][0x248] ;  /* 0x0000920000047ab9 */ /* 0x000fc80000000800 */
[----:B------:R0:W-:Y:S01]  /*4d140*/  STL [R1+0xd4], R8 ;  /* 0x0000d40801007387 */ /* 0x0001e20000100800 */
[----:B------:R-:W-:Y:S01]  /*4d150*/  LEA.HI.X.SX32 R5, R19, R21, 0x1, P3 ;  /* 0x0000001513057211 */ /* 0x000fe200018f0eff */
[----:B0-----:R-:W-:Y:S01]  /*4d160*/  VIADD R8, R8, UR4 ;  /* 0x0000000408087c36 */ /* 0x001fe20008000000 */
[----:B------:R-:W-:-:S04]  /*4d170*/  ULDC UR4, c[0x0][0x248] ;  /* 0x0000920000047ab9 */ /* 0x000fc80000000800 */
[----:B------:R0:W-:Y:S01]  /*4d180*/  STL [R1+0xd0], R8 ;  /* 0x0000d00801007387 */ /* 0x0001e20000100800 */
[----:B------:R-:W-:-:S03]  /*4d190*/  VIADD R3, R2, 0x69 ;  /* 0x0000006902037836 */ /* 0x000fc60000000000 */
[----:B------:R-:W4:Y:S01]  /*4d1a0*/  LDL.LU R19, [R1+0x78] ;  /* 0x0000780001137983 */ /* 0x000f220000300800 */
[----:B0-----:R-:W-:Y:S01]  /*4d1b0*/  VIADD R8, R8, UR4 ;  /* 0x0000000408087c36 */ /* 0x001fe20008000000 */
[----:B------:R-:W-:-:S04]  /*4d1c0*/  ULDC UR4, c[0x0][0x248] ;  /* 0x0000920000047ab9 */ /* 0x000fc80000000800 */
[----:B------:R0:W-:Y:S01]  /*4d1d0*/  STL [R1+0xcc], R8 ;  /* 0x0000cc0801007387 */ /* 0x0001e20000100800 */
[----:B------:R-:W-:Y:S01]  /*4d1e0*/  ISETP.LT.AND P3, PT, R3, UR6, !P0 ;  /* 0x0000000603007c0c */ /* 0x000fe2000c761270 */
[----:B------:R-:W-:Y:S01]  /*4d1f0*/  VIADD R3, R2, 0x6a ;  /* 0x0000006a02037836 */ /* 0x000fe20000000000 */
[----:B------:R-:W-:Y:S01]  /*4d200*/  ULDC UR6, c[0x0][0x22c] ;  /* 0x00008b0000067ab9 */ /* 0x000fe20000000800 */
[----:B------:R-:W-:Y:S01]  /*4d210*/  @P2 STG.E.U16 desc[UR8][R4.64], R6 ;  /* 0x0000000604002986 */ /* 0x000fe2000c101508 */
[----:B0-----:R-:W-:Y:S01]  /*4d220*/  VIADD R8, R8, UR4 ;  /* 0x0000000408087c36 */ /* 0x001fe20008000000 */
[----:B------:R-:W-:-:S04]  /*4d230*/  ULDC UR4, c[0x0][0x248] ;  /* 0x0000920000047ab9 */ /* 0x000fc80000000800 */
[----:B------:R0:W-:Y:S01]  /*4d240*/  STL [R1+0xc8], R8 ;  /* 0x0000c80801007387 */ /* 0x0001e20000100800 */
[----:B------:R-:W-:Y:S01]  /*4d250*/  ISETP.LT.AND P2, PT, R3, UR6, !P0 ;  /* 0x0000000603007c0c */ /* 0x000fe2000c741270 */
[----:B------:R-:W-:Y:S01]  /*4d260*/  ULDC UR6, c[0x0][0x248] ;  /* 0x0000920000067ab9 */ /* 0x000fe20000000800 */
[----:B0-----:R-:W-:Y:S01]  /*4d270*/  VIADD R8, R8, UR4 ;  /* 0x0000000408087c36 */ /* 0x001fe20008000000 */
[----:B------:R-:W-:-:S03]  /*4d280*/  ULDC UR4, c[0x0][0x248] ;  /* 0x0000920000047ab9 */ /* 0x000fc60000000800 */
[----:B------:R-:W-:Y:S01]  /*4d290*/  VIADD R3, R8, UR4 ;  /* 0x0000000408037c36 */ /* 0x000fe20008000000 */
[----:B------:R-:W-:Y:S01]  /*4d2a0*/  ULDC UR4, c[0x0][0x248] ;  /* 0x0000920000047ab9 */ /* 0x000fe20000000800 */
[----:B--2---:R-:W-:-:S04]  /*4d2b0*/  LEA R4, P6, R27, R20, 0x1 ;  /* 0x000000141b047211 */ /* 0x004fc800078c08ff */
[----:B------:R-:W-:Y:S02]  /*4d2c0*/  LEA.HI.X.SX32 R5, R27, R21, 0x1, P6 ;  /* 0x000000151b057211 */ /* 0x000fe400030f0eff */
[----:B------:R-:W2:Y:S04]  /*4d2d0*/  LDL.LU R27, [R1+0x280] ;  /* 0x00028000011b7983 */ /* 0x000ea80000300800 */
[----:B------:R-:W-:Y:S04]  /*4d2e0*/  STL [R1+0xc4], R8 ;  /* 0x0000c40801007387 */ /* 0x000fe80000100800 */
[----:B------:R-:W-:Y:S01]  /*4d2f0*/  STL [R1+0xc0], R3 ;  /* 0x0000c00301007387 */ /* 0x000fe20000100800 */
[----:B------:R-:W-:-:S03]  /*4d300*/  PRMT R6, R26, 0x7632, R6 ;  /* 0x000076321a067816 */ /* 0x000fc60000000006 */
[----:B------:R0:W-:Y:S04]  /*4d310*/  @P1 STG.E.U16 desc[UR8][R4.64], R26 ;  /* 0x0000001a04001986 */ /* 0x0001e8000c101508 */
[----:B0-----:R-:W2:Y:S01]  /*4d320*/  LDL.LU R26, [R1+0x7c] ;  /* 0x00007c00011a7983 */ /* 0x001ea20000300800 */
[----:B------:R-:W-:Y:S01]  /*4d330*/  VIADD R3, R3, UR6 ;  /* 0x0000000603037c36 */ /* 0x000fe20008000000 */
[----:B------:R-:W-:-:S03]  /*4d340*/  ULDC UR6, c[0x0][0x248] ;  /* 0x0000920000067ab9 */ /* 0x000fc60000000800 */
[----:B------:R-:W-:Y:S01]  /*4d350*/  VIADD R8, R3, UR4 ;  /* 0x0000000403087c36 */ /* 0x000fe20008000000 */
[----:B------:R0:W-:Y:S01]  /*4d360*/  STL [R1+0xbc], R3 ;  /* 0x0000bc0301007387 */ /* 0x0001e20000100800 */
[----:B------:R-:W-:-:S03]  /*4d370*/  ULDC UR4, c[0x0][0x22c] ;  /* 0x00008b0000047ab9 */ /* 0x000fc60000000800 */
[----:B------:R1:W-:Y:S01]  /*4d380*/  STL [R1+0xb8], R8 ;  /* 0x0000b80801007387 */ /* 0x0003e20000100800 */
[----:B0-----:R-:W-:Y:S02]  /*4d390*/  VIADD R3, R2, 0x6b ;  /* 0x0000006b02037836 */ /* 0x001fe40000000000 */
[----:B-1----:R-:W-:Y:S01]  /*4d3a0*/  VIADD R8, R8, UR6 ;  /* 0x0000000608087c36 */ /* 0x002fe20008000000 */
[----:B------:R-:W-:Y:S01]  /*4d3b0*/  ULDC UR6, c[0x0][0x22c] ;  /* 0x00008b0000067ab9 */ /* 0x000fe20000000800 */
[----:B---3--:R-:W-:-:S03]  /*4d3c0*/  LEA R4, P1, R10, R20, 0x1 ;  /* 0x000000140a047211 */ /* 0x008fc600078208ff */
[----:B------:R0:W-:Y:S01]  /*4d3d0*/  STL [R1+0xb4], R8 ;  /* 0x0000b40801007387 */ /* 0x0001e20000100800 */
[----:B------:R-:W-:Y:S02]  /*4d3e0*/  LEA.HI.X.SX32 R5, R10, R21, 0x1, P1 ;  /* 0x000000150a057211 */ /* 0x000fe400008f0eff */
[----:B------:R-:W-:Y:S01]  /*4d3f0*/  ISETP.LT.AND P1, PT, R3, UR4, !P0 ;  /* 0x0000000403007c0c */ /* 0x000fe2000c721270 */
[----:B------:R-:W-:Y:S02]  /*4d400*/  ULDC UR4, c[0x0][0x248] ;  /* 0x0000920000047ab9 */ /* 0x000fe40000000800 */
[----:B0-----:R-:W-:Y:S01]  /*4d410*/  VIADD R8, R8, UR4 ;  /* 0x0000000408087c36 */ /* 0x001fe20008000000 */
[----:B------:R-:W-:-:S04]  /*4d420*/  ULDC UR4, c[0x0][0x248] ;  /* 0x0000920000047ab9 */ /* 0x000fc80000000800 */
[----:B------:R0:W-:Y:S02]  /*4d430*/  STL [R1+0xb0], R8 ;  /* 0x0000b00801007387 */ /* 0x0001e40000100800 */
[----:B0-----:R-:W-:Y:S01]  /*4d440*/  VIADD R8, R8, UR4 ;  /* 0x0000000408087c36 */ /* 0x001fe20008000000 */
[----:B------:R-:W-:-:S04]  /*4d450*/  ULDC UR4, c[0x0][0x248] ;  /* 0x0000920000047ab9 */ /* 0x000fc80000000800 */
[----:B------:R0:W-:Y:S01]  /*4d460*/  STL [R1+0xac], R8 ;  /* 0x0000ac0801007387 */ /* 0x0001e20000100800 */
[----:B------:R-:W-:-:S03]  /*4d470*/  VIADD R3, R2, 0x6c ;  /* 0x0000006c02037836 */ /* 0x000fc60000000000 */
[----:B------:R4:W-:Y:S01]  /*4d480*/  @P4 STG.E.U16 desc[UR8][R4.64], R6 ;  /* 0x0000000604004986 */ /* 0x0009e2000c101508 */
[----:B0-----:R-:W-:Y:S01]  /*4d490*/  VIADD R8, R8, UR4 ;  /* 0x0000000408087c36 */ /* 0x001fe20008000000 */
[----:B------:R-:W-:-:S04]  /*4d4a0*/  ULDC UR4, c[0x0][0x248] ;  /* 0x0000920000047ab9 */ /* 0x000fc80000000800 */
[----:B------:R0:W-:Y:S01]  /*4d4b0*/  STL [R1+0xa8], R8 ;  /* 0x0000a80801007387 */ /* 0x0001e20000100800 */
[----:B----4-:R-:W-:-:S04]  /*4d4c0*/  LEA R4, P4, R19, R20, 0x1 ;  /* 0x0000001413047211 */ /* 0x010fc800078808ff */
        /* <DEDUP_REMOVED lines=8> */
[----:B------:R-:W3:Y:S04]  /*4d550*/  LDL.LU R9, [R1+0x284] ;  /* 0x0002840001097983 */ /* 0x000ee80000300800 */
[----:B------:R-:W4:Y:S01]  /*4d560*/  LDL.LU R10, [R1+0x120] ;  /* 0x00012000010a7983 */ /* 0x000f220000300800 */
[----:B0-----:R-:W-:Y:S01]  /*4d570*/  VIADD R8, R3, UR4 ;  /* 0x0000000403087c36 */ /* 0x001fe20008000000 */
[----:B------:R-:W-:Y:S02]  /*4d580*/  ULDC UR4, c[0x0][0x248] ;  /* 0x0000920000047ab9 */ /* 0x000fe40000000800 */
[----:B------:R0:W-:Y:S04]  /*4d590*/  STL [R1+0xa0], R3 ;  /* 0x0000a00301007387 */ /* 0x0001e80000100800 */
[----:B------:R1:W-:Y:S01]  /*4d5a0*/  STL [R1+0x9c], R8 ;  /* 0x00009c0801007387 */ /* 0x0003e20000100800 */
[----:B0-----:R-:W-:-:S02]  /*4d5b0*/  VIADD R3, R2, 0x6d ;  /* 0x0000006d02037836 */ /* 0x001fc40000000000 */
[----:B-1----:R-:W-:Y:S01]  /*4d5c0*/  VIADD R8, R8, UR4 ;  /* 0x0000000408087c36 */ /* 0x002fe20008000000 */
[----:B------:R-:W-:-:S04]  /*4d5d0*/  ULDC UR4, c[0x0][0x248] ;  /* 0x0000920000047ab9 */ /* 0x000fc80000000800 */
[----:B------:R0:W-:Y:S04]  /*4d5e0*/  STL [R1+0x98], R8 ;  /* 0x0000980801007387 */ /* 0x0001e80000100800 */
[----:B------:R-:W4:Y:S01]  /*4d5f0*/  LDL.LU R19, [R1+0x130] ;  /* 0x0001300001137983 */ /* 0x000f220000300800 */
[----:B0-----:R-:W-:Y:S01]  /*4d600*/  VIADD R8, R8, UR4 ;  /* 0x0000000408087c36 */ /* 0x001fe20008000000 */
[----:B------:R-:W-:-:S04]  /*4d610*/  ULDC UR4, c[0x0][0x248] ;  /* 0x0000920000047ab9 */ /* 0x000fc80000000800 */
[----:B------:R-:W-:Y:S04]  /*4d620*/  STL [R1+0x94], R8 ;  /* 0x0000940801007387 */ /* 0x000fe80000100800 */
[----:B--2---:R0:W-:Y:S02]  /*4d630*/  @P5 STG.E.U16 desc[UR8][R4.64], R27 ;  /* 0x0000001b04005986 */ /* 0x0041e4000c101508 */
[----:B0-----:R-:W-:-:S04]  /*4d640*/  LEA R4, P5, R26, R20, 0x1 ;  /* 0x000000141a047211 */ /* 0x001fc800078a08ff */
[----:B------:R-:W-:Y:S02]  /*4d650*/  LEA.HI.X.SX32 R5, R26, R21, 0x1, P5 ;  /* 0x000000151a057211 */ /* 0x000fe400028f0eff */
[----:B------:R-:W-:Y:S01]  /*4d660*/  ISETP.LT.AND P5, PT, R3, UR6, !P0 ;  /* 0x0000000603007c0c */ /* 0x000fe2000c7a1270 */
[----:B------:R-:W-:Y:S01]  /*4d670*/  VIADD R3, R8, UR4 ;  /* 0x0000000408037c36 */ /* 0x000fe20008000000 */
[----:B------:R-:W-:Y:S01]  /*4d680*/  ULDC UR4, c[0x0][0x248] ;  /* 0x0000920000047ab9 */ /* 0x000fe20000000800 */
[----:B------:R-:W-:Y:S02]  /*4d690*/  ULDC UR6, c[0x0][0x248] ;  /* 0x0000920000067ab9 */ /* 0x000fe40000000800 */
[----:B------:R-:W-:Y:S01]  /*4d6a0*/  VIADD R8, R3, UR4 ;  /* 0x0000000403087c36 */ /* 0x000fe20008000000 */
[----:B------:R-:W-:Y:S01]  /*4d6b0*/  STL [R1+0x90], R3 ;  /* 0x0000900301007387 */ /* 0x000fe20000100800 */
[----:B------:R-:W-:Y:S01]  /*4d6c0*/  PRMT R6, R27, 0x7632, R6 ;  /* 0x000076321b067816 */ /* 0x000fe20000000006 */
[----:B------:R-:W-:-:S02]  /*4d6d0*/  ULDC UR4, c[0x0][0x22c] ;  /* 0x00008b0000047ab9 */ /* 0x000fc40000000800 */
[----:B------:R0:W-:Y:S04]  /*4d6e0*/  STL [R1+0x8c], R8 ;  /* 0x00008c0801007387 */ /* 0x0001e80000100800 */
[----:B------:R-:W2:Y:S01]  /*4d6f0*/  LDL.LU R26, [R1+0x288] ;  /* 0x00028800011a7983 */ /* 0x000ea20000300800 */
[----:B0-----:R-:W-:-:S03]  /*4d700*/  VIADD R8, R8, UR6 ;  /* 0x0000000608087c36 */ /* 0x001fc60008000000 */
        /* <DEDUP_REMOVED lines=8> */
[----:B------:R-:W-:Y:S02]  /*4d790*/  ULDC UR4, c[0x0][0x248] ;  /* 0x0000920000047ab9 */ /* 0x000fe40000000800 */
[----:B-1----:R-:W-:Y:S01]  /*4d7a0*/  VIADD R8, R8, UR4 ;  /* 0x0000000408087c36 */ /* 0x002fe20008000000 */
[----:B------:R-:W-:-:S04]  /*4d7b0*/  ULDC UR4, c[0x0][0x248] ;  /* 0x0000920000047ab9 */ /* 0x000fc80000000800 */
[----:B------:R0:W-:Y:S02]  /*4d7c0*/  STL [R1+0x84], R8 ;  /* 0x0000840801007387 */ /* 0x0001e40000100800 */
[----:B0-----:R-:W-:Y:S01]  /*4d7d0*/  VIADD R8, R8, UR4 ;  /* 0x0000000408087c36 */ /* 0x001fe20008000000 */
[----:B------:R-:W-:-:S04]  /*4d7e0*/  ULDC UR4, c[0x0][0x248] ;  /* 0x0000920000047ab9 */ /* 0x000fc80000000800 */
[----:B------:R0:W-:Y:S01]  /*4d7f0*/  STL [R1+0x80], R8 ;  /* 0x0000800801007387 */ /* 0x0001e20000100800 */
[----:B------:R-:W-:Y:S02]  /*4d800*/  VIADD R3, R2, 0x6f ;  /* 0x0000006f02037836 */ /* 0x000fe40000000000 */
[----:B0-----:R-:W-:Y:S01]  /*4d810*/  VIADD R8, R8, UR4 ;  /* 0x0000000408087c36 */ /* 0x001fe20008000000 */
[----:B------:R-:W-:-:S04]  /*4d820*/  ULDC UR4, c[0x0][0x248] ;  /* 0x0000920000047ab9 */ /* 0x000fc80000000800 */
[----:B------:R0:W-:Y:S04]  /*4d830*/  STL [R1+0x7c], R8 ;  /* 0x00007c0801007387 */ /* 0x0001e80000100800 */
[----:B---3--:R4:W-:Y:S01]  /*4d840*/  @P2 STG.E.U16 desc[UR8][R4.64], R9 ;  /* 0x0000000904002986 */ /* 0x0089e2000c101508 */
[----:B0-----:R-:W-:Y:S01]  /*4d850*/  VIADD R8, R8, UR4 ;  /* 0x0000000408087c36 */ /* 0x001fe20008000000 */
[----:B------:R-:W-:Y:S01]  /*4d860*/  ULDC UR4, c[0x0][0x248] ;  /* 0x0000920000047ab9 */ /* 0x000fe20000000800 */
[----:B----4-:R-:W-:-:S04]  /*4d870*/  LEA R4, P2, R10, R20, 0x1 ;  /* 0x000000140a047211 */ /* 0x010fc800078408ff */
[----:B------:R-:W-:Y:S02]  /*4d880*/  LEA.HI.X.SX32 R5, R10, R21, 0x1, P2 ;  /* 0x000000150a057211 */ /* 0x000fe400010f0eff */
[----:B------:R-:W-:Y:S01]  /*4d890*/  ISETP.LT.AND P2, PT, R3, UR5, !P0 ;  /* 0x0000000503007c0c */ /* 0x000fe2000c741270 */
[----:B------:R-:W-:Y:S01]  /*4d8a0*/  VIADD R3, R8, UR4 ;  /* 0x0000000408037c36 */ /* 0x000fe20008000000 */
[----:B------:R-:W-:Y:S01]  /*4d8b0*/  PRMT R6, R9, 0x7632, R6 ;  /* 0x0000763209067816 */ /* 0x000fe20000000006 */
[----:B------:R-:W-:Y:S01]  /*4d8c0*/  ULDC UR4, c[0x0][0x248] ;  /* 0x0000920000047ab9 */ /* 0x000fe20000000800 */
[----:B------:R0:W-:Y:S01]  /*4d8d0*/  STL [R1+0x78], R8 ;  /* 0x0000780801007387 */ /* 0x0001e20000100800 */
[----:B------:R-:W-:-:S03]  /*4d8e0*/  ULDC UR5, c[0x0][0x248] ;  /* 0x0000920000057ab9 */ /* 0x000fc60000000800 */
[----:B------:R1:W-:Y:S01]  /*4d8f0*/  @P1 STG.E.U16 desc[UR8][R4.64], R6 ;  /* 0x0000000604001986 */ /* 0x0003e2000c101508 */
[----:B0-----:R-:W-:-:S03]  /*4d900*/  VIADD R8, R3, UR4 ;  /* 0x0000000403087c36 */ /* 0x001fc60008000000 */
[----:B------:R0:W-:Y:S01]  /*4d910*/  STL [R1+0x74], R3 ;  /* 0x0000740301007387 */ /* 0x0001e20000100800 */
[----:B------:R-:W-:-:S03]  /*4d920*/  ULDC UR4, c[0x0][0x22c] ;  /* 0x00008b0000047ab9 */ /* 0x000fc60000000800 */
[----:B------:R3:W-:Y:S01]  /*4d930*/  STL [R1+0x70], R8 ;  /* 0x0000700801007387 */ /* 0x0007e20000100800 */
[----:B-1----:R-:W-:Y:S01]  /*4d940*/  LEA R4, P1, R19, R20, 0x1 ;  /* 0x0000001413047211 */ /* 0x002fe200078208ff */
[----:B0-----:R-:W-:-:S03]  /*4d950*/  VIADD R3, R2, 0x70 ;  /* 0x0000007002037836 */ /* 0x001fc60000000000 */
[----:B------:R-:W-:Y:S01]  /*4d960*/  LEA.HI.X.SX32 R5, R19, R21, 0x1, P1 ;  /* 0x0000001513057211 */ /* 0x000fe200008f0eff */
[----:B---3--:R-:W-:Y:S01]  /*4d970*/  VIADD R8, R8, UR5 ;  /* 0x0000000508087c36 */ /* 0x008fe20008000000 */
[----:B------:R-:W-:Y:S01]  /*4d980*/  ISETP.LT.AND P1, PT, R3, UR4, !P0 ;  /* 0x0000000403007c0c */ /* 0x000fe2000c721270 */
[----:B------:R-:W-:Y:S01]  /*4d990*/  ULDC UR4, c[0x0][0x248] ;  /* 0x0000920000047ab9 */ /* 0x000fe20000000800 */
[----:B------:R-:W-:Y:S02]  /*4d9a0*/  ULDC UR5, c[0x0][0x248] ;  /* 0x0000920000057ab9 */ /* 0x000fe40000000800 */
[----:B------:R0:W-:Y:S04]  /*4d9b0*/  STL [R1+0x6c], R8 ;  /* 0x00006c0801007387 */ /* 0x0001e80000100800 */
[----:B------:R-:W3:Y:S01]  /*4d9c0*/  LDL.LU R10, [R1+0x28c] ;  /* 0x00028c00010a7983 */ /* 0x000ee20000300800 */
[----:B0-----:R-:W-:Y:S01]  /*4d9d0*/  VIADD R8, R8, UR4 ;  /* 0x0000000408087c36 */ /* 0x001fe20008000000 */
[----:B------:R-:W-:-:S04]  /*4d9e0*/  ULDC UR4, c[0x0][0x248] ;  /* 0x0000920000047ab9 */ /* 0x000fc80000000800 */
[----:B------:R0:W-:Y:S01]  /*4d9f0*/  STL [R1+0x68], R8 ;  /* 0x0000680801007387 */ /* 0x0001e20000100800 */
[----:B------:R-:W-:Y:S01]  /*4da00*/  VIADD R3, R8, UR4 ;  /* 0x0000000408037c36 */ /* 0x000fe20008000000 */
[----:B------:R-:W-:-:S03]  /*4da10*/  ULDC UR4, c[0x0][0x248] ;  /* 0x0000920000047ab9 */ /* 0x000fc60000000800 */
[----:B0-----:R-:W-:Y:S01]  /*4da20*/  VIADD R8, R3, UR4 ;  /* 0x0000000403087c36 */ /* 0x001fe20008000000 */
[----:B------:R-:W-:Y:S01]  /*4da30*/  ULDC UR4, c[0x0][0x22c] ;  /* 0x00008b0000047ab9 */ /* 0x000fe20000000800 */
[----:B--2---:R0:W-:Y:S01]  /*4da40*/  @P4 STG.E.U16 desc[UR8][R4.64], R26 ;  /* 0x0000001a04004986 */ /* 0x0041e2000c101508 */
[----:B------:R-:W-:-:S03]  /*4da50*/  PRMT R6, R26, 0x7632, R6 ;  /* 0x000076321a067816 */ /* 0x000fc60000000006 */
[----:B0-----:R-:W2:Y:S04]  /*4da60*/  LDL.LU R26, [R1+0x138] ;  /* 0x00013800011a7983 */ /* 0x001ea80000300800 */
[----:B------:R-:W-:Y:S04]  /*4da70*/  STL [R1+0x64], R3 ;  /* 0x0000640301007387 */ /* 0x000fe80000100800 */
[----:B------:R0:W-:Y:S01]  /*4da80*/  STL [R1+0x60], R8 ;  /* 0x0000600801007387 */ /* 0x0001e20000100800 */
[----:B------:R-:W-:Y:S01]  /*4da90*/  LEA R4, P4, R27, R20, 0x1 ;  /* 0x000000141b047211 */ /* 0x000fe200078808ff */
[----:B0-----:R-:W-:-:S02]  /*4daa0*/  VIADD R8, R8, UR5 ;  /* 0x0000000508087c36 */ /* 0x001fc40008000000 */
[----:B------:R-:W-:Y:S01]  /*4dab0*/  VIADD R3, R2, 0x71 ;  /* 0x0000007102037836 */ /* 0x000fe20000000000 */
[----:B------:R-:W-:Y:S01]  /*4dac0*/  LEA.HI.X.SX32 R5, R27, R21, 0x1, P4 ;  /* 0x000000151b057211 */ /* 0x000fe200020f0eff */
[----:B------:R-:W-:Y:S01]  /*4dad0*/  ULDC UR5, c[0x0][0x22c] ;  /* 0x00008b0000057ab9 */ /* 0x000fe20000000800 */
[----:B------:R0:W-:Y:S04]  /*4dae0*/  STL [R1+0x5c], R8 ;  /* 0x00005c0801007387 */ /* 0x0001e80000100800 */
[----:B------:R-:W4:Y:S01]  /*4daf0*/  LDL.LU R19, [R1+0x15c] ;  /* 0x00015c0001137983 */ /* 0x000f220000300800 */
[----:B------:R-:W-:Y:S01]  /*4db00*/  ISETP.LT.AND P4, PT, R3, UR4, !P0 ;  /* 0x0000000403007c0c */ /* 0x000fe2000c781270 */
[----:B------:R-:W-:Y:S02]  /*4db10*/  ULDC UR4, c[0x0][0x248] ;  /* 0x0000920000047ab9 */ /* 0x000fe40000000800 */
[----:B0-----:R-:W-:Y:S01]  /*4db20*/  VIADD R8, R8, UR4 ;  /* 0x0000000408087c36 */ /* 0x001fe20008000000 */
[----:B------:R-:W-:-:S04]  /*4db30*/  ULDC UR4, c[0x0][0x248] ;  /* 0x0000920000047ab9 */ /* 0x000fc80000000800 */
[----:B------:R0:W-:Y:S02]  /*4db40*/  STL [R1+0x58], R8 ;  /* 0x0000580801007387 */ /* 0x0001e40000100800 */
[----:B0-----:R-:W-:Y:S01]  /*4db50*/  VIADD R8, R8, UR4 ;  /* 0x0000000408087c36 */ /* 0x001fe20008000000 */
[----:B------:R-:W-:-:S04]  /*4db60*/  ULDC UR4, c[0x0][0x248] ;  /* 0x0000920000047ab9 */ /* 0x000fc80000000800 */
[----:B------:R0:W-:Y:S02]  /*4db70*/  STL [R1+0x54], R8 ;  /* 0x0000540801007387 */ /* 0x0001e40000100800 */
[----:B0-----:R-:W-:Y:S02]  /*4db80*/  VIADD R8, R8, UR4 ;  /* 0x0000000408087c36 */ /* 0x001fe40008000000 */
[----:B------:R0:W-:Y:S01]  /*4db90*/  @P5 STG.E.U16 desc[UR8][R4.64], R6 ;  /* 0x0000000604005986 */ /* 0x0001e2000c101508 */
[----:B------:R-:W-:Y:S01]  /*4dba0*/  VIADD R3, R2, 0x72 ;  /* 0x0000007202037836 */ /* 0x000fe20000000000 */
[----:B------:R-:W-:Y:S02]  /*4dbb0*/  ULDC UR4, c[0x0][0x248] ;  /* 0x0000920000047ab9 */ /* 0x000fe40000000800 */
[----:B------:R1:W-:Y:S04]  /*4dbc0*/  STL [R1+0x50], R8 ;  /* 0x0000500801007387 */ /* 0x0003e80000100800 */
[----:B------:R-:W4:Y:S01]  /*4dbd0*/  LDL.LU R27, [R1+0x2c0] ;  /* 0x0002c000011b7983 */ /* 0x000f220000300800 */
        /* <DEDUP_REMOVED lines=16> */
[----:B---3--:R-:W-:Y:S04]  /*4dce0*/  @P3 STG.E.U16 desc[UR8][R4.64], R10 ;  /* 0x0000000a04003986 */ /* 0x008fe8000c101508 */
[----:B------:R0:W-:Y:S02]  /*4dcf0*/  STL [R1+0x40], R8 ;  /* 0x0000400801007387 */ /* 0x0001e40000100800 */
[----:B0-----:R-:W-:Y:S01]  /*4dd00*/  VIADD R8, R8, UR4 ;  /* 0x0000000408087c36 */ /* 0x001fe20008000000 */
[----:B------:R-:W-:-:S04]  /*4dd10*/  ULDC UR4, c[0x0][0x248] ;  /* 0x0000920000047ab9 */ /* 0x000fc80000000800 */
[----:B------:R-:W-:Y:S01]  /*4dd20*/  STL [R1+0x3c], R8 ;  /* 0x00003c0801007387 */ /* 0x000fe20000100800 */
[----:B------:R-:W-:Y:S02]  /*4dd30*/  PRMT R6, R10, 0x7632, R6 ;  /* 0x000076320a067816 */ /* 0x000fe40000000006 */
[----:B--2---:R-:W-:-:S04]  /*4dd40*/  LEA R4, P3, R26, R20, 0x1 ;  /* 0x000000141a047211 */ /* 0x004fc800078608ff */
[----:B------:R-:W-:Y:S02]  /*4dd50*/  LEA.HI.X.SX32 R5, R26, R21, 0x1, P3 ;  /* 0x000000151a057211 */ /* 0x000fe400018f0eff */
[----:B------:R-:W-:Y:S01]  /*4dd60*/  ISETP.LT.AND P3, PT, R3, UR5, !P0 ;  /* 0x0000000503007c0c */ /* 0x000fe2000c761270 */
[----:B------:R-:W-:Y:S01]  /*4dd70*/  VIADD R3, R8, UR4 ;  /* 0x0000000408037c36 */ /* 0x000fe20008000000 */
[----:B------:R-:W-:Y:S01]  /*4dd80*/  ULDC UR4, c[0x0][0x248] ;  /* 0x0000920000047ab9 */ /* 0x000fe20000000800 */
[----:B------:R-:W-:Y:S01]  /*4dd90*/  @P2 STG.E.U16 desc[UR8][R4.64], R6 ;  /* 0x0000000604002986 */ /* 0x000fe2000c101508 */
[----:B------:R-:W-:-:S03]  /*4dda0*/  ULDC UR5, c[0x0][0x248] ;  /* 0x0000920000057ab9 */ /* 0x000fc60000000800 */
[----:B------:R0:W-:Y:S04]  /*4ddb0*/  STL [R1+0x38], R3 ;  /* 0x0000380301007387 */ /* 0x0001e80000100800 */
[----:B------:R-:W2:Y:S01]  /*4ddc0*/  LDL.LU R26, [R1+0x180] ;  /* 0x00018000011a7983 */ /* 0x000ea20000300800 */
[----:B------:R-:W-:Y:S01]  /*4ddd0*/  VIADD R14, R3, UR4 ;  /* 0x00000004030e7c36 */ /* 0x000fe20008000000 */
[----:B------:R-:W-:Y:S01]  /*4dde0*/  ULDC UR4, c[0x0][0x22c] ;  /* 0x00008b0000047ab9 */ /* 0x000fe20000000800 */
[----:B0-----:R-:W-:Y:S02]  /*4ddf0*/  VIADD R3, R2, 0x74 ;  /* 0x0000007402037836 */ /* 0x001fe40000000000 */
[----:B------:R-:W-:Y:S01]  /*4de00*/  VIADD R8, R14, UR5 ;  /* 0x000000050e087c36 */ /* 0x000fe20008000000 */
[----:B------:R-:W-:Y:S01]  /*4de10*/  ULDC UR5, c[0x0][0x248] ;  /* 0x0000920000057ab9 */ /* 0x000fe20000000800 */
[----:B----4-:R-:W-:-:S04]  /*4de20*/  LEA R4, P2, R19, R20, 0x1 ;  /* 0x0000001413047211 */ /* 0x010fc800078408ff */
[----:B------:R-:W-:Y:S02]  /*4de30*/  LEA.HI.X.SX32 R5, R19, R21, 0x1, P2 ;  /* 0x0000001513057211 */ /* 0x000fe400010f0eff */
[----:B------:R-:W-:Y:S01]  /*4de40*/  ISETP.LT.AND P2, PT, R3, UR4, !P0 ;  /* 0x0000000403007c0c */ /* 0x000fe2000c741270 */
[----:B------:R-:W-:Y:S01]  /*4de50*/  ULDC UR4, c[0x0][0x248] ;  /* 0x0000920000047ab9 */ /* 0x000fe20000000800 */
[----:B------:R0:W-:Y:S04]  /*4de60*/  STL [R1+0x30], R8 ;  /* 0x0000300801007387 */ /* 0x0001e80000100800 */
[----:B------:R-:W3:Y:S01]  /*4de70*/  LDL.LU R10, [R1+0x2c4] ;  /* 0x0002c400010a7983 */ /* 0x000ee20000300800 */
[----:B0-----:R-:W-:Y:S01]  /*4de80*/  VIADD R8, R8, UR4 ;  /* 0x0000000408087c36 */ /* 0x001fe20008000000 */
[----:B------:R-:W-:-:S03]  /*4de90*/  ULDC UR4, c[0x0][0x248] ;  /* 0x0000920000047ab9 */ /* 0x000fc60000000800 */
[----:B------:R-:W-:Y:S01]  /*4dea0*/  VIADD R3, R8, UR4 ;  /* 0x0000000408037c36 */ /* 0x000fe20008000000 */
[----:B------:R-:W-:Y:S01]  /*4deb0*/  ULDC UR4, c[0x0][0x248] ;  /* 0x0000920000047ab9 */ /* 0x000fe20000000800 */
[----:B------:R0:W-:Y:S04]  /*4dec0*/  STL [R1+0x2c], R8 ;  /* 0x00002c0801007387 */ /* 0x0001e80000100800 */
[----:B------:R-:W4:Y:S01]  /*4ded0*/  LDL.LU R19, [R1+0x1e0] ;  /* 0x0001e00001137983 */ /* 0x000f220000300800 */
[----:B0-----:R-:W-:-:S03]  /*4dee0*/  VIADD R8, R3, UR4 ;  /* 0x0000000403087c36 */ /* 0x001fc60008000000 */
[----:B------:R-:W-:Y:S01]  /*4def0*/  STL [R1+0x28], R3 ;  /* 0x0000280301007387 */ /* 0x000fe20000100800 */
[----:B------:R-:W-:-:S03]  /*4df00*/  ULDC UR4, c[0x0][0x22c] ;  /* 0x00008b0000047ab9 */ /* 0x000fc60000000800 */
[----:B------:R0:W-:Y:S02]  /*4df10*/  STL [R1+0x24], R8 ;  /* 0x0000240801007387 */ /* 0x0001e40000100800 */
[----:B0-----:R-:W-:Y:S02]  /*4df20*/  VIADD R8, R8, UR5 ;  /* 0x0000000508087c36 */ /* 0x001fe40008000000 */
[----:B------:R0:W-:Y:S01]  /*4df30*/  @P1 STG.E.U16 desc[UR8][R4.64], R27 ;  /* 0x0000001b04001986 */ /* 0x0001e2000c101508 */
[----:B------:R-:W-:Y:S01]  /*4df40*/  PRMT R6, R27, 0x7632, R6 ;  /* 0x000076321b067816 */ /* 0x000fe20000000006 */
[----:B------:R-:W-:Y:S01]  /*4df50*/  VIADD R3, R2, 0x75 ;  /* 0x0000007502037836 */ /* 0x000fe20000000000 */
[----:B------:R-:W-:Y:S01]  /*4df60*/  ULDC UR5, c[0x0][0x22c] ;  /* 0x00008b0000057ab9 */ /* 0x000fe20000000800 */
[----:B------:R1:W-:Y:S04]  /*4df70*/  STL [R1+0x20], R8 ;  /* 0x0000200801007387 */ /* 0x0003e80000100800 */
[----:B0-----:R-:W4:Y:S01]  /*4df80*/  LDL.LU R27, [R1+0x350] ;  /* 0x00035000011b7983 */ /* 0x001f220000300800 */
[----:B------:R-:W-:-:S04]  /*4df90*/  LEA R4, P1, R16, R20, 0x1 ;  /* 0x0000001410047211 */ /* 0x000fc800078208ff */
[----:B------:R-:W-:Y:S02]  /*4dfa0*/  LEA.HI.X.SX32 R5, R16, R21, 0x1, P1 ;  /* 0x0000001510057211 */ /* 0x000fe400008f0eff */
[----:B------:R-:W-:Y:S01]  /*4dfb0*/  ISETP.LT.AND P1, PT, R3, UR4, !P0 ;  /* 0x0000000403007c0c */ /* 0x000fe2000c721270 */
[----:B------:R-:W-:Y:S02]  /*4dfc0*/  ULDC UR4, c[0x0][0x248] ;  /* 0x0000920000047ab9 */ /* 0x000fe40000000800 */
[----:B------:R-:W-:Y:S01]  /*4dfd0*/  VIADD R3, R8, UR4 ;  /* 0x0000000408037c36 */ /* 0x000fe20008000000 */
[----:B------:R-:W-:-:S03]  /*4dfe0*/  ULDC UR4, c[0x0][0x248] ;  /* 0x0000920000047ab9 */ /* 0x000fc60000000800 */
[----:B-1----:R-:W-:Y:S01]  /*4dff0*/  VIADD R8, R3, UR4 ;  /* 0x0000000403087c36 */ /* 0x002fe20008000000 */
[----:B------:R-:W-:Y:S01]  /*4e000*/  STL [R1+0x19c0], R3 ;  /* 0x0019c00301007387 */ /* 0x000fe20000100800 */
[----:B------:R-:W-:-:S03]  /*4e010*/  ULDC UR4, c[0x0][0x248] ;  /* 0x0000920000047ab9 */ /* 0x000fc60000000800 */
[----:B------:R0:W-:Y:S04]  /*4e020*/  STL [R1+0x138], R8 ;  /* 0x0001380801007387 */ /* 0x0001e80000100800 */
[----:B------:R1:W-:Y:S01]  /*4e030*/  @P4 STG.E.U16 desc[UR8][R4.64], R6 ;  /* 0x0000000604004986 */ /* 0x0003e2000c101508 */
[----:B0-----:R-:W-:Y:S01]  /*4e040*/  VIADD R8, R8, UR4 ;  /* 0x0000000408087c36 */ /* 0x001fe20008000000 */
[----:B------:R-:W-:-:S04]  /*4e050*/  ULDC UR4, c[0x0][0x248] ;  /* 0x0000920000047ab9 */ /* 0x000fc80000000800 */
[----:B------:R-:W-:Y:S01]  /*4e060*/  STL [R1+0x134], R8 ;  /* 0x0001340801007387 */ /* 0x000fe20000100800 */
[----:B------:R-:W-:Y:S01]  /*4e070*/  VIADD R3, R8, UR4 ;  /* 0x0000000408037c36 */ /* 0x000fe20008000000 */
[----:B------:R-:W-:Y:S01]  /*4e080*/  ULDC UR4, c[0x0][0x248] ;  /* 0x0000920000047ab9 */ /* 0x000fe20000000800 */
[----:B-1----:R-:W-:Y:S01]  /*4e090*/  VIADD R6, R2, 0x76 ;  /* 0x0000007602067836 */ /* 0x002fe20000000000 */
[----:B--2---:R-:W-:-:S04]  /*4e0a0*/  LEA R4, P4, R26, R20, 0x1 ;  /* 0x000000141a047211 */ /* 0x004fc800078808ff */
[----:B------:R-:W-:Y:S02]  /*4e0b0*/  LEA.HI.X.SX32 R5, R26, R21, 0x1, P4 ;  /* 0x000000151a057211 */ /* 0x000fe400020f0eff */
[----:B------:R-:W2:Y:S04]  /*4e0c0*/  LDL.LU R26, [R1+0x2c8] ;  /* 0x0002c800011a7983 */ /* 0x000ea80000300800 */
        /* <DEDUP_REMOVED lines=10> */
[----:B------:R-:W-:Y:S01]  /*4e170*/  ISETP.LT.AND P4, PT, R6, UR5, !P0 ;  /* 0x0000000506007c0c */ /* 0x000fe2000c781270 */
[----:B0-----:R-:W-:Y:S01]  /*4e180*/  VIADD R3, R3, UR4 ;  /* 0x0000000403037c36 */ /* 0x001fe20008000000 */
[----:B------:R-:W-:Y:S01]  /*4e190*/  ULDC UR4, c[0x0][0x248] ;  /* 0x0000920000047ab9 */ /* 0x000fe20000000800 */
[----:B---3--:R-:W-:Y:S01]  /*4e1a0*/  @P5 STG.E.U16 desc[UR8][R4.64], R10 ;  /* 0x0000000a04005986 */ /* 0x008fe2000c101508 */
[----:B------:R-:W-:Y:S01]  /*4e1b0*/  VIADD R6, R2, 0x77 ;  /* 0x0000007702067836 */ /* 0x000fe20000000000 */
[----:B------:R-:W-:Y:S01]  /*4e1c0*/  PRMT R7, R10, 0x7632, R7 ;  /* 0x000076320a077816 */ /* 0x000fe20000000007 */
[----:B------:R-:W-:Y:S01]  /*4e1d0*/  ULDC UR5, c[0x0][0x22c] ;  /* 0x00008b0000057ab9 */ /* 0x000fe20000000800 */
[----:B------:R0:W-:Y:S02]  /*4e1e0*/  STL [R1+0x180], R3 ;  /* 0x0001800301007387 */ /* 0x0001e40000100800 */
[----:B0-----:R-:W-:Y:S01]  /*4e1f0*/  VIADD R3, R3, UR4 ;  /* 0x0000000403037c36 */ /* 0x001fe20008000000 */
[----:B----4-:R-:W-:Y:S01]  /*4e200*/  LEA R4, P5, R19, R20, 0x1 ;  /* 0x0000001413047211 */ /* 0x010fe200078a08ff */
[----:B------:R-:W-:-:S03]  /*4e210*/  ULDC UR4, c[0x0][0x248] ;  /* 0x0000920000047ab9 */ /* 0x000fc60000000800 */
[----:B------:R0:W-:Y:S01]  /*4e220*/  STL [R1+0x15c], R3 ;  /* 0x00015c0301007387 */ /* 0x0001e20000100800 */
[----:B------:R-:W-:Y:S02]  /*4e230*/  LEA.HI.X.SX32 R5, R19, R21, 0x1, P5 ;  /* 0x0000001513057211 */ /* 0x000fe400028f0eff */
[----:B------:R-:W-:Y:S01]  /*4e240*/  ISETP.LT.AND P5, PT, R6, UR5, !P0 ;  /* 0x0000000506007c0c */ /* 0x000fe2000c7a1270 */
[----:B------:R-:W-:Y:S01]  /*4e250*/  ULDC UR5, c[0x0][0x248] ;  /* 0x0000920000057ab9 */ /* 0x000fe20000000800 */
[----:B0-----:R-:W-:Y:S01]  /*4e260*/  VIADD R3, R3, UR4 ;  /* 0x0000000403037c36 */ /* 0x001fe20008000000 */
[----:B------:R0:W-:Y:S01]  /*4e270*/  @P3 STG.E.U16 desc[UR8][R4.64], R7 ;  /* 0x0000000704003986 */ /* 0x0001e2000c101508 */
[----:B------:R-:W-:Y:S01]  /*4e280*/  VIADD R6, R2, 0x78 ;  /* 0x0000007802067836 */ /* 0x000fe20000000000 */
[----:B------:R-:W-:Y:S02]  /*4e290*/  ULDC UR4, c[0x0][0x22c] ;  /* 0x00008b0000047ab9 */ /* 0x000fe40000000800 */
[----:B------:R1:W-:Y:S01]  /*4e2a0*/  STL [R1+0x3d8], R3 ;  /* 0x0003d80301007387 */ /* 0x0003e20000100800 */
[----:B0-----:R-:W-:Y:S01]  /*4e2b0*/  LEA R4, P3, R27, R20, 0x1 ;  /* 0x000000141b047211 */ /* 0x001fe200078608ff */
[----:B-1----:R-:W-:Y:S01]  /*4e2c0*/  VIADD R3, R3, UR5 ;  /* 0x0000000503037c36 */ /* 0x002fe20008000000 */
[----:B------:R-:W-:-:S02]  /*4e2d0*/  ULDC UR5, c[0x0][0x248] ;  /* 0x0000920000057ab9 */ /* 0x000fc40000000800 */
[----:B------:R-:W-:Y:S02]  /*4e2e0*/  LEA.HI.X.SX32 R5, R27, R21, 0x1, P3 ;  /* 0x000000151b057211 */ /* 0x000fe400018f0eff */
[----:B------:R0:W-:Y:S04]  /*4e2f0*/  STL [R1+0x3d4], R3 ;  /* 0x0003d40301007387 */ /* 0x0001e80000100800 */
[----:B------:R-:W3:Y:S01]  /*4e300*/  LDL.LU R27, [R1+0x2cc] ;  /* 0x0002cc00011b7983 */ /* 0x000ee20000300800 */
[----:B------:R-:W-:Y:S01]  /*4e310*/  ISETP.LT.AND P3, PT, R6, UR4, !P0 ;  /* 0x0000000406007c0c */ /* 0x000fe2000c761270 */
[----:B------:R-:W-:Y:S02]  /*4e320*/  ULDC UR4, c[0x0][0x248] ;  /* 0x0000920000047ab9 */ /* 0x000fe40000000800 */
[----:B0-----:R-:W-:Y:S01]  /*4e330*/  VIADD R3, R3, UR4 ;  /* 0x0000000403037c36 */ /* 0x001fe20008000000 */
[----:B------:R-:W-:-:S04]  /*4e340*/  ULDC UR4, c[0x0][0x248] ;  /* 0x0000920000047ab9 */ /* 0x000fc80000000800 */
[----:B------:R0:W-:Y:S01]  /*4e350*/  STL [R1+0x3d0], R3 ;  /* 0x0003d00301007387 */ /* 0x0001e20000100800 */
[----:B------:R-:W-:Y:S02]  /*4e360*/  VIADD R6, R2, 0x79 ;  /* 0x0000007902067836 */ /* 0x000fe40000000000 */
[----:B0-----:R-:W-:Y:S01]  /*4e370*/  VIADD R3, R3, UR4 ;  /* 0x0000000403037c36 */ /* 0x001fe20008000000 */
[----:B------:R-:W-:Y:S01]  /*4e380*/  ULDC UR4, c[0x0][0x248] ;  /* 0x0000920000047ab9 */ /* 0x000fe20000000800 */
[----:B--2---:R0:W-:Y:S01]  /*4e390*/  @P2 STG.E.U16 desc[UR8][R4.64], R26 ;  /* 0x0000001a04002986 */ /* 0x0041e2000c101508 */
[----:B------:R-:W-:-:S03]  /*4e3a0*/  PRMT R7, R26, 0x7632, R7 ;  /* 0x000076321a077816 */ /* 0x000fc60000000007 */
[----:B0-----:R-:W2:Y:S01]  /*4e3b0*/  LDL.LU R26, [R1+0x35c] ;  /* 0x00035c00011a7983 */ /* 0x001ea20000300800 */
[----:B------:R-:W-:-:S03]  /*4e3c0*/  LEA R4, P2, R0, R20, 0x1 ;  /* 0x0000001400047211 */ /* 0x000fc600078408ff */
[----:B------:R0:W-:Y:S01]  /*4e3d0*/  STL [R1+0x1e0], R3 ;  /* 0x0001e00301007387 */ /* 0x0001e20000100800 */
[----:B------:R-:W-:Y:S01]  /*4e3e0*/  LEA.HI.X.SX32 R5, R0, R21, 0x1, P2 ;  /* 0x0000001500057211 */ /* 0x000fe200010f0eff */
[----:B0-----:R-:W-:Y:S01]  /*4e3f0*/  VIADD R3, R3, UR4 ;  /* 0x0000000403037c36 */ /* 0x001fe20008000000 */
[----:B------:R-:W-:-:S03]  /*4e400*/  ULDC UR4, c[0x0][0x22c] ;  /* 0x00008b0000047ab9 */ /* 0x000fc60000000800 */
[----:B------:R-:W-:Y:S01]  /*4e410*/  VIADD R0, R3, UR5 ;  /* 0x0000000503007c36 */ /* 0x000fe20008000000 */
[----:B------:R-:W-:Y:S01]  /*4e420*/  ISETP.LT.AND P2, PT, R6, UR4, !P0 ;  /* 0x0000000406007c0c */ /* 0x000fe2000c741270 */
[----:B------:R-:W-:Y:S01]  /*4e430*/  ULDC UR4, c[0x0][0x248] ;  /* 0x0000920000047ab9 */ /* 0x000fe20000000800 */
[----:B------:R-:W-:Y:S02]  /*4e440*/  ULDC UR5, c[0x0][0x248] ;  /* 0x0000920000057ab9 */ /* 0x000fe40000000800 */
[----:B------:R0:W-:Y:S02]  /*4e450*/  STL [R1+0x3e0], R0 ;  /* 0x0003e00001007387 */ /* 0x0001e40000100800 */
[----:B0-----:R-:W-:Y:S01]  /*4e460*/  VIADD R0, R0, UR4 ;  /* 0x0000000400007c36 */ /* 0x001fe20008000000 */
[----:B------:R-:W-:-:S04]  /*4e470*/  ULDC UR4, c[0x0][0x248] ;  /* 0x0000920000047ab9 */ /* 0x000fc80000000800 */
[----:B------:R0:W-:Y:S04]  /*4e480*/  STL [R1+0x3dc], R0 ;  /* 0x0003dc0001007387 */ /* 0x0001e80000100800 */
[----:B------:R-:W4:Y:S01]  /*4e490*/  LDL.LU R19, [R1+0x368] ;  /* 0x0003680001137983 */ /* 0x000f220000300800 */
[----:B0-----:R-:W-:Y:S01]  /*4e4a0*/  VIADD R0, R0, UR4 ;  /* 0x0000000400007c36 */ /* 0x001fe20008000000 */
[----:B------:R-:W-:-:S04]  /*4e4b0*/  ULDC UR4, c[0x0][0x248] ;  /* 0x0000920000047ab9 */ /* 0x000fc80000000800 */
[----:B------:R0:W-:Y:S02]  /*4e4c0*/  STL [R1+0x2c8], R0 ;  /* 0x0002c80001007387 */ /* 0x0001e40000100800 */
[----:B0-----:R-:W-:Y:S02]  /*4e4d0*/  VIADD R0, R0, UR5 ;  /* 0x0000000500007c36 */ /* 0x001fe40008000000 */
[----:B------:R-:W-:Y:S01]  /*4e4e0*/  @P1 STG.E.U16 desc[UR8][R4.64], R7 ;  /* 0x0000000704001986 */ /* 0x000fe2000c101508 */
[----:B------:R-:W-:Y:S01]  /*4e4f0*/  VIADD R6, R2, 0x7a ;  /* 0x0000007a02067836 */ /* 0x000fe20000000000 */
[----:B------:R-:W-:Y:S02]  /*4e500*/  ULDC UR5, c[0x0][0x22c] ;  /* 0x00008b0000057ab9 */ /* 0x000fe40000000800 */
[----:B------:R0:W-:Y:S04]  /*4e510*/  STL [R1+0x410], R0 ;  /* 0x0004100001007387 */ /* 0x0001e80000100800 */
[----:B------:R-:W4:Y:S01]  /*4e520*/  LDL.LU R18, [R1+0x300] ;  /* 0x0003000001127983 */ /* 0x000f220000300800 */
[----:B0-----:R-:W-:Y:S01]  /*4e530*/  VIADD R0, R0, UR4 ;  /* 0x0000000400007c36 */ /* 0x001fe20008000000 */
[----:B------:R-:W-:-:S04]  /*4e540*/  ULDC UR4, c[0x0][0x248] ;  /* 0x0000920000047ab9 */ /* 0x000fc80000000800 */
[----:B------:R0:W-:Y:S01]  /*4e550*/  STL [R1+0x40c], R0 ;  /* 0x00040c0001007387 */ /* 0x0001e20000100800 */
[----:B------:R-:W-:Y:S01]  /*4e560*/  LEA R4, P1, R22, R20, 0x1 ;  /* 0x0000001416047211 */ /* 0x000fe200078208ff */
[----:B0-----:R-:W-:Y:S01]  /*4e570*/  VIADD R0, R0, UR4 ;  /* 0x0000000400007c36 */ /* 0x001fe20008000000 */
[----:B------:R-:W-:Y:S02]  /*4e580*/  ULDC UR4, c[0x0][0x248] ;  /* 0x0000920000047ab9 */ /* 0x000fe40000000800 */
[----:B------:R-:W-:Y:S02]  /*4e590*/  LEA.HI.X.SX32 R5, R22, R21, 0x1, P1 ;  /* 0x0000001516057211 */ /* 0x000fe400008f0eff */
[----:B------:R0:W-:Y:S01]  /*4e5a0*/  STL [R1+0x408], R0 ;  /* 0x0004080001007387 */ /* 0x0001e20000100800 */
[----:B------:R-:W-:Y:S01]  /*4e5b0*/  ISETP.LT.AND P1, PT, R6, UR5, !P0 ;  /* 0x0000000506007c0c */ /* 0x000fe2000c721270 */
[----:B------:R-:W-:Y:S01]  /*4e5c0*/  ULDC UR5, c[0x0][0x248] ;  /* 0x0000920000057ab9 */ /* 0x000fe20000000800 */
[----:B0-----:R-:W-:Y:S01]  /*4e5d0*/  VIADD R0, R0, UR4 ;  /* 0x0000000400007c36 */ /* 0x001fe20008000000 */
[----:B---3--:R-:W-:Y:S01]  /*4e5e0*/  PRMT R7, R27, 0x7632, R7 ;  /* 0x000076321b077816 */ /* 0x008fe20000000007 */
[----:B------:R-:W-:Y:S01]  /*4e5f0*/  @P4 STG.E.U16 desc[UR8][R4.64], R27 ;  /* 0x0000001b04004986 */ /* 0x000fe2000c101508 */
[----:B------:R-:W-:-:S03]  /*4e600*/  ULDC UR4, c[0x0][0x248] ;  /* 0x0000920000047ab9 */ /* 0x000fc60000000800 */
[----:B------:R0:W-:Y:S04]  /*4e610*/  STL [R1+0x2cc], R0 ;  /* 0x0002cc0001007387 */ /* 0x0001e80000100800 */
[----:B------:R-:W-:Y:S01]  /*4e620*/  STL [R1+0x22a8], R3 ;  /* 0x0022a80301007387 */ /* 0x000fe20000100800 */
[----:B0-----:R-:W-:Y:S01]  /*4e630*/  VIADD R0, R0, UR5 ;  /* 0x0000000500007c36 */ /* 0x001fe20008000000 */
[----:B------:R-:W-:-:S04]  /*4e640*/  ULDC UR5, c[0x0][0x248] ;  /* 0x0000920000057ab9 */ /* 0x000fc80000000800 */
[----:B------:R0:W-:Y:S04]  /*4e650*/  STL [R1+0x440], R0 ;  /* 0x0004400001007387 */ /* 0x0001e80000100800 */
[----:B------:R-:W3:Y:S01]  /*4e660*/  LDL.LU R27, [R1+0x374] ;  /* 0x00037400011b7983 */ /* 0x000ee20000300800 */
        /* <DEDUP_REMOVED lines=11> */
[----:B------:R-:W-:Y:S01]  /*4e720*/  ISETP.LT.AND P4, PT, R6, UR6, !P0 ;  /* 0x0000000606007c0c */ /* 0x000fe2000c781270 */
[----:B------:R-:W2:Y:S01]  /*4e730*/  LDL.LU R26, [R1+0x370] ;  /* 0x00037000011a7983 */ /* 0x000ea20000300800 */
[----:B------:R-:W-:Y:S01]  /*4e740*/  VIADD R6, R2, 0x7c ;  /* 0x0000007c02067836 */ /* 0x000fe20000000000 */
[----:B------:R-:W-:Y:S02]  /*4e750*/  ULDC UR6, c[0x0][0x248] ;  /* 0x0000920000067ab9 */ /* 0x000fe40000000800 */
[----:B------:R-:W-:Y:S04]  /*4e760*/  @P5 STG.E.U16 desc[UR8][R4.64], R7 ;  /* 0x0000000704005986 */ /* 0x000fe8000c101508 */
[----:B------:R0:W-:Y:S02]  /*4e770*/  STL [R1+0x414], R0 ;  /* 0x0004140001007387 */ /* 0x0001e40000100800 */
[----:B0-----:R-:W-:Y:S01]  /*4e780*/  VIADD R0, R0, UR5 ;  /* 0x0000000500007c36 */ /* 0x001fe20008000000 */
[----:B------:R-:W-:Y:S01]  /*4e790*/  ULDC UR5, c[0x0][0x248] ;  /* 0x0000920000057ab9 */ /* 0x000fe20000000800 */
[----:B----4-:R-:W-:-:S04]  /*4e7a0*/  LEA R4, P5, R19, R20, 0x1 ;  /* 0x0000001413047211 */ /* 0x010fc800078a08ff */
[----:B------:R-:W-:Y:S02]  /*4e7b0*/  LEA.HI.X.SX32 R5, R19, R21, 0x1, P5 ;  /* 0x0000001513057211 */ /* 0x000fe400028f0eff */
[----:B------:R-:W-:Y:S01]  /*4e7c0*/  ISETP.LT.AND P5, PT, R6, UR4, !P0 ;  /* 0x0000000406007c0c */ /* 0x000fe2000c7a1270 */
[----:B------:R-:W4:Y:S01]  /*4e7d0*/  LDL.LU R19, [R1+0x38c] ;  /* 0x00038c0001137983 */ /* 0x000f220000300800 */
[----:B------:R-:W-:-:S03]  /*4e7e0*/  ULDC UR4, c[0x0][0x248] ;  /* 0x0000920000047ab9 */ /* 0x000fc60000000800 */
[----:B------:R0:W-:Y:S02]  /*4e7f0*/  STL [R1+0x44c], R0 ;  /* 0x00044c0001007387 */ /* 0x0001e40000100800 */
[----:B0-----:R-:W-:Y:S01]  /*4e800*/  VIADD R0, R0, UR4 ;  /* 0x0000000400007c36 */ /* 0x001fe20008000000 */
[----:B------:R-:W-:-:S04]  /*4e810*/  ULDC UR4, c[0x0][0x248] ;  /* 0x0000920000047ab9 */ /* 0x000fc80000000800 */
[----:B------:R0:W-:Y:S02]  /*4e820*/  STL [R1+0x448], R0 ;  /* 0x0004480001007387 */ /* 0x0001e40000100800 */
[----:B0-----:R-:W-:Y:S01]  /*4e830*/  VIADD R0, R0, UR4 ;  /* 0x0000000400007c36 */ /* 0x001fe20008000000 */
[----:B------:R-:W-:-:S04]  /*4e840*/  ULDC UR4, c[0x0][0x248] ;  /* 0x0000920000047ab9 */ /* 0x000fc80000000800 */
[----:B------:R0:W-:Y:S04]  /*4e850*/  STL [R1+0x444], R0 ;  /* 0x0004440001007387 */ /* 0x0001e80000100800 */
[----:B------:R-:W4:Y:S01]  /*4e860*/  LDL.LU R10, [R1+0x388] ;  /* 0x00038800010a7983 */ /* 0x000f220000300800 */
[----:B0-----:R-:W-:-:S03]  /*4e870*/  VIADD R0, R0, UR5 ;  /* 0x0000000500007c36 */ /* 0x001fc60008000000 */
[----:B------:R-:W-:Y:S01]  /*4e880*/  @P3 STG.E.U16 desc[UR8][R4.64], R18 ;  /* 0x0000001204003986 */ /* 0x000fe2000c101508 */
[----:B------:R-:W-:-:S03]  /*4e890*/  ULDC UR5, c[0x0][0x248] ;  /* 0x0000920000057ab9 */ /* 0x000fc60000000800 */
[----:B------:R0:W-:Y:S02]  /*4e8a0*/  STL [R1+0x368], R0 ;  /* 0x0003680001007387 */ /* 0x0001e40000100800 */
[----:B0-----:R-:W-:Y:S01]  /*4e8b0*/  VIADD R0, R0, UR4 ;  /* 0x0000000400007c36 */ /* 0x001fe20008000000 */
[----:B------:R-:W-:Y:S01]  /*4e8c0*/  LEA R4, P6, R24, R20, 0x1 ;  /* 0x0000001418047211 */ /* 0x000fe200078c08ff */
[----:B------:R-:W-:-:S03]  /*4e8d0*/  ULDC UR4, c[0x0][0x248] ;  /* 0x0000920000047ab9 */ /* 0x000fc60000000800 */
[----:B------:R0:W-:Y:S02]  /*4e8e0*/  STL [R1+0x478], R0 ;  /* 0x0004780001007387 */ /* 0x0001e40000100800 */
[----:B0-----:R-:W-:Y:S01]  /*4e8f0*/  VIADD R0, R0, UR6 ;  /* 0x0000000600007c36 */ /* 0x001fe20008000000 */
[----:B---3--:R-:W-:Y:S01]  /*4e900*/  LEA R6, P3, R27, R20, 0x1 ;  /* 0x000000141b067211 */ /* 0x008fe200078608ff */
[----:B------:R-:W-:-:S03]  /*4e910*/  ULDC UR6, c[0x0][0x248] ;  /* 0x0000920000067ab9 */ /* 0x000fc60000000800 */
[-C--:B------:R-:W-:Y:S01]  /*4e920*/  LEA.HI.X.SX32 R7, R27, R21.reuse, 0x1, P3 ;  /* 0x000000151b077211 */ /* 0x080fe200018f0eff */
[----:B------:R0:W-:Y:S04]  /*4e930*/  STL [R1+0x474], R0 ;  /* 0x0004740001007387 */ /* 0x0001e80000100800 */
[----:B------:R1:W-:Y:S04]  /*4e940*/  STL.64 [R1+0x18], R6 ;  /* 0x0000180601007387 */ /* 0x0003e80000100a00 */
[----:B------:R-:W3:Y:S01]  /*4e950*/  LDL.LU R12, [R1+0x3a8] ;  /* 0x0003a800010c7983 */ /* 0x000ee20000300800 */
[C---:B------:R-:W-:Y:S01]  /*4e960*/  VIADD R27, R24.reuse, UR12 ;  /* 0x0000000c181b7c36 */ /* 0x040fe20008000000 */
[-C--:B------:R-:W-:Y:S01]  /*4e970*/  LEA.HI.X.SX32 R5, R24, R21.reuse, 0x1, P6 ;  /* 0x0000001518057211 */ /* 0x080fe200030f0eff */
[----:B0-----:R-:W-:Y:S01]  /*4e980*/  VIADD R0, R0, UR7 ;  /* 0x0000000700007c36 */ /* 0x001fe20008000000 */
[----:B------:R-:W-:Y:S01]  /*4e990*/  ULDC UR12, c[0x0][0x248] ;  /* 0x00009200000c7ab9 */ /* 0x000fe20000000800 */
[----:B------:R-:W-:Y:S01]  /*4e9a0*/  ULDC UR7, c[0x0][0x248] ;  /* 0x0000920000077ab9 */ /* 0x000fe20000000800 */
[C---:B-1----:R-:W-:Y:S01]  /*4e9b0*/  LEA R6, P3, R27.reuse, R20, 0x1 ;  /* 0x000000141b067211 */ /* 0x042fe200078608ff */
[----:B------:R-:W-:Y:S03]  /*4e9c0*/  STL.64 [R1+0x10], R4 ;  /* 0x0000100401007387 */ /* 0x000fe60000100a00 */
[----:B------:R-:W-:Y:S01]  /*4e9d0*/  LEA.HI.X.SX32 R7, R27, R21, 0x1, P3 ;  /* 0x000000151b077211 */ /* 0x000fe200018f0eff */
[----:B------:R0:W-:Y:S02]  /*4e9e0*/  STL [R1+0x470], R0 ;  /* 0x0004700001007387 */ /* 0x0001e40000100800 */
[----:B0-----:R-:W-:Y:S01]  /*4e9f0*/  VIADD R0, R0, UR5 ;  /* 0x0000000500007c36 */ /* 0x001fe20008000000 */
[----:B------:R-:W-:-:S04]  /*4ea00*/  ULDC UR5, c[0x0][0x248] ;  /* 0x0000920000057ab9 */ /* 0x000fc80000000800 */
[----:B------:R0:W-:Y:S04]  /*4ea10*/  STL [R1+0x374], R0 ;  /* 0x0003740001007387 */ /* 0x0001e80000100800 */
[----:B------:R-:W-:Y:S01]  /*4ea20*/  STL.64 [R1+0x8], R6 ;  /* 0x0000080601007387 */ /* 0x000fe20000100a00 */
[----:B0-----:R-:W-:Y:S01]  /*4ea30*/  VIADD R0, R0, UR10 ;  /* 0x0000000a00007c36 */ /* 0x001fe20008000000 */
[----:B------:R-:W-:-:S03]  /*4ea40*/  ULDC UR10, c[0x0][0x248] ;  /* 0x00009200000a7ab9 */ /* 0x000fc60000000800 */
[----:B------:R-:W-:Y:S01]  /*4ea50*/  VIADD R3, R0, UR11 ;  /* 0x0000000b00037c36 */ /* 0x000fe20008000000 */
[----:B------:R-:W-:-:S03]  /*4ea60*/  ULDC UR11, c[0x0][0x248] ;  /* 0x00009200000b7ab9 */ /* 0x000fc60000000800 */
[----:B------:R-:W-:Y:S01]  /*4ea70*/  VIADD R3, R3, UR4 ;  /* 0x0000000403037c36 */ /* 0x000fe20008000000 */
[----:B------:R-:W-:Y:S01]  /*4ea80*/  ULDC UR4, c[0x0][0x22c] ;  /* 0x00008b0000047ab9 */ /* 0x000fe20000000800 */
[----:B------:R-:W-:Y:S01]  /*4ea90*/  VIADD R13, R2, 0x7d ;  /* 0x0000007d020d7836 */ /* 0x000fe20000000000 */
[----:B--2---:R-:W-:-:S04]  /*4eaa0*/  LEA R4, P6, R26, R20, 0x1 ;  /* 0x000000141a047211 */ /* 0x004fc800078c08ff */
[----:B------:R-:W-:Y:S02]  /*4eab0*/  LEA.HI.X.SX32 R5, R26, R21, 0x1, P6 ;  /* 0x000000151a057211 */ /* 0x000fe400030f0eff */
[----:B------:R-:W-:-:S03]  /*4eac0*/  LEA R26, P6, R23, R20, 0x1 ;  /* 0x00000014171a7211 */ /* 0x000fc600078c08ff */
[----:B------:R0:W-:Y:S01]  /*4ead0*/  STL.64 [R1], R4 ;  /* 0x0000000401007387 */ /* 0x0001e20000100a00 */
[----:B------:R-:W-:-:S03]  /*4eae0*/  LEA.HI.X.SX32 R27, R23, R21, 0x1, P6 ;  /* 0x00000015171b7211 */ /* 0x000fc600030f0eff */
[----:B------:R-:W2:Y:S01]  /*4eaf0*/  LDL.LU R17, [R1+0x398] ;  /* 0x0003980001117983 */ /* 0x000ea20000300800 */
[----:B----4-:R-:W-:-:S04]  /*4eb00*/  LEA R28, P3, R19, R20, 0x1 ;  /* 0x00000014131c7211 */ /* 0x010fc800078608ff */
[----:B------:R-:W-:Y:S01]  /*4eb10*/  LEA.HI.X.SX32 R29, R19, R21, 0x1, P3 ;  /* 0x00000015131d7211 */ /* 0x000fe200018f0eff */
[----:B------:R-:W-:Y:S01]  /*4eb20*/  VIADD R19, R23, UR12 ;  /* 0x0000000c17137c36 */ /* 0x000fe20008000000 */
[----:B------:R-:W-:-:S04]  /*4eb30*/  ULDC UR12, c[0x0][0x248] ;  /* 0x00009200000c7ab9 */ /* 0x000fc80000000800 */
[CC--:B0-----:R-:W-:Y:S01]  /*4eb40*/  LEA R4, P3, R19.reuse, R20.reuse, 0x1 ;  /* 0x0000001413047211 */ /* 0x0c1fe200078608ff */
[----:B------:R-:W-:Y:S03]  /*4eb50*/  STL [R1+0x22c0], R29 ;  /* 0x0022c01d01007387 */ /* 0x000fe60000100800 */
[----:B------:R-:W-:Y:S01]  /*4eb60*/  LEA.HI.X.SX32 R5, R19, R21, 0x1, P3 ;  /* 0x0000001513057211 */ /* 0x000fe200018f0eff */
[----:B------:R-:W-:Y:S04]  /*4eb70*/  STL [R1+0x22bc], R27 ;  /* 0x0022bc1b01007387 */ /* 0x000fe80000100800 */
[----:B------:R-:W-:Y:S04]  /*4eb80*/  STL.64 [R1+0x22c8], R26 ;  /* 0x0022c81a01007387 */ /* 0x000fe80000100a00 */
[----:B------:R-:W4:Y:S04]  /*4eb90*/  LDL.LU R19, [R1+0x394] ;  /* 0x0003940001137983 */ /* 0x000f280000300800 */
[----:B------:R0:W-:Y:S04]  /*4eba0*/  STL [R1+0x47c], R3 ;  /* 0x00047c0301007387 */ /* 0x0001e80000100800 */
[----:B------:R-:W-:Y:S01]  /*4ebb0*/  STL [R1+0x22b8], R5 ;  /* 0x0022b80501007387 */ /* 0x000fe20000100800 */
[----:B------:R-:W-:-:S04]  /*4ebc0*/  LEA R6, P6, R10, R20, 0x1 ;  /* 0x000000140a067211 */ /* 0x000fc800078c08ff */
[----:B------:R-:W-:Y:S01]  /*4ebd0*/  LEA.HI.X.SX32 R7, R10, R21, 0x1, P6 ;  /* 0x000000150a077211 */ /* 0x000fe200030f0eff */
[----:B------:R-:W-:Y:S01]  /*4ebe0*/  STL.64 [R1+0x22d8], R4 ;  /* 0x0022d80401007387 */ /* 0x000fe20000100a00 */
[----:B0-----:R-:W-:Y:S01]  /*4ebf0*/  VIADD R3, R3, UR6 ;  /* 0x0000000603037c36 */ /* 0x001fe20008000000 */
[CC--:B------:R-:W-:Y:S01]  /*4ec00*/  LEA R10, P6, R25.reuse, R20.reuse, 0x1 ;  /* 0x00000014190a7211 */ /* 0x0c0fe200078c08ff */
[----:B------:R-:W-:Y:S01]  /*4ec10*/  VIADD R15, R25, UR12 ;  /* 0x0000000c190f7c36 */ /* 0x000fe20008000000 */
[----:B------:R-:W-:Y:S01]  /*4ec20*/  STL [R1+0x22b4], R7 ;  /* 0x0022b40701007387 */ /* 0x000fe20000100800 */
[----:B---3--:R-:W-:-:S03]  /*4ec30*/  LEA R8, P3, R12, R20, 0x1 ;  /* 0x000000140c087211 */ /* 0x008fc600078608ff */
[----:B------:R-:W-:Y:S01]  /*4ec40*/  STL.64 [R1+0x22d0], R6 ;  /* 0x0022d00601007387 */ /* 0x000fe20000100a00 */
[-C--:B------:R-:W-:Y:S01]  /*4ec50*/  LEA.HI.X.SX32 R11, R25, R21.reuse, 0x1, P6 ;  /* 0x00000015190b7211 */ /* 0x080fe200030f0eff */
[----:B------:R-:W-:Y:S01]  /*4ec60*/  ULDC UR6, c[0x0][0x248] ;  /* 0x0000920000067ab9 */ /* 0x000fe20000000800 */
[----:B------:R-:W-:Y:S01]  /*4ec70*/  PRMT R26, R18, 0x7632, R26 ;  /* 0x00007632121a7816 */ /* 0x000fe2000000001a */
[----:B------:R-:W3:Y:S01]  /*4ec80*/  LDL.LU R22, [R1+0x3a4] ;  /* 0x0003a40001167983 */ /* 0x000ee20000300800 */
[----:B------:R-:W-:Y:S01]  /*4ec90*/  LEA.HI.X.SX32 R9, R12, R21, 0x1, P3 ;  /* 0x000000150c097211 */ /* 0x000fe200018f0eff */
[----:B------:R-:W-:Y:S02]  /*4eca0*/  ULDC UR12, c[0x0][0x248] ;  /* 0x00009200000c7ab9 */ /* 0x000fe40000000800 */
[----:B------:R0:W-:Y:S01]  /*4ecb0*/  STL [R1+0x370], R3 ;  /* 0x0003700301007387 */ /* 0x0001e20000100800 */
[----:B------:R-:W-:-:S03]  /*4ecc0*/  LEA R12, P6, R15, R20, 0x1 ;  /* 0x000000140f0c7211 */ /* 0x000fc600078c08ff */
[----:B------:R-:W3:Y:S01]  /*4ecd0*/  LDL.LU R24, [R1+0x3c0] ;  /* 0x0003c00001187983 */ /* 0x000ee20000300800 */
[----:B------:R-:W-:Y:S01]  /*4ece0*/  ISETP.LT.AND P3, PT, R13, UR4, !P0 ;  /* 0x000000040d007c0c */ /* 0x000fe2000c761270 */
[----:B------:R-:W-:Y:S01]  /*4ecf0*/  ULDC UR4, c[0x0][0x248] ;  /* 0x0000920000047ab9 */ /* 0x000fe20000000800 */
[----:B0-----:R-:W-:Y:S01]  /*4ed00*/  VIADD R3, R3, UR7 ;  /* 0x0000000703037c36 */ /* 0x001fe20008000000 */
[----:B------:R0:W-:Y:S01]  /*4ed10*/  STL [R1+0x22b0], R8 ;  /* 0x0022b00801007387 */ /* 0x0001e20000100800 */
[----:B------:R-:W-:Y:S01]  /*4ed20*/  LEA.HI.X.SX32 R13, R15, R21, 0x1, P6 ;  /* 0x000000150f0d7211 */ /* 0x000fe200030f0eff */
[----:B------:R-:W-:Y:S02]  /*4ed30*/  ULDC UR7, c[0x0][0x248] ;  /* 0x0000920000077ab9 */ /* 0x000fe40000000800 */
[----:B------:R-:W-:Y:S01]  /*4ed40*/  STL [R1+0x4ac], R3 ;  /* 0x0004ac0301007387 */ /* 0x000fe20000100800 */
[----:B0-----:R-:W-:-:S03]  /*4ed50*/  VIADD R8, R3, UR5 ;  /* 0x0000000503087c36 */ /* 0x001fc60008000000 */
[----:B------:R-:W-:Y:S01]  /*4ed60*/  STL [R1+0x22ac], R9 ;  /* 0x0022ac0901007387 */ /* 0x000fe20000100800 */
[----:B------:R-:W-:Y:S01]  /*4ed70*/  ULDC UR5, c[0x0][0x248] ;  /* 0x0000920000057ab9 */ /* 0x000fe20000000800 */
[----:B------:R-:W-:Y:S02]  /*4ed80*/  VIADD R4, R8, UR4 ;  /* 0x0000000408047c36 */ /* 0x000fe40008000000 */
[----:B------:R-:W-:Y:S01]  /*4ed90*/  STL.64 [R1+0x22e0], R10 ;  /* 0x0022e00a01007387 */ /* 0x000fe20000100a00 */
[----:B------:R-:W-:-:S03]  /*4eda0*/  ULDC UR4, c[0x0][0x248] ;  /* 0x0000920000047ab9 */ /* 0x000fc60000000800 */
[----:B------:R-:W3:Y:S04]  /*4edb0*/  LDL.LU R29, [R1+0x3bc] ;  /* 0x0003bc00011d7983 */ /* 0x000ee80000300800 */
[----:B------:R-:W-:Y:S04]  /*4edc0*/  STL [R1+0x22a4], R13 ;  /* 0x0022a40d01007387 */ /* 0x000fe80000100800 */
[----:B------:R0:W-:Y:S02]  /*4edd0*/  STL [R1+0x3a8], R4 ;  /* 0x0003a80401007387 */ /* 0x0001e40000100800 */
[----:B0-----:R-:W-:Y:S01]  /*4ede0*/  VIADD R4, R4, UR4 ;  /* 0x0000000404047c36 */ /* 0x001fe20008000000 */
[----:B------:R-:W-:-:S04]  /*4edf0*/  ULDC UR4, c[0x0][0x248] ;  /* 0x0000920000047ab9 */ /* 0x000fc80000000800 */
[----:B------:R0:W-:Y:S04]  /*4ee00*/  STL [R1+0x39c], R4 ;  /* 0x00039c0401007387 */ /* 0x0001e80000100800 */
[----:B------:R-:W3:Y:S01]  /*4ee10*/  LDL.LU.64 R10, [R1+0x18] ;  /* 0x00001800010a7983 */ /* 0x000ee20000300a00 */
[----:B0-----:R-:W-:Y:S01]  /*4ee20*/  VIADD R4, R4, UR5 ;  /* 0x0000000504047c36 */ /* 0x001fe20008000000 */
[----:B------:R-:W-:-:S03]  /*4ee30*/  ULDC UR5, c[0x0][0x248] ;  /* 0x0000920000057ab9 */ /* 0x000fc60000000800 */
[----:B------:R-:W-:Y:S01]  /*4ee40*/  VIADD R13, R4, UR4 ;  /* 0x00000004040d7c36 */ /* 0x000fe20008000000 */
[----:B------:R0:W-:Y:S01]  /*4ee50*/  STL [R1+0x4b4], R4 ;  /* 0x0004b40401007387 */ /* 0x0001e20000100800 */
[----:B------:R-:W-:Y:S01]  /*4ee60*/  IMAD.MOV.U32 R3, RZ, RZ, R14 ;  /* 0x000000ffff037224 */ /* 0x000fe200078e000e */
[----:B------:R-:W-:Y:S02]  /*4ee70*/  ULDC UR4, c[0x0][0x248] ;  /* 0x0000920000047ab9 */ /* 0x000fe40000000800 */
[----:B0-----:R-:W3:Y:S04]  /*4ee80*/  LDL.LU.64 R4, [R1+0x10] ;  /* 0x0000100001047983 */ /* 0x001ee80000300a00 */
[----:B------:R-:W3:Y:S01]  /*4ee90*/  LDL.LU R9, [R1+0x304] ;  /* 0x0003040001097983 */ /* 0x000ee20000300800 */
[----:B------:R-:W-:Y:S01]  /*4eea0*/  VIADD R6, R13, UR4 ;  /* 0x000000040d067c36 */ /* 0x000fe20008000000 */
[----:B------:R-:W-:-:S03]  /*4eeb0*/  ULDC UR4, c[0x0][0x248] ;  /* 0x0000920000047ab9 */ /* 0x000fc60000000800 */
[----:B------:R-:W-:Y:S01]  /*4eec0*/  VIADD R27, R6, UR5 ;  /* 0x00000005061b7c36 */ /* 0x000fe20008000000 */
[----:B------:R0:W-:Y:S01]  /*4eed0*/  STL [R1+0x398], R6 ;  /* 0x0003980601007387 */ /* 0x0001e20000100800 */
[----:B------:R-:W-:-:S03]  /*4eee0*/  ULDC UR5, c[0x0][0x22c] ;  /* 0x00008b0000057ab9 */ /* 0x000fc60000000800 */
[----:B0-----:R-:W3:Y:S01]  /*4eef0*/  LDL.LU.64 R6, [R1+0x8] ;  /* 0x0000080001067983 */ /* 0x001ee20000300a00 */
[----:B--2---:R-:W-:-:S04]  /*4ef00*/  LEA R14, P6, R17, R20, 0x1 ;  /* 0x00000014110e7211 */ /* 0x004fc800078c08ff */
[----:B------:R-:W-:Y:S02]  /*4ef10*/  LEA.HI.X.SX32 R15, R17, R21, 0x1, P6 ;  /* 0x00000015110f7211 */ /* 0x000fe400030f0eff */
[----:B----4-:R-:W-:-:S04]  /*4ef20*/  LEA R16, P6, R19, R20, 0x1 ;  /* 0x0000001413107211 */ /* 0x010fc800078c08ff */
[----:B------:R-:W-:Y:S02]  /*4ef30*/  LEA.HI.X.SX32 R17, R19, R21, 0x1, P6 ;  /* 0x0000001513117211 */ /* 0x000fe400030f0eff */
[----:B---3--:R-:W-:-:S04]  /*4ef40*/  LEA R18, P6, R22, R20, 0x1 ;  /* 0x0000001416127211 */ /* 0x008fc800078c08ff */
[----:B------:R-:W-:Y:S02]  /*4ef50*/  LEA.HI.X.SX32 R19, R22, R21, 0x1, P6 ;  /* 0x0000001516137211 */ /* 0x000fe400030f0eff */
[----:B------:R-:W-:-:S04]  /*4ef60*/  LEA R22, P6, R24, R20, 0x1 ;  /* 0x0000001418167211 */ /* 0x000fc800078c08ff */
[----:B------:R-:W-:Y:S01]  /*4ef70*/  LEA.HI.X.SX32 R23, R24, R21, 0x1, P6 ;  /* 0x0000001518177211 */ /* 0x000fe200030f0eff */
[----:B------:R0:W-:Y:S04]  /*4ef80*/  STL [R1+0x22a0], R22 ;  /* 0x0022a01601007387 */ /* 0x0001e80000100800 */
[----:B------:R-:W-:Y:S04]  /*4ef90*/  STL [R1+0x300], R27 ;  /* 0x0003001b01007387 */ /* 0x000fe80000100800 */
[----:B------:R1:W-:Y:S01]  /*4efa0*/  STL [R1+0x229c], R23 ;  /* 0x00229c1701007387 */ /* 0x0003e20000100800 */
[----:B0-----:R-:W-:Y:S01]  /*4efb0*/  VIADD R22, R27, UR4 ;  /* 0x000000041b167c36 */ /* 0x001fe20008000000 */
[----:B------:R-:W-:Y:S01]  /*4efc0*/  ULDC UR4, c[0x0][0x22c] ;  /* 0x00008b0000047ab9 */ /* 0x000fe20000000800 */
[----:B-1----:R-:W-:-:S02]  /*4efd0*/  IMAD.MOV.U32 R23, RZ, RZ, R3 ;  /* 0x000000ffff177224 */ /* 0x002fc400078e0003 */
[----:B------:R-:W-:Y:S01]  /*4efe0*/  VIADD R3, R2, 0x7e ;  /* 0x0000007e02037836 */ /* 0x000fe20000000000 */
[C---:B------:R-:W-:Y:S01]  /*4eff0*/  LEA R24, P6, R29.reuse, R20, 0x1 ;  /* 0x000000141d187211 */ /* 0x040fe200078c08ff */
[----:B------:R-:W-:Y:S03]  /*4f000*/  STL [R1+0x2298], R21 ;  /* 0x0022981501007387 */ /* 0x000fe60000100800 */
[----:B------:R-:W-:Y:S02]  /*4f010*/  LEA.HI.X.SX32 R25, R29, R21, 0x1, P6 ;  /* 0x000000151d197211 */ /* 0x000fe400030f0eff */
[----:B------:R-:W-:Y:S01]  /*4f020*/  ISETP.LT.AND P6, PT, R3, UR4, !P0 ;  /* 0x0000000403007c0c */ /* 0x000fe2000c7c1270 */
[----:B------:R-:W-:Y:S01]  /*4f030*/  VIADD R3, R22, UR6 ;  /* 0x0000000616037c36 */ /* 0x000fe20008000000 */
[----:B------:R-:W2:Y:S01]  /*4f040*/  LDL.LU R29, [R1+0x308] ;  /* 0x00030800011d7983 */ /* 0x000ea20000300800 */
[----:B------:R-:W-:Y:S01]  /*4f050*/  ULDC UR4, c[0x0][0x248] ;  /* 0x0000920000047ab9 */ /* 0x000fe20000000800 */
[----:B------:R-:W-:-:S02]  /*4f060*/  ULDC UR6, c[0x0][0x248] ;  /* 0x0000920000067ab9 */ /* 0x000fc40000000800 */
[----:B------:R0:W-:Y:S04]  /*4f070*/  @P2 STG.E.U16 desc[UR8][R10.64], R26 ;  /* 0x0000001a0a002986 */ /* 0x0001e8000c101508 */
[----:B0-----:R-:W3:Y:S04]  /*4f080*/  LDL.LU.64 R10, [R1+0x22e0] ;  /* 0x0022e000010a7983 */ /* 0x001ee80000300a00 */
[----:B------:R-:W2:Y:S04]  /*4f090*/  LDL.LU.64 R26, [R1] ;  /* 0x00000000011a7983 */ /* 0x000ea80000300a00 */
[----:B------:R0:W-:Y:S02]  /*4f0a0*/  STL [R1+0x4dc], R3 ;  /* 0x0004dc0301007387 */ /* 0x0001e40000100800 */
[----:B0-----:R-:W-:Y:S01]  /*4f0b0*/  VIADD R3, R3, UR4 ;  /* 0x0000000403037c36 */ /* 0x001fe20008000000 */
[----:B------:R-:W-:-:S04]  /*4f0c0*/  ULDC UR4, c[0x0][0x248] ;  /* 0x0000920000047ab9 */ /* 0x000fc80000000800 */
[----:B------:R0:W-:Y:S04]  /*4f0d0*/  STL [R1+0x4d8], R3 ;  /* 0x0004d80301007387 */ /* 0x0001e80000100800 */
[----:B------:R1:W-:Y:S01]  /*4f0e0*/  @P1 STG.E.U16 desc[UR8][R4.64], R9 ;  /* 0x0000000904001986 */ /* 0x0003e2000c101508 */
[----:B0-----:R-:W-:Y:S01]  /*4f0f0*/  VIADD R3, R3, UR4 ;  /* 0x0000000403037c36 */ /* 0x001fe20008000000 */
[----:B------:R-:W-:-:S04]  /*4f100*/  ULDC UR4, c[0x0][0x248] ;  /* 0x0000920000047ab9 */ /* 0x000fc80000000800 */
[----:B------:R0:W-:Y:S04]  /*4f110*/  STL [R1+0x3a4], R3 ;  /* 0x0003a40301007387 */ /* 0x0001e80000100800 */
[----:B-1----:R-:W4:Y:S01]  /*4f120*/  LDL.LU.64 R4, [R1+0x22d8] ;  /* 0x0022d80001047983 */ /* 0x002f220000300a00 */
[C---:B------:R-:W-:Y:S02]  /*4f130*/  VIADD R21, R2.reuse, 0x7f ;  /* 0x0000007f02157836 */ /* 0x040fe40000000000 */
[----:B0-----:R-:W-:Y:S01]  /*4f140*/  VIADD R3, R3, UR4 ;  /* 0x0000000403037c36 */ /* 0x001fe20008000000 */
[----:B------:R-:W-:Y:S02]  /*4f150*/  ULDC UR4, c[0x0][0x248] ;  /* 0x0000920000047ab9 */ /* 0x000fe40000000800 */
[----:B------:R-:W-:Y:S01]  /*4f160*/  ISETP.LT.AND P2, PT, R21, UR5, !P0 ;  /* 0x0000000515007c0c */ /* 0x000fe2000c741270 */
[----:B------:R-:W-:Y:S01]  /*4f170*/  VIADD R21, R2, 0x80 ;  /* 0x0000008002157836 */ /* 0x000fe20000000000 */
[----:B------:R-:W-:-:S04]  /*4f180*/  ULDC UR5, c[0x0][0x22c] ;  /* 0x00008b0000057ab9 */ /* 0x000fc80000000800 */
[----:B------:R-:W-:Y:S01]  /*4f190*/  ISETP.LT.AND P1, PT, R21, UR5, !P0 ;  /* 0x0000000515007c0c */ /* 0x000fe2000c721270 */
[----:B------:R-:W-:Y:S01]  /*4f1a0*/  ULDC UR5, c[0x0][0x22c] ;  /* 0x00008b0000057ab9 */ /* 0x000fe20000000800 */
[----:B----4-:R-:W-:Y:S01]  /*4f1b0*/  PRMT R5, R9, 0x7632, R5 ;  /* 0x0000763209057816 */ /* 0x010fe20000000005 */
[----:B------:R-:W-:Y:S01]  /*4f1c0*/  VIADD R9, R3, UR4 ;  /* 0x0000000403097c36 */ /* 0x000fe20008000000 */
[----:B------:R-:W-:-:S04]  /*4f1d0*/  ULDC UR4, c[0x0][0x248] ;  /* 0x0000920000047ab9 */ /* 0x000fc80000000800 */
[----:B------:R0:W-:Y:S04]  /*4f1e0*/  STL [R1+0x4ec], R9 ;  /* 0x0004ec0901007387 */ /* 0x0001e80000100800 */
[----:B------:R1:W-:Y:S01]  /*4f1f0*/  @P4 STG.E.U16 desc[UR8][R6.64], R5 ;  /* 0x0000000506004986 */ /* 0x0003e2000c101508 */
[----:B0-----:R-:W-:Y:S01]  /*4f200*/  VIADD R9, R9, UR4 ;  /* 0x0000000409097c36 */ /* 0x001fe20008000000 */
[----:B------:R-:W-:-:S03]  /*4f210*/  ULDC UR4, c[0x0][0x248] ;  /* 0x0000920000047ab9 */ /* 0x000fc60000000800 */
[----:B------:R-:W-:Y:S01]  /*4f220*/  VIADD R21, R9, UR4 ;  /* 0x0000000409157c36 */ /* 0x000fe20008000000 */
[----:B------:R-:W-:Y:S01]  /*4f230*/  STL [R1+0x4e8], R9 ;  /* 0x0004e80901007387 */ /* 0x000fe20000100800 */
[----:B------:R-:W-:-:S03]  /*4f240*/  ULDC UR4, c[0x0][0x248] ;  /* 0x0000920000047ab9 */ /* 0x000fc60000000800 */
[----:B-1----:R-:W4:Y:S04]  /*4f250*/  LDL.LU.64 R6, [R1+0x22d0] ;  /* 0x0022d00001067983 */ /* 0x002f280000300a00 */
[----:B------:R-:W4:Y:S04]  /*4f260*/  LDL.LU R5, [R1+0x30c] ;  /* 0x00030c0001057983 */ /* 0x000f280000300800 */
[----:B------:R-:W-:Y:S04]  /*4f270*/  STL [R1+0x4e4], R21 ;  /* 0x0004e41501007387 */ /* 0x000fe80000100800 */
[----:B--2---:R0:W-:Y:S04]  /*4f280*/  @P5 STG.E.U16 desc[UR8][R26.64], R29 ;  /* 0x0000001d1a005986 */ /* 0x0041e8000c101508 */
[----:B0-----:R-:W2:Y:S01]  /*4f290*/  LDL.LU.64 R26, [R1+0x22c8] ;  /* 0x0022c800011a7983 */ /* 0x001ea20000300a00 */
[----:B------:R-:W-:-:S02]  /*4f2a0*/  VIADD R9, R2, 0x81 ;  /* 0x0000008102097836 */ /* 0x000fc40000000000 */
[----:B------:R-:W-:Y:S01]  /*4f2b0*/  VIADD R21, R21, UR4 ;  /* 0x0000000415157c36 */ /* 0x000fe20008000000 */
[----:B------:R-:W-:Y:S02]  /*4f2c0*/  ULDC UR4, c[0x0][0x248] ;  /* 0x0000920000047ab9 */ /* 0x000fe40000000800 */
[----:B------:R-:W-:Y:S01]  /*4f2d0*/  ISETP.LT.AND P4, PT, R9, UR5, !P0 ;  /* 0x0000000509007c0c */ /* 0x000fe2000c781270 */
[----:B------:R-:W-:Y:S01]  /*4f2e0*/  VIADD R9, R21, UR4 ;  /* 0x0000000415097c36 */ /* 0x000fe20008000000 */
[----:B------:R-:W-:Y:S01]  /*4f2f0*/  ULDC UR4, c[0x0][0x248] ;  /* 0x0000920000047ab9 */ /* 0x000fe20000000800 */
[----:B------:R-:W-:-:S03]  /*4f300*/  ULDC UR5, c[0x0][0x22c] ;  /* 0x00008b0000057ab9 */ /* 0x000fc60000000800 */
[----:B------:R0:W-:Y:S02]  /*4f310*/  STL [R1+0x514], R9 ;  /* 0x0005140901007387 */ /* 0x0001e40000100800 */
[----:B0-----:R-:W-:Y:S01]  /*4f320*/  VIADD R9, R9, UR4 ;  /* 0x0000000409097c36 */ /* 0x001fe20008000000 */
[----:B------:R-:W-:-:S04]  /*4f330*/  ULDC UR4, c[0x0][0x248] ;  /* 0x0000920000047ab9 */ /* 0x000fc80000000800 */
[----:B------:R0:W-:Y:S01]  /*4f340*/  STL [R1+0x4], R9 ;  /* 0x0000040901007387 */ /* 0x0001e20000100800 */
[----:B--2---:R-:W-:Y:S01]  /*4f350*/  PRMT R27, R29, 0x7632, R27 ;  /* 0x000076321d1b7816 */ /* 0x004fe2000000001b */
[----:B------:R-:W-:-:S05]  /*4f360*/  VIADD R29, R2, 0x82 ;  /* 0x00000082021d7836 */ /* 0x000fca0000000000 */
[----:B------:R-:W-:Y:S01]  /*4f370*/  ISETP.LT.AND P5, PT, R29, UR5, !P0 ;  /* 0x000000051d007c0c */ /* 0x000fe2000c7a1270 */
[----:B0-----:R-:W-:Y:S01]  /*4f380*/  VIADD R9, R9, UR4 ;  /* 0x0000000409097c36 */ /* 0x001fe20008000000 */
[----:B------:R-:W2:Y:S01]  /*4f390*/  LDL.LU R29, [R1+0x22c0] ;  /* 0x0022c000011d7983 */ /* 0x000ea20000300800 */
[----:B------:R-:W-:Y:S01]  /*4f3a0*/  ULDC UR4, c[0x0][0x248] ;  /* 0x0000920000047ab9 */ /* 0x000fe20000000800 */
[----:B----4-:R-:W-:Y:S01]  /*4f3b0*/  PRMT R7, R5, 0x7632, R7 ;  /* 0x0000763205077816 */ /* 0x010fe20000000007 */
[----:B------:R-:W-:Y:S01]  /*4f3c0*/  ULDC UR5, c[0x0][0x22c] ;  /* 0x00008b0000057ab9 */ /* 0x000fe20000000800 */
[----:B------:R-:W-:Y:S04]  /*4f3d0*/  STL [R1], R9 ;  /* 0x0000000901007387 */ /* 0x000fe80000100800 */
[----:B--2---:R0:W-:Y:S04]  /*4f3e0*/  @P3 STG.E.U16 desc[UR8][R28.64], R27 ;  /* 0x0000001b1c003986 */ /* 0x0041e8000c101508 */
[----:B0-----:R-:W2:Y:S01]  /*4f3f0*/  LDL.LU R27, [R1+0x22bc] ;  /* 0x0022bc00011b7983 */ /* 0x001ea20000300800 */
[----:B------:R-:W-:Y:S01]  /*4f400*/  VIADD R9, R9, UR4 ;  /* 0x0000000409097c36 */ /* 0x000fe20008000000 */
[----:B------:R-:W-:-:S03]  /*4f410*/  ULDC UR4, c[0x0][0x248] ;  /* 0x0000920000047ab9 */ /* 0x000fc60000000800 */
[----:B------:R-:W-:Y:S01]  /*4f420*/  VIADD R29, R9, UR4 ;  /* 0x00000004091d7c36 */ /* 0x000fe20008000000 */
[----:B------:R-:W-:-:S04]  /*4f430*/  ULDC UR4, c[0x0][0x248] ;  /* 0x0000920000047ab9 */ /* 0x000fc80000000800 */
[----:B------:R-:W-:Y:S01]  /*4f440*/  STL [R1+0x51c], R29 ;  /* 0x00051c1d01007387 */ /* 0x000fe20000100800 */
[----:B------:R-:W-:-:S03]  /*4f450*/  VIADD R28, R2, 0x83 ;  /* 0x00000083021c7836 */ /* 0x000fc60000000000 */
[----:B--2---:R0:W-:Y:S04]  /*4f460*/  @P6 STG.E.U16 desc[UR8][R26.64], R5 ;  /* 0x000000051a006986 */ /* 0x0041e8000c101508 */
[----:B0-----:R-:W2:Y:S01]  /*4f470*/  LDL.LU R5, [R1+0x22b8] ;  /* 0x0022b80001057983 */ /* 0x001ea20000300800 */
[----:B------:R-:W-:Y:S01]  /*4f480*/  VIADD R29, R29, UR4 ;  /* 0x000000041d1d7c36 */ /* 0x000fe20008000000 */
[----:B------:R-:W-:Y:S01]  /*4f490*/  ULDC UR4, c[0x0][0x248] ;  /* 0x0000920000047ab9 */ /* 0x000fe20000000800 */
[----:B------:R-:W-:Y:S01]  /*4f4a0*/  ISETP.LT.AND P3, PT, R28, UR5, !P0 ;  /* 0x000000051c007c0c */ /* 0x000fe2000c761270 */
[----:B------:R-:W-:Y:S01]  /*4f4b0*/  ULDC UR5, c[0x0][0x248] ;  /* 0x0000920000057ab9 */ /* 0x000fe20000000800 */
[----:B------:R-:W-:Y:S01]  /*4f4c0*/  VIADD R28, R29, UR4 ;  /* 0x000000041d1c7c36 */ /* 0x000fe20008000000 */
[----:B------:R-:W-:Y:S01]  /*4f4d0*/  ULDC UR4, c[0x0][0x248] ;  /* 0x0000920000047ab9 */ /* 0x000fe20000000800 */
[----:B------:R-:W-:-:S02]  /*4f4e0*/  IMAD.MOV.U32 R27, RZ, RZ, R21 ;  /* 0x000000ffff1b7224 */ /* 0x000fc400078e0015 */
[----:B------:R-:W-:Y:S01]  /*4f4f0*/  VIADD R21, R28, UR5 ;  /* 0x000000051c157c36 */ /* 0x000fe20008000000 */
[----:B------:R0:W-:Y:S01]  /*4f500*/  STL.64 [R1+0x17b8], R28 ;  /* 0x0017b81c01007387 */ /* 0x0001e20000100a00 */
[----:B------:R-:W-:Y:S01]  /*4f510*/  VIADD R26, R2, 0x84 ;  /* 0x00000084021a7836 */ /* 0x000fe20000000000 */
[----:B------:R-:W-:-:S04]  /*4f520*/  ULDC UR5, c[0x0][0x22c] ;  /* 0x00008b0000057ab9 */ /* 0x000fc80000000800 */
[----:B------:R-:W-:Y:S01]  /*4f530*/  ISETP.LT.AND P6, PT, R26, UR5, !P0 ;  /* 0x000000051a007c0c */ /* 0x000fe2000c7c1270 */
[----:B------:R-:W-:Y:S01]  /*4f540*/  ULDC UR5, c[0x0][0x22c] ;  /* 0x00008b0000057ab9 */ /* 0x000fe20000000800 */
[----:B0-----:R-:W-:Y:S02]  /*4f550*/  IMAD.MOV.U32 R29, RZ, RZ, R27 ;  /* 0x000000ffff1d7224 */ /* 0x001fe400078e001b */
[----:B------:R-:W-:Y:S01]  /*4f560*/  VIADD R27, R21, UR4 ;  /* 0x00000004151b7c36 */ /* 0x000fe20008000000 */
[----:B------:R-:W-:-:S04]  /*4f570*/  ULDC UR4, c[0x0][0x248] ;  /* 0x0000920000047ab9 */ /* 0x000fc80000000800 */
[----:B------:R-:W-:Y:S04]  /*4f580*/  STL [R1+0x524], R27 ;  /* 0x0005241b01007387 */ /* 0x000fe80000100800 */
[----:B--2---:R0:W-:Y:S02]  /*4f590*/  @P2 STG.E.U16 desc[UR8][R4.64], R7 ;  /* 0x0000000704002986 */ /* 0x0041e4000c101508 */
[----:B0-----:R-:W-:Y:S02]  /*4f5a0*/  VIADD R4, R2, 0x85 ;  /* 0x0000008502047836 */ /* 0x001fe40000000000 */
[----:B------:R-:W2:Y:S03]  /*4f5b0*/  LDL.LU R7, [R1+0x22b4] ;  /* 0x0022b40001077983 */ /* 0x000ea60000300800 */
[----:B------:R-:W-:Y:S01]  /*4f5c0*/  ISETP.LT.AND P2, PT, R4, UR5, !P0 ;  /* 0x0000000504007c0c */ /* 0x000fe2000c741270 */
[----:B------:R-:W-:Y:S01]  /*4f5d0*/  VIADD R27, R27, UR4 ;  /* 0x000000041b1b7c36 */ /* 0x000fe20008000000 */
[----:B------:R-:W2:Y:S01]  /*4f5e0*/  LDL.LU R4, [R1+0x2e0] ;  /* 0x0002e00001047983 */ /* 0x000ea20000300800 */
[----:B------:R-:W-:Y:S01]  /*4f5f0*/  ULDC UR4, c[0x0][0x248] ;  /* 0x0000920000047ab9 */ /* 0x000fe20000000800 */
[----:B------:R-:W-:Y:S01]  /*4f600*/  ULDC UR5, c[0x0][0x22c] ;  /* 0x00008b0000057ab9 */ /* 0x000fe20000000800 */
[----:B------:R-:W-:Y:S01]  /*4f610*/  VIADD R26, R27, UR4 ;  /* 0x000000041b1a7c36 */ /* 0x000fe20008000000 */
[----:B------:R-:W-:-:S03]  /*4f620*/  ULDC UR4, c[0x0][0x248] ;  /* 0x0000920000047ab9 */ /* 0x000fc60000000800 */
[----:B------:R-:W-:Y:S01]  /*4f630*/  VIADD R28, R26, UR4 ;  /* 0x000000041a1c7c36 */ /* 0x000fe20008000000 */
[----:B------:R0:W-:Y:S01]  /*4f640*/  STL.64 [R1+0x17a8], R26 ;  /* 0x0017a81a01007387 */ /* 0x0001e20000100a00 */
[----:B------:R-:W-:Y:S01]  /*4f650*/  ULDC UR4, c[0x0][0x248] ;  /* 0x0000920000047ab9 */ /* 0x000fe20000000800 */
[----:B0-----:R-:W-:Y:S02]  /*4f660*/  IMAD.MOV.U32 R26, RZ, RZ, R8 ;  /* 0x000000ffff1a7224 */ /* 0x001fe400078e0008 */
[----:B------:R-:W4:Y:S01]  /*4f670*/  LDL.LU R8, [R1+0x22b0] ;  /* 0x0022b00001087983 */ /* 0x000f220000300800 */
[----:B------:R-:W-:-:S03]  /*4f680*/  IMAD.MOV.U32 R27, RZ, RZ, R9 ;  /* 0x000000ffff1b7224 */ /* 0x000fc600078e0009 */
[----:B------:R-:W4:Y:S04]  /*4f690*/  LDL.LU R9, [R1+0x22ac] ;  /* 0x0022ac0001097983 */ /* 0x000f280000300800 */
[----:B--2---:R0:W-:Y:S01]  /*4f6a0*/  @P1 STG.E.U16 desc[UR8][R6.64], R4 ;  /* 0x0000000406001986 */ /* 0x0041e2000c101508 */
[----:B------:R-:W-:Y:S01]  /*4f6b0*/  PRMT R5, R4, 0x7632, R5 ;  /* 0x0000763204057816 */ /* 0x000fe20000000005 */
[----:B0-----:R-:W-:Y:S02]  /*4f6c0*/  IMAD.MOV.U32 R7, RZ, RZ, R26 ;  /* 0x000000ffff077224 */ /* 0x001fe400078e001a */
[----:B------:R-:W-:Y:S01]  /*4f6d0*/  VIADD R26, R28, UR4 ;  /* 0x000000041c1a7c36 */ /* 0x000fe20008000000 */
[----:B------:R-:W-:Y:S01]  /*4f6e0*/  ULDC UR4, c[0x0][0x248] ;  /* 0x0000920000047ab9 */ /* 0x000fe20000000800 */
[----:B------:R-:W-:-:S02]  /*4f6f0*/  VIADD R4, R2, 0x86 ;  /* 0x0000008602047836 */ /* 0x000fc40000000000 */
[----:B------:R-:W-:Y:S01]  /*4f700*/  VIADD R26, R26, UR4 ;  /* 0x000000041a1a7c36 */ /* 0x000fe20008000000 */
[----:B------:R-:W-:Y:S01]  /*4f710*/  ULDC UR4, c[0x0][0x248] ;  /* 0x0000920000047ab9 */ /* 0x000fe20000000800 */
[----:B------:R-:W-:Y:S01]  /*4f720*/  IMAD.MOV.U32 R6, RZ, RZ, R3 ;  /* 0x000000ffff067224 */ /* 0x000fe200078e0003 */
[----:B------:R-:W-:Y:S01]  /*4f730*/  ISETP.LT.AND P1, PT, R4, UR5, !P0 ;  /* 0x0000000504007c0c */ /* 0x000fe2000c721270 */
[----:B------:R-:W2:Y:S01]  /*4f740*/  LDL.LU R3, [R1+0x22a8] ;  /* 0x0022a80001037983 */ /* 0x000ea20000300800 */
[----:B------:R-:W-:-:S03]  /*4f750*/  ULDC UR5, c[0x0][0x22c] ;  /* 0x00008b0000057ab9 */ /* 0x000fc60000000800 */
[----:B------:R0:W-:Y:S04]  /*4f760*/  STL [R1+0x550], R26 ;  /* 0x0005501a01007387 */ /* 0x0001e80000100800 */
[----:B------:R-:W3:Y:S01]  /*4f770*/  LDL.LU R4, [R1+0x410] ;  /* 0x0004100001047983 */ /* 0x000ee20000300800 */
[----:B0-----:R-:W-:-:S03]  /*4f780*/  VIADD R26, R26, UR4 ;  /* 0x000000041a1a7c36 */ /* 0x001fc60008000000 */
[----:B----4-:R-:W-:Y:S01]  /*4f790*/  @P4 STG.E.U16 desc[UR8][R8.64], R5 ;  /* 0x0000000508004986 */ /* 0x010fe2000c101508 */
[----:B------:R-:W-:-:S03]  /*4f7a0*/  ULDC UR4, c[0x0][0x248] ;  /* 0x0000920000047ab9 */ /* 0x000fc60000000800 */
[----:B------:R-:W-:Y:S04]  /*4f7b0*/  STL [R1+0x54c], R26 ;  /* 0x00054c1a01007387 */ /* 0x000fe80000100800 */
[----:B------:R0:W-:Y:S04]  /*4f7c0*/  STL [R1+0x2290], R28 ;  /* 0x0022901c01007387 */ /* 0x0001e80000100800 */
[----:B0-----:R-:W4:Y:S01]  /*4f7d0*/  LDL.LU R28, [R1+0x2e4] ;  /* 0x0002e400011c7983 */ /* 0x001f220000300800 */
[----:B---3--:R-:W-:Y:S02]  /*4f7e0*/  IMAD.MOV.U32 R8, RZ, RZ, R4 ;  /* 0x000000ffff087224 */ /* 0x008fe400078e0004 */
[----:B------:R-:W-:-:S05]  /*4f7f0*/  VIADD R4, R2, 0x87 ;  /* 0x0000008702047836 */ /* 0x000fca0000000000 */
[----:B------:R-:W-:Y:S01]  /*4f800*/  ISETP.LT.AND P4, PT, R4, UR5, !P0 ;  /* 0x0000000504007c0c */ /* 0x000fe2000c781270 */
[----:B------:R-:W-:Y:S01]  /*4f810*/  IMAD.MOV.U32 R4, RZ, RZ, R13 ;  /* 0x000000ffff047224 */ /* 0x000fe200078e000d */
[----:B------:R-:W-:Y:S01]  /*4f820*/  ULDC UR5, c[0x0][0x22c] ;  /* 0x00008b0000057ab9 */ /* 0x000fe20000000800 */
[----:B------:R-:W3:Y:S01]  /*4f830*/  LDL.LU R13, [R1+0x22a4] ;  /* 0x0022a400010d7983 */ /* 0x000ee20000300800 */
[----:B------:R-:W-:Y:S01]  /*4f840*/  VIADD R26, R26, UR4 ;  /* 0x000000041a1a7c36 */ /* 0x000fe20008000000 */
[----:B------:R-:W-:-:S03]  /*4f850*/  ULDC UR4, c[0x0][0x248] ;  /* 0x0000920000047ab9 */ /* 0x000fc60000000800 */
[----:B------:R-:W-:Y:S01]  /*4f860*/  VIADD R9, R26, UR4 ;  /* 0x000000041a097c36 */ /* 0x000fe20008000000 */
[----:B------:R-:W-:-:S03]  /*4f870*/  ULDC UR4, c[0x0][0x248] ;  /* 0x0000920000047ab9 */ /* 0x000fc60000000800 */
[----:B------:R-:W-:Y:S01]  /*4f880*/  VIADD R9, R9, UR4 ;  /* 0x0000000409097c36 */ /* 0x000fe20008000000 */
[----:B------:R-:W-:Y:S01]  /*4f890*/  ULDC UR4, c[0x0][0x248] ;  /* 0x0000920000047ab9 */ /* 0x000fe20000000800 */
[----:B----4-:R0:W-:Y:S01]  /*4f8a0*/  @P5 STG.E.U16 desc[UR8][R10.64], R28 ;  /* 0x0000001c0a005986 */ /* 0x0101e2000c101508 */
[----:B------:R-:W-:Y:S01]  /*4f8b0*/  PRMT R5, R28, 0x7632, R5 ;  /* 0x000076321c057816 */ /* 0x000fe20000000005 */
[----:B0-----:R-:W-:Y:S02]  /*4f8c0*/  IMAD.MOV.U32 R28, RZ, RZ, R8 ;  /* 0x000000ffff1c7224 */ /* 0x001fe400078e0008 */
[----:B------:R-:W-:Y:S01]  /*4f8d0*/  VIADD R8, R9, UR4 ;  /* 0x0000000409087c36 */ /* 0x000fe20008000000 */
[----:B------:R-:W-:-:S03]  /*4f8e0*/  ULDC UR4, c[0x0][0x248] ;  /* 0x0000920000047ab9 */ /* 0x000fc60000000800 */
[----:B------:R-:W-:Y:S01]  /*4f8f0*/  VIADD R10, R8, UR4 ;  /* 0x00000004080a7c36 */ /* 0x000fe20008000000 */
[----:B------:R0:W-:Y:S01]  /*4f900*/  STL.64 [R1+0x1788], R8 ;  /* 0x0017880801007387 */ /* 0x0001e20000100a00 */
[----:B------:R-:W-:Y:S01]  /*4f910*/  IMAD.MOV.U32 R11, RZ, RZ, R4 ;  /* 0x000000ffff0b7224 */ /* 0x000fe200078e0004 */
[----:B------:R-:W-:Y:S01]  /*4f920*/  ULDC UR4, c[0x0][0x248] ;  /* 0x0000920000047ab9 */ /* 0x000fe20000000800 */
[----:B------:R-:W-:Y:S02]  /*4f930*/  VIADD R4, R2, 0x88 ;  /* 0x0000008802047836 */ /* 0x000fe40000000000 */
[----:B0-----:R-:W-:Y:S01]  /*4f940*/  IMAD.MOV.U32 R8, RZ, RZ, R10 ;  /* 0x000000ffff087224 */ /* 0x001fe200078e000a */
[----:B------:R-:W4:Y:S02]  /*4f950*/  LDL.LU R9, [R1+0x784] ;  /* 0x0007840001097983 */ /* 0x000f240000300800 */
[----:B------:R-:W-:Y:S02]  /*4f960*/  ISETP.LT.AND P5, PT, R4, UR5, !P0 ;  /* 0x0000000504007c0c */ /* 0x000fe4000c7a1270 */
[----:B------:R0:W-:Y:S01]  /*4f970*/  STL [R1+0x2294], R26 ;  /* 0x0022941a01007387 */ /* 0x0001e20000100800 */
[----:B------:R-:W-:Y:S01]  /*4f980*/  VIADD R4, R2, 0x89 ;  /* 0x0000008902047836 */ /* 0x000fe20000000000 */
[----:B------:R-:W-:Y:S01]  /*4f990*/  ULDC UR5, c[0x0][0x22c] ;  /* 0x00008b0000057ab9 */ /* 0x000fe20000000800 */
[----:B0-----:R-:W-:-:S02]  /*4f9a0*/  IMAD.MOV.U32 R26, RZ, RZ, R6 ;  /* 0x000000ffff1a7224 */ /* 0x001fc400078e0006 */
[----:B------:R-:W-:Y:S01]  /*4f9b0*/  VIADD R6, R8, UR4 ;  /* 0x0000000408067c36 */ /* 0x000fe20008000000 */
[----:B------:R-:W-:-:S04]  /*4f9c0*/  ULDC UR4, c[0x0][0x248] ;  /* 0x0000920000047ab9 */ /* 0x000fc80000000800 */
[----:B------:R-:W-:Y:S04]  /*4f9d0*/  STL [R1+0x584], R6 ;  /* 0x0005840601007387 */ /* 0x000fe80000100800 */
[----:B---3--:R0:W-:Y:S01]  /*4f9e0*/  @P3 STG.E.U16 desc[UR8][R12.64], R5 ;  /* 0x000000050c003986 */ /* 0x0081e2000c101508 */
[----:B------:R-:W-:Y:S01]  /*4f9f0*/  ISETP.LT.AND P3, PT, R4, UR5, !P0 ;  /* 0x0000000504007c0c */ /* 0x000fe2000c761270 */
[----:B------:R-:W-:Y:S01]  /*4fa00*/  ULDC UR5, c[0x0][0x22c] ;  /* 0x00008b0000057ab9 */ /* 0x000fe20000000800 */
[----:B0-----:R-:W-:Y:S02]  /*4fa10*/  IMAD.MOV.U32 R13, RZ, RZ, R11 ;  /* 0x000000ffff0d7224 */ /* 0x001fe400078e000b */
[----:B------:R-:W-:Y:S01]  /*4fa20*/  VIADD R11, R6, UR4 ;  /* 0x00000004060b7c36 */ /* 0x000fe20008000000 */
[----:B------:R-:W-:Y:S01]  /*4fa30*/  ULDC UR4, c[0x0][0x248] ;  /* 0x0000920000047ab9 */ /* 0x000fe20000000800 */
[----:B------:R-:W-:Y:S01]  /*4fa40*/  IMAD.MOV.U32 R12, RZ, RZ, R7 ;  /* 0x000000ffff0c7224 */ /* 0x000fe200078e0007 */
[----:B------:R-:W3:Y:S04]  /*4fa50*/  LDL.LU R6, [R1+0x780] ;  /* 0x0007800001067983 */ /* 0x000ee80000300800 */
[----:B------:R-:W2:Y:S04]  /*4fa60*/  LDL.LU R7, [R1+0x3b0] ;  /* 0x0003b00001077983 */ /* 0x000ea80000300800 */
[----:B------:R-:W4:Y:S01]  /*4fa70*/  LDL.LU R4, [R1+0x2e8] ;  /* 0x0002e80001047983 */ /* 0x000f220000300800 */
[----:B------:R-:W-:Y:S01]  /*4fa80*/  VIADD R10, R11, UR4 ;  /* 0x000000040b0a7c36 */ /* 0x000fe20008000000 */
[----:B------:R-:W-:-:S04]  /*4fa90*/  ULDC UR4, c[0x0][0x248] ;  /* 0x0000920000047ab9 */ /* 0x000fc80000000800 */
[----:B------:R-:W-:Y:S04]  /*4faa0*/  STL.64 [R1+0x1778], R10 ;  /* 0x0017780a01007387 */ /* 0x000fe80000100a00 */
[----:B----4-:R0:W-:Y:S01]  /*4fab0*/  @P6 STG.E.U16 desc[UR8][R14.64], R4 ;  /* 0x000000040e006986 */ /* 0x0101e2000c101508 */
[----:B------:R-:W-:Y:S01]  /*4fac0*/  PRMT R5, R4, 0x7632, R5 ;  /* 0x0000763204057816 */ /* 0x000fe20000000005 */
[----:B0-----:R-:W-:Y:S02]  /*4fad0*/  IMAD.MOV.U32 R14, RZ, RZ, R26 ;  /* 0x000000ffff0e7224 */ /* 0x001fe400078e001a */
[----:B------:R-:W-:Y:S01]  /*4fae0*/  VIADD R15, R10, UR4 ;  /* 0x000000040a0f7c36 */ /* 0x000fe20008000000 */
[----:B------:R-:W-:Y:S01]  /*4faf0*/  ULDC UR4, c[0x0][0x248] ;  /* 0x0000920000047ab9 */ /* 0x000fe20000000800 */
[----:B------:R-:W-:-:S02]  /*4fb00*/  VIADD R4, R2, 0x8a ;  /* 0x0000008a02047836 */ /* 0x000fc40000000000 */
[----:B------:R-:W-:Y:S02]  /*4fb10*/  IMAD.MOV.U32 R11, RZ, RZ, R14 ;  /* 0x000000ffff0b7224 */ /* 0x000fe400078e000e */
[----:B------:R-:W-:Y:S01]  /*4fb20*/  VIADD R14, R15, UR4 ;  /* 0x000000040f0e7c36 */ /* 0x000fe20008000000 */
[----:B------:R-:W-:Y:S01]  /*4fb30*/  ULDC UR4, c[0x0][0x248] ;  /* 0x0000920000047ab9 */ /* 0x000fe20000000800 */
[----:B------:R-:W-:Y:S01]  /*4fb40*/  ISETP.LT.AND P6, PT, R4, UR5, !P0 ;  /* 0x0000000504007c0c */ /* 0x000fe2000c7c1270 */
[----:B------:R-:W-:Y:S01]  /*4fb50*/  IMAD.MOV.U32 R4, RZ, RZ, R13 ;  /* 0x000000ffff047224 */ /* 0x000fe200078e000d */
[----:B------:R0:W-:Y:S01]  /*4fb60*/  @P2 STG.E.U16 desc[UR8][R16.64], R5 ;  /* 0x0000000510002986 */ /* 0x0001e2000c101508 */
[----:B------:R-:W-:Y:S01]  /*4fb70*/  VIADD R13, R14, UR4 ;  /* 0x000000040e0d7c36 */ /* 0x000fe20008000000 */
[----:B------:R-:W-:Y:S01]  /*4fb80*/  ULDC UR4, c[0x0][0x248] ;  /* 0x0000920000047ab9 */ /* 0x000fe20000000800 */
[----:B------:R-:W-:Y:S01]  /*4fb90*/  IMAD.MOV.U32 R10, RZ, RZ, R9 ;  /* 0x000000ffff0a7224 */ /* 0x000fe200078e0009 */
[----:B------:R-:W-:Y:S01]  /*4fba0*/  ULDC UR5, c[0x0][0x22c] ;  /* 0x00008b0000057ab9 */ /* 0x000fe20000000800 */
[----:B------:R-:W-:-:S02]  /*4fbb0*/  IMAD.MOV.U32 R9, RZ, RZ, R23 ;  /* 0x000000ffff097224 */ /* 0x000fc400078e0017 */
[----:B------:R-:W4:Y:S01]  /*4fbc0*/  LDL.LU R23, [R1+0x2ec] ;  /* 0x0002ec0001177983 */ /* 0x000f220000300800 */
[----:B0-----:R-:W-:Y:S02]  /*4fbd0*/  IMAD.MOV.U32 R17, RZ, RZ, R12 ;  /* 0x000000ffff117224 */ /* 0x001fe400078e000c */
[----:B------:R-:W-:Y:S01]  /*4fbe0*/  VIADD R12, R13, UR4 ;  /* 0x000000040d0c7c36 */ /* 0x000fe20008000000 */
[----:B------:R-:W-:Y:S01]  /*4fbf0*/  ULDC UR4, c[0x0][0x248] ;  /* 0x0000920000047ab9 */ /* 0x000fe20000000800 */
[----:B------:R0:W-:Y:S04]  /*4fc00*/  STL.64 [R1+0x1760], R14 ;  /* 0x0017600e01007387 */ /* 0x0001e80000100a00 */
[----:B------:R1:W-:Y:S01]  /*4fc10*/  STL.64 [R1+0x1768], R12 ;  /* 0x0017680c01007387 */ /* 0x0003e20000100a00 */
[----:B0-----:R-:W-:Y:S01]  /*4fc20*/  VIADD R14, R12, UR4 ;  /* 0x000000040c0e7c36 */ /* 0x001fe20008000000 */
[----:B------:R-:W-:-:S02]  /*4fc30*/  ULDC UR4, c[0x0][0x248] ;  /* 0x0000920000047ab9 */ /* 0x000fc40000000800 */
[----:B-1----:R-:W2:Y:S01]  /*4fc40*/  LDL.LU R12, [R1+0x3a8] ;  /* 0x0003a800010c7983 */ /* 0x002ea20000300800 */
[----:B------:R-:W-:Y:S02]  /*4fc50*/  IMAD.MOV.U32 R15, RZ, RZ, R4 ;  /* 0x000000ffff0f7224 */ /* 0x000fe400078e0004 */
[----:B------:R-:W-:-:S05]  /*4fc60*/  VIADD R4, R2, 0x8b ;  /* 0x0000008b02047836 */ /* 0x000fca0000000000 */
[----:B------:R-:W-:Y:S01]  /*4fc70*/  ISETP.LT.AND P2, PT, R4, UR5, !P0 ;  /* 0x0000000504007c0c */ /* 0x000fe2000c741270 */
[----:B------:R-:W-:Y:S01]  /*4fc80*/  IMAD.MOV.U32 R13, RZ, RZ, R22 ;  /* 0x000000ffff0d7224 */ /* 0x000fe200078e0016 */
[----:B------:R-:W-:Y:S01]  /*4fc90*/  ULDC UR5, c[0x0][0x248] ;  /* 0x0000920000057ab9 */ /* 0x000fe20000000800 */
[----:B------:R-:W-:Y:S01]  /*4fca0*/  IMAD.MOV.U32 R26, RZ, RZ, R28 ;  /* 0x000000ffff1a7224 */ /* 0x000fe200078e001c */
[----:B------:R-:W2:Y:S01]  /*4fcb0*/  LDL.LU R22, [R1+0x22a0] ;  /* 0x0022a00001167983 */ /* 0x000ea20000300800 */
[----:B------:R-:W-:Y:S01]  /*4fcc0*/  VIADD R28, R0, UR6 ;  /* 0x00000006001c7c36 */ /* 0x000fe20008000000 */
[----:B---3--:R-:W-:Y:S01]  /*4fcd0*/  PRMT R16, R6, 0x7632, R16 ;  /* 0x0000763206107816 */ /* 0x008fe20000000010 */
[----:B------:R-:W-:Y:S01]  /*4fce0*/  ULDC UR6, c[0x0][0x248] ;  /* 0x0000920000067ab9 */ /* 0x000fe20000000800 */
[----:B----4-:R-:W-:Y:S01]  /*4fcf0*/  PRMT R5, R23, 0x7632, R5 ;  /* 0x0000763217057816 */ /* 0x010fe20000000005 */
[----:B------:R0:W-:Y:S04]  /*4fd00*/  @P1 STG.E.U16 desc[UR8][R18.64], R23 ;  /* 0x0000001712001986 */ /* 0x0001e8000c101508 */
[----:B0-----:R-:W3:Y:S01]  /*4fd10*/  LDL.LU R23, [R1+0x229c] ;  /* 0x00229c0001177983 */ /* 0x001ee20000300800 */
[----:B------:R-:W-:-:S02]  /*4fd20*/  IMAD.MOV.U32 R18, RZ, RZ, R0 ;  /* 0x000000ffff127224 */ /* 0x000fc400078e0000 */
[----:B--2---:R-:W-:Y:S02]  /*4fd30*/  IMAD.MOV.U32 R4, RZ, RZ, R12 ;  /* 0x000000ffff047224 */ /* 0x004fe400078e000c */
[----:B------:R-:W-:Y:S01]  /*4fd40*/  VIADD R12, R14, UR4 ;  /* 0x000000040e0c7c36 */ /* 0x000fe20008000000 */
[----:B------:R-:W-:-:S03]  /*4fd50*/  ULDC UR4, c[0x0][0x248] ;  /* 0x0000920000047ab9 */ /* 0x000fc60000000800 */
[----:B------:R-:W-:Y:S01]  /*4fd60*/  VIADD R19, R12, UR5 ;  /* 0x000000050c137c36 */ /* 0x000fe20008000000 */
[----:B------:R0:W-:Y:S01]  /*4fd70*/  STL [R1+0x58c], R12 ;  /* 0x00058c0c01007387 */ /* 0x0001e20000100800 */
[----:B------:R-:W-:-:S03]  /*4fd80*/  ULDC UR5, c[0x0][0x22c] ;  /* 0x00008b0000057ab9 */ /* 0x000fc60000000800 */
[----:B------:R-:W2:Y:S01]  /*4fd90*/  LDL.LU R0, [R1+0x788] ;  /* 0x0007880001007983 */ /* 0x000ea20000300800 */
[----:B0-----:R-:W-:Y:S02]  /*4fda0*/  IMAD.MOV.U32 R12, RZ, RZ, R13 ;  /* 0x000000ffff0c7224 */ /* 0x001fe400078e000d */
[----:B------:R-:W-:Y:S02]  /*4fdb0*/  IMAD.MOV.U32 R13, RZ, RZ, R15 ;  /* 0x000000ffff0d7224 */ /* 0x000fe400078e000f */
[----:B------:R-:W-:Y:S02]  /*4fdc0*/  IMAD.MOV.U32 R15, RZ, RZ, R26 ;  /* 0x000000ffff0f7224 */ /* 0x000fe400078e001a */
[----:B------:R-:W4:Y:S04]  /*4fdd0*/  LDL.LU R26, [R1+0x3c4] ;  /* 0x0003c400011a7983 */ /* 0x000f280000300800 */
[----:B------:R0:W-:Y:S04]  /*4fde0*/  STL [R1+0x1820], R14 ;  /* 0x0018200e01007387 */ /* 0x0001e80000100800 */
[----:B------:R1:W-:Y:S01]  /*4fdf0*/  STL [R1+0x16ac], R2 ;  /* 0x0016ac0201007387 */ /* 0x0003e20000100800 */
[----:B0-----:R-:W-:-:S02]  /*4fe00*/  IMAD.MOV.U32 R14, RZ, RZ, R4 ;  /* 0x000000ffff0e7224 */ /* 0x001fc400078e0004 */
[----:B------:R-:W-:Y:S02]  /*4fe10*/  VIADD R4, R2, 0x8c ;  /* 0x0000008c02047836 */ /* 0x000fe40000000000 */
[----:B-1----:R-:W-:Y:S02]  /*4fe20*/  IMAD.MOV.U32 R2, RZ, RZ, R18 ;  /* 0x000000ffff027224 */ /* 0x002fe400078e0012 */
[----:B------:R-:W-:Y:S01]  /*4fe30*/  VIADD R18, R19, UR4 ;  /* 0x0000000413127c36 */ /* 0x000fe20008000000 */
[----:B------:R-:W-:Y:S01]  /*4fe40*/  ISETP.LT.AND P1, PT, R4, UR5, !P0 ;  /* 0x0000000504007c0c */ /* 0x000fe2000c721270 */
[----:B------:R-:W-:Y:S01]  /*4fe50*/  ULDC UR4, c[0x0][0x248] ;  /* 0x0000920000047ab9 */ /* 0x000fe20000000800 */
[----:B------:R-:W-:Y:S01]  /*4fe60*/  IMAD.MOV.U32 R4, RZ, RZ, R10 ;  /* 0x000000ffff047224 */ /* 0x000fe200078e000a */
[----:B------:R-:W-:Y:S01]  /*4fe70*/  ULDC UR5, c[0x0][0x248] ;  /* 0x0000920000057ab9 */ /* 0x000fe20000000800 */
[----:B------:R-:W-:Y:S01]  /*4fe80*/  VIADD R10, R18, UR4 ;  /* 0x00000004120a7c36 */ /* 0x000fe20008000000 */
[----:B------:R0:W-:Y:S01]  /*4fe90*/  STL.64 [R1+0x1750], R18 ;  /* 0x0017501201007387 */ /* 0x0001e20000100a00 */
[----:B------:R-:W-:-:S03]  /*4fea0*/  ULDC UR4, c[0x0][0x248] ;  /* 0x0000920000047ab9 */ /* 0x000fc60000000800 */
[----:B0-----:R-:W2:Y:S01]  /*4feb0*/  LDL.LU R18, [R1+0x4b4] ;  /* 0x0004b40001127983 */ /* 0x001ea20000300800 */
[----:B------:R-:W-:-:S03]  /*4fec0*/  IMAD.MOV.U32 R19, RZ, RZ, R21 ;  /* 0x000000ffff137224 */ /* 0x000fc600078e0015 */
[----:B------:R-:W4:Y:S04]  /*4fed0*/  LDL.LU R21, [R1+0x2298] ;  /* 0x0022980001157983 */ /* 0x000f280000300800 */
[----:B---3--:R-:W-:Y:S04]  /*4fee0*/  @P4 STG.E.U16 desc[UR8][R22.64], R5 ;  /* 0x0000000516004986 */ /* 0x008fe8000c101508 */
[----:B------:R0:W-:Y:S02]  /*4fef0*/  @P5 STG.E.U16 desc[UR8][R24.64], R6 ;  /* 0x0000000618005986 */ /* 0x0001e4000c101508 */
[----:B0-----:R-:W-:Y:S01]  /*4ff00*/  IMAD.MOV.U32 R24, RZ, RZ, R4 ;  /* 0x000000ffff187224 */ /* 0x001fe200078e0004 */
[----:B------:R-:W-:Y:S01]  /*4ff10*/  LEA R4, P4, R7, R20, 0x1 ;  /* 0x0000001407047211 */ /* 0x000fe200078808ff */
[----:B--2---:R-:W-:-:S02]  /*4ff20*/  IMAD.MOV.U32 R23, RZ, RZ, R18 ;  /* 0x000000ffff177224 */ /* 0x004fc400078e0012 */
[----:B------:R-:W-:Y:S01]  /*4ff30*/  VIADD R18, R10, UR4 ;  /* 0x000000040a127c36 */ /* 0x000fe20008000000 */
[----:B------:R-:W-:Y:S01]  /*4ff40*/  ULDC UR4, c[0x0][0x248] ;  /* 0x0000920000047ab9 */ /* 0x000fe20000000800 */
[----:B------:R-:W-:Y:S02]  /*4ff50*/  IMAD.MOV.U32 R25, RZ, RZ, R23 ;  /* 0x000000ffff197224 */ /* 0x000fe400078e0017 */
[----:B------:R-:W-:Y:S01]  /*4ff60*/  VIADD R23, R18, UR4 ;  /* 0x0000000412177c36 */ /* 0x000fe20008000000 */
[----:B------:R0:W-:Y:S01]  /*4ff70*/  STL [R1+0x5ec], R18 ;  /* 0x0005ec1201007387 */ /* 0x0001e20000100800 */
[----:B------:R-:W-:Y:S01]  /*4ff80*/  ULDC UR4, c[0x0][0x248] ;  /* 0x0000920000047ab9 */ /* 0x000fe20000000800 */
[----:B----4-:R-:W-:Y:S01]  /*4ff90*/  LEA.HI.X.SX32 R5, R7, R21, 0x1, P4 ;  /* 0x0000001507057211 */ /* 0x010fe200020f0eff */
[----:B------:R-:W-:Y:S01]  /*4ffa0*/  VIADD R22, R23, UR4 ;  /* 0x0000000417167c36 */ /* 0x000fe20008000000 */
[----:B------:R-:W-:Y:S01]  /*4ffb0*/  LEA R6, P4, R26, R20, 0x1 ;  /* 0x000000141a067211 */ /* 0x000fe200078808ff */
[----:B------:R-:W-:Y:S01]  /*4ffc0*/  IMAD.MOV.U32 R7, RZ, RZ, R25 ;  /* 0x000000ffff077224 */ /* 0x000fe200078e0019 */
[----:B------:R-:W-:Y:S01]  /*4ffd0*/  ULDC UR4, c[0x0][0x248] ;  /* 0x0000920000047ab9 */ /* 0x000fe20000000800 */
[----:B0-----:R-:W-:-:S02]  /*4ffe0*/  IMAD.MOV.U32 R18, RZ, RZ, R19 ;  /* 0x000000ffff127224 */ /* 0x001fc400078e0013 */
[----:B------:R-:W-:Y:S02]  /*4fff0*/  IMAD.MOV.U32 R19, RZ, RZ, R13 ;  /* 0x000000ffff137224 */ /* 0x000fe400078e000d */
[----:B------:R-:W-:Y:S02]  /*50000*/  IMAD.MOV.U32 R13, RZ, RZ, R15 ;  /* 0x000000ffff0d7224 */ /* 0x000fe400078e000f */
[----:B------:R-:W-:Y:S02]  /*50010*/  IMAD.MOV.U32 R15, RZ, RZ, R9 ;  /* 0x000000ffff0f7224 */ /* 0x000fe400078e0009 */
[----:B------:R-:W-:Y:S02]  /*50020*/  IMAD.MOV.U32 R9, RZ, RZ, R28 ;  /* 0x000000ffff097224 */ /* 0x000fe400078e001c */
[----:B------:R-:W2:Y:S01]  /*50030*/  LDL.LU R28, [R1+0x3cc] ;  /* 0x0003cc00011c7983 */ /* 0x000ea20000300800 */
[----:B------:R-:W-:Y:S01]  /*50040*/  VIADD R25, R22, UR4 ;  /* 0x0000000416197c36 */ /* 0x000fe20008000000 */
[----:B------:R-:W-:-:S02]  /*50050*/  ULDC UR4, c[0x0][0x248] ;  /* 0x0000920000047ab9 */ /* 0x000fc40000000800 */
[----:B------:R0:W-:Y:S04]  /*50060*/  STL.64 [R1+0x1738], R22 ;  /* 0x0017381601007387 */ /* 0x0001e80000100a00 */
[----:B------:R-:W-:Y:S01]  /*50070*/  @P3 STG.E.U16 desc[UR8][R4.64], R16 ;  /* 0x0000001004003986 */ /* 0x000fe2000c101508 */
[----:B0-----:R-:W-:Y:S01]  /*50080*/  IMAD.MOV.U32 R23, RZ, RZ, R7 ;  /* 0x000000ffff177224 */ /* 0x001fe200078e0007 */
[----:B------:R-:W-:Y:S02]  /*50090*/  LEA.HI.X.SX32 R7, R26, R21, 0x1, P4 ;  /* 0x000000151a077211 */ /* 0x000fe400020f0eff */
[----:B------:R-:W3:Y:S04]  /*500a0*/  LDL.LU R22, [R1+0x438] ;  /* 0x0004380001167983 */ /* 0x000ee80000300800 */
[----:B------:R-:W-:Y:S04]  /*500b0*/  STL [R1+0x61c], R25 ;  /* 0x00061c1901007387 */ /* 0x000fe80000100800 */
[----:B------:R-:W4:Y:S04]  /*500c0*/  LDL.LU R26, [R1+0x2294] ;  /* 0x00229400011a7983 */ /* 0x000f280000300800 */
[----:B------:R0:W-:Y:S04]  /*500d0*/  @P6 STG.E.U16 desc[UR8][R6.64], R24 ;  /* 0x0000001806006986 */ /* 0x0001e8000c101508 */
[----:B0-----:R-:W2:Y:S01]  /*500e0*/  LDL.LU R7, [R1+0x3c8] ;  /* 0x0003c80001077983 */ /* 0x001ea20000300800 */
[----:B------:R-:W-:Y:S01]  /*500f0*/  VIADD R25, R25, UR5 ;  /* 0x0000000519197c36 */ /* 0x000fe20008000000 */
[----:B------:R-:W-:-:S04]  /*50100*/  ULDC UR5, c[0x0][0x248] ;  /* 0x0000920000057ab9 */ /* 0x000fc80000000800 */
[----:B------:R0:W-:Y:S04]  /*50110*/  STL [R1+0x62c], R25 ;  /* 0x00062c1901007387 */ /* 0x0001e80000100800 */
[----:B------:R1:W-:Y:S01]  /*50120*/  STL [R1+0x1810], R10 ;  /* 0x0018100a01007387 */ /* 0x0003e20000100800 */
[----:B0-----:R-:W-:Y:S01]  /*50130*/  VIADD R25, R25, UR4 ;  /* 0x0000000419197c36 */ /* 0x001fe20008000000 */
[----:B------:R-:W-:Y:S01]  /*50140*/  ULDC UR4, c[0x0][0x248] ;  /* 0x0000920000047ab9 */ /* 0x000fe20000000800 */
[----:B-1----:R-:W-:Y:S02]  /*50150*/  IMAD.MOV.U32 R10, RZ, RZ, R24 ;  /* 0x000000ffff0a7224 */ /* 0x002fe400078e0018 */
[----:B------:R-:W-:Y:S01]  /*50160*/  VIADD R24, R25, UR4 ;  /* 0x0000000419187c36 */ /* 0x000fe20008000000 */
[----:B------:R-:W-:-:S02]  /*50170*/  ULDC UR4, c[0x0][0x248] ;  /* 0x0000920000047ab9 */ /* 0x000fc40000000800 */
[----:B------:R-:W-:Y:S01]  /*50180*/  PRMT R16, R10, 0x7632, R16 ;  /* 0x000076320a107816 */ /* 0x000fe20000000010 */
[----:B------:R-:W-:Y:S01]  /*50190*/  VIADD R10, R24, UR5 ;  /* 0x00000005180a7c36 */ /* 0x000fe20008000000 */
[----:B------:R-:W-:Y:S01]  /*501a0*/  ULDC UR5, c[0x0][0x248] ;  /* 0x0000920000057ab9 */ /* 0x000fe20000000800 */
[----:B--2---:R-:W-:-:S04]  /*501b0*/  LEA R4, P3, R7, R20, 0x1 ;  /* 0x0000001407047211 */ /* 0x004fc800078608ff */
[-C--:B------:R-:W-:Y:S01]  /*501c0*/  LEA.HI.X.SX32 R5, R7, R21.reuse, 0x1, P3 ;  /* 0x0000001507057211 */ /* 0x080fe200018f0eff */
[----:B------:R-:W-:Y:S01]  /*501d0*/  IMAD.MOV.U32 R7, RZ, RZ, R28 ;  /* 0x000000ffff077224 */ /* 0x000fe200078e001c */
[----:B------:R-:W-:Y:S02]  /*501e0*/  LEA R6, P3, R28, R20, 0x1 ;  /* 0x000000141c067211 */ /* 0x000fe400078608ff */
[----:B------:R-:W2:Y:S04]  /*501f0*/  LDL.LU R28, [R1+0x2290] ;  /* 0x00229000011c7983 */ /* 0x000ea80000300800 */
[----:B------:R-:W-:Y:S01]  /*50200*/  STL.64 [R1+0x1728], R24 ;  /* 0x0017281801007387 */ /* 0x000fe20000100a00 */
[----:B------:R-:W-:-:S03]  /*50210*/  LEA.HI.X.SX32 R7, R7, R21, 0x1, P3 ;  /* 0x0000001507077211 */ /* 0x000fc600018f0eff */
[----:B------:R0:W-:Y:S04]  /*50220*/  STL [R1+0x65c], R10 ;  /* 0x00065c0a01007387 */ /* 0x0001e80000100800 */
[----:B------:R1:W-:Y:S01]  /*50230*/  @P2 STG.E.U16 desc[UR8][R4.64], R16 ;  /* 0x0000001004002986 */ /* 0x0003e2000c101508 */
[----:B0-----:R-:W-:Y:S01]  /*50240*/  VIADD R10, R10, UR4 ;  /* 0x000000040a0a7c36 */ /* 0x001fe20008000000 */
[----:B------:R-:W-:Y:S02]  /*50250*/  ULDC UR4, c[0x0][0x248] ;  /* 0x0000920000047ab9 */ /* 0x000fe40000000800 */
[----:B------:R0:W-:Y:S01]  /*50260*/  @P1 STG.E.U16 desc[UR8][R6.64], R0 ;  /* 0x0000000006001986 */ /* 0x0001e2000c101508 */
[----:B-1----:R-:W-:Y:S01]  /*50270*/  VIADD R4, R10, UR4 ;  /* 0x000000040a047c36 */ /* 0x002fe20008000000 */
[----:B------:R-:W-:-:S03]  /*50280*/  ULDC UR4, c[0x0][0x248] ;  /* 0x0000920000047ab9 */ /* 0x000fc60000000800 */
[----:B0-----:R-:W-:Y:S01]  /*50290*/  VIADD R7, R4, UR5 ;  /* 0x0000000504077c36 */ /* 0x001fe20008000000 */
[----:B------:R-:W-:-:S03]  /*502a0*/  ULDC UR5, c[0x0][0x248] ;  /* 0x0000920000057ab9 */ /* 0x000fc60000000800 */
[----:B------:R-:W-:Y:S01]  /*502b0*/  VIADD R6, R7, UR4 ;  /* 0x0000000407067c36 */ /* 0x000fe20008000000 */
[----:B------:R0:W-:Y:S01]  /*502c0*/  STL [R1+0x66c], R10 ;  /* 0x00066c0a01007387 */ /* 0x0001e20000100800 */
[----:B------:R-:W-:Y:S02]  /*502d0*/  ULDC UR4, c[0x0][0x248] ;  /* 0x0000920000047ab9 */ /* 0x000fe40000000800 */
[----:B------:R-:W-:Y:S01]  /*502e0*/  VIADD R5, R6, UR5 ;  /* 0x0000000506057c36 */ /* 0x000fe20008000000 */
[----:B------:R1:W-:Y:S01]  /*502f0*/  STL [R1+0x16bc], R0 ;  /* 0x0016bc0001007387 */ /* 0x0003e20000100800 */
[----:B------:R-:W-:Y:S02]  /*50300*/  ULDC UR5, c[0x0][0x248] ;  /* 0x0000920000057ab9 */ /* 0x000fe40000000800 */
[----:B------:R-:W-:Y:S01]  /*50310*/  VIADD R16, R5, UR6 ;  /* 0x0000000605107c36 */ /* 0x000fe20008000000 */
[----:B------:R-:W-:Y:S01]  /*50320*/  STL.64 [R1+0x1700], R6 ;  /* 0x0017000601007387 */ /* 0x000fe20000100a00 */
[----:B---3--:R-:W-:Y:S01]  /*50330*/  IMAD.MOV.U32 R25, RZ, RZ, R22 ;  /* 0x000000ffff197224 */ /* 0x008fe200078e0016 */
[----:B------:R-:W-:Y:S01]  /*50340*/  ULDC UR6, c[0x0][0x248] ;  /* 0x0000920000067ab9 */ /* 0x000fe20000000800 */
[----:B------:R-:W-:-:S02]  /*50350*/  VIADD R24, R16, UR7 ;  /* 0x0000000710187c36 */ /* 0x000fc40008000000 */
[----:B0-----:R-:W-:Y:S01]  /*50360*/  IMAD.MOV.U32 R10, RZ, RZ, R23 ;  /* 0x000000ffff0a7224 */ /* 0x001fe200078e0017 */
[----:B------:R-:W-:Y:S01]  /*50370*/  STL.64 [R1+0x1710], R4 ;  /* 0x0017100401007387 */ /* 0x000fe20000100a00 */
[----:B-1----:R-:W-:Y:S01]  /*50380*/  VIADD R0, R24, UR4 ;  /* 0x0000000418007c36 */ /* 0x002fe20008000000 */
[----:B------:R-:W-:Y:S01]  /*50390*/  ULDC UR4, c[0x0][0x248] ;  /* 0x0000920000047ab9 */ /* 0x000fe20000000800 */
[----:B------:R-:W-:Y:S02]  /*503a0*/  ULDC UR7, c[0x0][0x248] ;  /* 0x0000920000077ab9 */ /* 0x000fe40000000800 */
[----:B------:R-:W-:Y:S01]  /*503b0*/  VIADD R23, R0, UR10 ;  /* 0x0000000a00177c36 */ /* 0x000fe20008000000 */
[----:B------:R0:W-:Y:S01]  /*503c0*/  STL [R1+0x694], R16 ;  /* 0x0006941001007387 */ /* 0x0001e20000100800 */
[----:B------:R-:W-:-:S03]  /*503d0*/  ULDC UR10, c[0x0][0x248] ;  /* 0x00009200000a7ab9 */ /* 0x000fc60000000800 */
[----:B------:R1:W-:Y:S01]  /*503e0*/  STL [R1+0x69c], R0 ;  /* 0x00069c0001007387 */ /* 0x0003e20000100800 */
[----:B0-----:R-:W-:Y:S02]  /*503f0*/  IMAD.MOV.U32 R16, RZ, RZ, R10 ;  /* 0x000000ffff107224 */ /* 0x001fe400078e000a */
[----:B-1----:R-:W-:Y:S01]  /*50400*/  VIADD R0, R23, UR11 ;  /* 0x0000000b17007c36 */ /* 0x002fe20008000000 */
[----:B------:R-:W-:Y:S01]  /*50410*/  ULDC UR11, c[0x0][0x248] ;  /* 0x00009200000b7ab9 */ /* 0x000fe20000000800 */
[----:B------:R-:W-:Y:S02]  /*50420*/  IMAD.MOV.U32 R10, RZ, RZ, R14 ;  /* 0x000000ffff0a7224 */ /* 0x000fe400078e000e */
[----:B------:R-:W-:Y:S01]  /*50430*/  VIADD R14, R0, UR5 ;  /* 0x00000005000e7c36 */ /* 0x000fe20008000000 */
[----:B------:R0:W-:Y:S01]  /*50440*/  STL [R1+0x6ac], R0 ;  /* 0x0006ac0001007387 */ /* 0x0001e20000100800 */
[----:B------:R-:W-:-:S03]  /*50450*/  ULDC UR5, c[0x0][0x248] ;  /* 0x0000920000057ab9 */ /* 0x000fc60000000800 */
[----:B------:R-:W-:Y:S01]  /*50460*/  STL [R1+0x18a8], R23 ;  /* 0x0018a81701007387 */ /* 0x000fe20000100800 */
[----:B0-----:R-:W-:Y:S01]  /*50470*/  VIADD R0, R14, UR15 ;  /* 0x0000000f0e007c36 */ /* 0x001fe20008000000 */
[----:B------:R-:W-:-:S03]  /*50480*/  ULDC UR15, c[0x0][0x248] ;  /* 0x00009200000f7ab9 */ /* 0x000fc60000000800 */
[----:B------:R-:W-:Y:S01]  /*50490*/  VIADD R22, R0, UR16 ;  /* 0x0000001000167c36 */ /* 0x000fe20008000000 */
[----:B------:R0:W-:Y:S01]  /*504a0*/  STL [R1+0x6bc], R0 ;  /* 0x0006bc0001007387 */ /* 0x0001e20000100800 */
[----:B------:R-:W-:Y:S01]  /*504b0*/  ULDC UR16, c[0x0][0x248] ;  /* 0x0000920000107ab9 */ /* 0x000fe20000000800 */
[----:B0-----:R-:W-:Y:S02]  /*504c0*/  IMAD.MOV.U32 R0, RZ, RZ, R25 ;  /* 0x000000ffff007224 */ /* 0x001fe400078e0019 */
[----:B------:R-:W-:Y:S02]  /*504d0*/  IMAD.MOV.U32 R25, RZ, RZ, R10 ;  /* 0x000000ffff197224 */ /* 0x000fe400078e000a */
[----:B------:R-:W-:Y:S02]  /*504e0*/  IMAD.MOV.U32 R10, RZ, RZ, R12 ;  /* 0x000000ffff0a7224 */ /* 0x000fe400078e000c */
[----:B------:R-:W-:Y:S01]  /*504f0*/  VIADD R12, R22, UR17 ;  /* 0x00000011160c7c36 */ /* 0x000fe20008000000 */
[----:B------:R-:W-:Y:S01]  /*50500*/  STL [R1+0x1900], R14 ;  /* 0x0019000e01007387 */ /* 0x000fe20000100800 */
[----:B------:R-:W-:Y:S01]  /*50510*/  IMAD.MOV.U32 R23, RZ, RZ, R0 ;  /* 0x000000ffff177224 */ /* 0x000fe200078e0000 */
[----:B------:R-:W-:Y:S01]  /*50520*/  ULDC UR17, c[0x0][0x248] ;  /* 0x0000920000117ab9 */ /* 0x000fe20000000800 */
[----:B------:R-:W-:Y:S01]  /*50530*/  VIADD R4, R12, UR18 ;  /* 0x000000120c047c36 */ /* 0x000fe20008000000 */
[----:B------:R-:W-:Y:S01]  /*50540*/  STL [R1+0x17d8], R22 ;  /* 0x0017d81601007387 */ /* 0x000fe20000100800 */
[----:B------:R-:W-:Y:S01]  /*50550*/  IMAD.MOV.U32 R7, RZ, RZ, R10 ;  /* 0x000000ffff077224 */ /* 0x000fe200078e000a */
[----:B------:R-:W-:-:S02]  /*50560*/  ULDC UR18, c[0x0][0x248] ;  /* 0x0000920000127ab9 */ /* 0x000fc40000000800 */
[----:B------:R0:W-:Y:S02]  /*50570*/  STL [R1+0x6e4], R4 ;  /* 0x0006e40401007387 */ /* 0x0001e40000100800 */
[----:B0-----:R-:W-:Y:S01]  /*50580*/  VIADD R4, R4, UR19 ;  /* 0x0000001304047c36 */ /* 0x001fe20008000000 */
[----:B------:R-:W-:-:S04]  /*50590*/  ULDC UR19, c[0x0][0x248] ;  /* 0x0000920000137ab9 */ /* 0x000fc80000000800 */
[----:B------:R0:W-:Y:S02]  /*505a0*/  STL [R1+0x6dc], R4 ;  /* 0x0006dc0401007387 */ /* 0x0001e40000100800 */
[----:B0-----:R-:W-:Y:S01]  /*505b0*/  VIADD R4, R4, UR20 ;  /* 0x0000001404047c36 */ /* 0x001fe20008000000 */
[----:B------:R-:W-:-:S04]  /*505c0*/  ULDC UR20, c[0x0][0x248] ;  /* 0x0000920000147ab9 */ /* 0x000fc80000000800 */
[----:B------:R0:W-:Y:S01]  /*505d0*/  STL [R1+0x708], R4 ;  /* 0x0007080401007387 */ /* 0x0001e20000100800 */
[----:B------:R-:W-:Y:S02]  /*505e0*/  IMAD.MOV.U32 R10, RZ, RZ, R13 ;  /* 0x000000ffff0a7224 */ /* 0x000fe400078e000d */
[----:B0-----:R-:W-:Y:S01]  /*505f0*/  VIADD R4, R4, UR21 ;  /* 0x0000001504047c36 */ /* 0x001fe20008000000 */
[----:B------:R0:W-:Y:S01]  /*50600*/  STL [R1+0x1858], R12 ;  /* 0x0018580c01007387 */ /* 0x0001e20000100800 */
[----:B------:R-:W-:Y:S01]  /*50610*/  IMAD.MOV.U32 R14, RZ, RZ, R25 ;  /* 0x000000ffff0e7224 */ /* 0x000fe200078e0019 */
[----:B------:R-:W-:Y:S01]  /*50620*/  ULDC UR21, c[0x0][0x248] ;  /* 0x0000920000157ab9 */ /* 0x000fe20000000800 */
[----:B------:R-:W-:Y:S01]  /*50630*/  VIADD R0, R4, UR22 ;  /* 0x0000001604007c36 */ /* 0x000fe20008000000 */
[----:B------:R-:W-:-:S03]  /*50640*/  ULDC UR22, c[0x0][0x248] ;  /* 0x0000920000167ab9 */ /* 0x000fc60000000800 */
[----:B------:R-:W-:Y:S02]  /*50650*/  VIADD R13, R0, UR23 ;  /* 0x00000017000d7c36 */ /* 0x000fe40008000000 */
[----:B------:R-:W-:Y:S01]  /*50660*/  IMAD.MOV.U32 R25, RZ, RZ, R15 ;  /* 0x000000ffff197224 */ /* 0x000fe200078e000f */
[----:B------:R1:W-:Y:S01]  /*50670*/  STL [R1+0x1868], R0 ;  /* 0x0018680001007387 */ /* 0x0003e20000100800 */
[----:B0-----:R-:W-:Y:S01]  /*50680*/  VIADD R12, R13, UR24 ;  /* 0x000000180d0c7c36 */ /* 0x001fe20008000000 */
[----:B------:R-:W-:Y:S01]  /*50690*/  ULDC UR24, c[0x0][0x248] ;  /* 0x0000920000187ab9 */ /* 0x000fe20000000800 */
[----:B------:R-:W-:Y:S01]  /*506a0*/  IMAD.MOV.U32 R15, RZ, RZ, R8 ;  /* 0x000000ffff0f7224 */ /* 0x000fe200078e0008 */
[----:B------:R-:W-:Y:S01]  /*506b0*/  ULDC UR23, c[0x0][0x248] ;  /* 0x0000920000177ab9 */ /* 0x000fe20000000800 */
[----:B------:R-:W-:Y:S01]  /*506c0*/  VIADD R8, R12, UR25 ;  /* 0x000000190c087c36 */ /* 0x000fe20008000000 */
[----:B------:R-:W-:-:S03]  /*506d0*/  ULDC UR25, c[0x0][0x248] ;  /* 0x0000920000197ab9 */ /* 0x000fc60000000800 */
[----:B------:R-:W-:Y:S01]  /*506e0*/  VIADD R5, R8, UR26 ;  /* 0x0000001a08057c36 */ /* 0x000fe20008000000 */
[----:B------:R0:W-:Y:S01]  /*506f0*/  STL [R1+0x18b8], R8 ;  /* 0x0018b80801007387 */ /* 0x0001e20000100800 */
[----:B-1----:R-:W-:Y:S01]  /*50700*/  IMAD.MOV.U32 R0, RZ, RZ, R18 ;  /* 0x000000ffff007224 */ /* 0x002fe200078e0012 */
[----:B------:R-:W-:Y:S01]  /*50710*/  ULDC UR26, c[0x0][0x248] ;  /* 0x00009200001a7ab9 */ /* 0x000fe20000000800 */
[----:B0-----:R-:W-:Y:S02]  /*50720*/  IMAD.MOV.U32 R8, RZ, RZ, R7 ;  /* 0x000000ffff087224 */ /* 0x001fe400078e0007 */
[----:B------:R-:W-:Y:S01]  /*50730*/  VIADD R7, R5, UR14 ;  /* 0x0000000e05077c36 */ /* 0x000fe20008000000 */
[----:B------:R-:W-:Y:S01]  /*50740*/  STL.64 [R1+0x1730], R4 ;  /* 0x0017300401007387 */ /* 0x000fe20000100a00 */
[----:B------:R-:W-:Y:S01]  /*50750*/  IMAD.MOV.U32 R22, RZ, RZ, R14 ;  /* 0x000000ffff167224 */ /* 0x000fe200078e000e */
[----:B------:R-:W-:Y:S01]  /*50760*/  ULDC UR14, c[0x0][0x248] ;  /* 0x00009200000e7ab9 */ /* 0x000fe20000000800 */
[----:B------:R-:W-:Y:S01]  /*50770*/  VIADD R6, R7, UR13 ;  /* 0x0000000d07067c36 */ /* 0x000fe20008000000 */
[----:B------:R-:W-:-:S03]  /*50780*/  ULDC UR13, c[0x0][0x248] ;  /* 0x00009200000d7ab9 */ /* 0x000fc60000000800 */
[----:B------:R-:W-:Y:S01]  /*50790*/  VIADD R18, R6, UR12 ;  /* 0x0000000c06127c36 */ /* 0x000fe20008000000 */
[----:B------:R0:W-:Y:S01]  /*507a0*/  STL.64 [R1+0x1770], R6 ;  /* 0x0017700601007387 */ /* 0x0001e20000100a00 */
[----:B------:R-:W-:Y:S01]  /*507b0*/  IMAD.MOV.U32 R14, RZ, RZ, R11 ;  /* 0x000000ffff0e7224 */ /* 0x000fe200078e000b */
[----:B------:R-:W-:Y:S01]  /*507c0*/  ULDC UR12, c[0x0][0x248] ;  /* 0x00009200000c7ab9 */ /* 0x000fe20000000800 */
[----:B0-----:R-:W-:Y:S02]  /*507d0*/  IMAD.MOV.U32 R7, RZ, RZ, R12 ;  /* 0x000000ffff077224 */ /* 0x001fe400078e000c */
[----:B------:R-:W-:Y:S02]  /*507e0*/  IMAD.MOV.U32 R12, RZ, RZ, R23 ;  /* 0x000000ffff0c7224 */ /* 0x000fe400078e0017 */
[----:B------:R-:W-:Y:S02]  /*507f0*/  IMAD.MOV.U32 R23, RZ, RZ, R2 ;  /* 0x000000ffff177224 */ /* 0x000fe400078e0002 */
[----:B------:R-:W-:Y:S01]  /*50800*/  VIADD R2, R18, UR11 ;  /* 0x0000000b12027c36 */ /* 0x000fe20008000000 */
[----:B------:R-:W-:-:S03]  /*50810*/  ULDC UR11, c[0x0][0x248] ;  /* 0x00009200000b7ab9 */ /* 0x000fc60000000800 */
[----:B------:R-:W-:Y:S01]  /*50820*/  VIADD R4, R2, UR10 ;  /* 0x0000000a02047c36 */ /* 0x000fe20008000000 */
[----:B------:R0:W-:Y:S01]  /*50830*/  STL [R1+0x19a8], R2 ;  /* 0x0019a80201007387 */ /* 0x0001e20000100800 */
[----:B------:R-:W-:Y:S01]  /*50840*/  IMAD.MOV.U32 R6, RZ, RZ, R9 ;  /* 0x000000ffff067224 */ /* 0x000fe200078e0009 */
[----:B------:R-:W-:Y:S01]  /*50850*/  ULDC UR10, c[0x0][0x248] ;  /* 0x00009200000a7ab9 */ /* 0x000fe20000000800 */
[----:B------:R-:W-:Y:S01]  /*50860*/  VIADD R5, R4, UR59 ;  /* 0x0000003b04057c36 */ /* 0x000fe20008000000 */
[----:B------:R-:W-:-:S04]  /*50870*/  ULDC UR59, c[0x0][0x248] ;  /* 0x00009200003b7ab9 */ /* 0x000fc80000000800 */
[----:B------:R1:W-:Y:S01]  /*50880*/  STL.64 [R1+0x1780], R4 ;  /* 0x0017800401007387 */ /* 0x0003e20000100a00 */
[----:B0-----:R-:W-:Y:S02]  /*50890*/  IMAD.MOV.U32 R2, RZ, RZ, R19 ;  /* 0x000000ffff027224 */ /* 0x001fe400078e0013 */
[----:B------:R-:W-:Y:S01]  /*508a0*/  VIADD R19, R5, UR6 ;  /* 0x0000000605137c36 */ /* 0x000fe20008000000 */
[----:B------:R-:W-:Y:S01]  /*508b0*/  ULDC UR6, c[0x0][0x248] ;  /* 0x0000920000067ab9 */ /* 0x000fe20000000800 */
[----:B-1----:R-:W3:Y:S04]  /*508c0*/  LDL.LU R5, [R1+0x44c] ;  /* 0x00044c0001057983 */ /* 0x002ee80000300800 */
[----:B------:R-:W4:Y:S04]  /*508d0*/  LDL.LU R4, [R1+0x3e0] ;  /* 0x0003e00001047983 */ /* 0x000f280000300800 */
[----:B----4-:R0:W-:Y:S04]  /*508e0*/  STL [R1+0x2270], R4 ;  /* 0x0022700401007387 */ /* 0x0101e80000100800 */
[----:B0-----:R-:W4:Y:S04]  /*508f0*/  LDL.LU R4, [R1+0x3ac] ;  /* 0x0003ac0001047983 */ /* 0x001f280000300800 */
[----:B------:R0:W-:Y:S04]  /*50900*/  STL [R1+0x2280], R14 ;  /* 0x0022800e01007387 */ /* 0x0001e80000100800 */
[----:B0-----:R-:W3:Y:S04]  /*50910*/  LDL.LU R14, [R1+0x3b4] ;  /* 0x0003b400010e7983 */ /* 0x001ee80000300800 */
[----:B------:R0:W-:Y:S04]  /*50920*/  STL.64 [R1+0x2268], R22 ;  /* 0x0022681601007387 */ /* 0x0001e80000100a00 */
[----:B0-----:R-:W4:Y:S04]  /*50930*/  LDL.LU R22, [R1+0x3b8] ;  /* 0x0003b80001167983 */ /* 0x001f280000300800 */
[----:B------:R-:W4:Y:S04]  /*50940*/  LDL.LU R23, [R1+0x38] ;  /* 0x0000380001177983 */ /* 0x000f280000300800 */
[----:B------:R-:W-:Y:S04]  /*50950*/  STL.64 [R1+0x2288], R12 ;  /* 0x0022880c01007387 */ /* 0x000fe80000100a00 */
[----:B--2---:R3:W-:Y:S01]  /*50960*/  STL.64 [R1+0x2278], R28 ;  /* 0x0022781c01007387 */ /* 0x0047e20000100a00 */
[----:B------:R-:W-:Y:S01]  /*50970*/  VIADD R9, R28, UR60 ;  /* 0x0000003c1c097c36 */ /* 0x000fe20008000000 */
[----:B------:R-:W-:Y:S01]  /*50980*/  ULDC UR60, c[0x0][0x248] ;  /* 0x00009200003c7ab9 */ /* 0x000fe20000000800 */
[----:B---3--:R-:W-:Y:S01]  /*50990*/  LEA R28, P2, R14, R20, 0x1 ;  /* 0x000000140e1c7211 */ /* 0x008fe200078408ff */
[----:B----4-:R-:W-:-:S02]  /*509a0*/  IMAD.MOV.U32 R29, RZ, RZ, R23 ;  /* 0x000000ffff1d7224 */ /* 0x010fc400078e0017 */
[----:B------:R-:W-:Y:S02]  /*509b0*/  IMAD.MOV.U32 R23, RZ, RZ, R25 ;  /* 0x000000ffff177224 */ /* 0x000fe400078e0019 */
[----:B------:R-:W-:Y:S01]  /*509c0*/  VIADD R25, R19, UR5 ;  /* 0x0000000513197c36 */ /* 0x000fe20008000000 */
[-C--:B------:R-:W-:Y:S01]  /*509d0*/  LEA R12, P1, R22, R20.reuse, 0x1 ;  /* 0x00000014160c7211 */ /* 0x080fe200078208ff */
[----:B------:R-:W-:Y:S01]  /*509e0*/  IMAD.MOV.U32 R13, RZ, RZ, R22 ;  /* 0x000000ffff0d7224 */ /* 0x000fe200078e0016 */
[----:B------:R-:W-:Y:S02]  /*509f0*/  ULDC UR5, c[0x0][0x248] ;  /* 0x0000920000057ab9 */ /* 0x000fe40000000800 */
[----:B------:R0:W-:Y:S02]  /*50a00*/  STL.64 [R1+0x1798], R24 ;  /* 0x0017981801007387 */ /* 0x0001e40000100a00 */
[-C--:B------:R-:W-:Y:S02]  /*50a10*/  LEA.HI.X.SX32 R13, R13, R21.reuse, 0x1, P1 ;  /* 0x000000150d0d7211 */ /* 0x080fe400008f0eff */
[-C--:B------:R-:W-:Y:S01]  /*50a20*/  LEA R22, P3, R4, R20.reuse, 0x1 ;  /* 0x0000001404167211 */ /* 0x080fe200078608ff */
[----:B0-----:R-:W2:Y:S04]  /*50a30*/  LDL.LU R25, [R1+0x4ec] ;  /* 0x0004ec0001197983 */ /* 0x001ea80000300800 */
[----:B------:R-:W2:Y:S04]  /*50a40*/  LDL.LU R24, [R1+0x474] ;  /* 0x0004740001187983 */ /* 0x000ea80000300800 */
[----:B------:R-:W-:Y:S04]  /*50a50*/  STL.64 [R1+0x1790], R18 ;  /* 0x0017901201007387 */ /* 0x000fe80000100a00 */
[----:B------:R0:W-:Y:S04]  /*50a60*/  STL [R1+0x18c8], R19 ;  /* 0x0018c81301007387 */ /* 0x0001e80000100800 */
[----:B------:R1:W-:Y:S01]  /*50a70*/  STL.64 [R1+0xdf8], R12 ;  /* 0x000df80c01007387 */ /* 0x0003e20000100a00 */
[----:B0-----:R-:W-:Y:S01]  /*50a80*/  IMAD.MOV.U32 R19, RZ, RZ, R29 ;  /* 0x000000ffff137224 */ /* 0x001fe200078e001d */
[-C--:B------:R-:W-:Y:S01]  /*50a90*/  LEA.HI.X.SX32 R29, R14, R21.reuse, 0x1, P2 ;  /* 0x000000150e1d7211 */ /* 0x080fe200010f0eff */
[----:B------:R-:W-:Y:S01]  /*50aa0*/  IMAD.MOV.U32 R18, RZ, RZ, R23 ;  /* 0x000000ffff127224 */ /* 0x000fe200078e0017 */
[----:B------:R-:W-:Y:S01]  /*50ab0*/  LEA.HI.X.SX32 R23, R4, R21, 0x1, P3 ;  /* 0x0000001504177211 */ /* 0x000fe200018f0eff */
[----:B-1----:R-:W3:Y:S04]  /*50ac0*/  LDL.LU.64 R12, [R1+0x2288] ;  /* 0x00228800010c7983 */ /* 0x002ee80000300a00 */
[----:B------:R-:W4:Y:S04]  /*50ad0*/  LDL.LU R14, [R1+0x2280] ;  /* 0x00228000010e7983 */ /* 0x000f280000300800 */
[----:B------:R0:W-:Y:S04]  /*50ae0*/  STL.64 [R1+0xdf0], R28 ;  /* 0x000df01c01007387 */ /* 0x0001e80000100a00 */
[----:B0-----:R-:W2:Y:S04]  /*50af0*/  LDL.LU.64 R28, [R1+0x2278] ;  /* 0x00227800011c7983 */ /* 0x001ea80000300a00 */
[----:B------:R-:W3:Y:S04]  /*50b00*/  LDL.LU R4, [R1+0x2270] ;  /* 0x0022700001047983 */ /* 0x000ee80000300800 */
[----:B------:R0:W-:Y:S04]  /*50b10*/  STL.64 [R1+0xde8], R22 ;  /* 0x000de81601007387 */ /* 0x0001e80000100a00 */
[----:B0-----:R-:W4:Y:S04]  /*50b20*/  LDL.LU.64 R22, [R1+0x2268] ;  /* 0x0022680001167983 */ /* 0x001f280000300a00 */
[----:B--2---:R0:W-:Y:S04]  /*50b30*/  STL [R1+0x2250], R29 ;  /* 0x0022501d01007387 */ /* 0x0041e80000100800 */
[----:B0-----:R-:W2:Y:S04]  /*50b40*/  LDL.LU R29, [R1+0x380] ;  /* 0x00038000011d7983 */ /* 0x001ea80000300800 */
[----:B----4-:R0:W-:Y:S04]  /*50b50*/  STL.64 [R1+0x2238], R22 ;  /* 0x0022381601007387 */ /* 0x0101e80000100a00 */
[----:B0-----:R-:W4:Y:S04]  /*50b60*/  LDL.LU R22, [R1+0x3a0] ;  /* 0x0003a00001167983 */ /* 0x001f280000300800 */
[----:B------:R-:W4:Y:S04]  /*50b70*/  LDL.LU R23, [R1+0x384] ;  /* 0x0003840001177983 */ /* 0x000f280000300800 */
[----:B---3--:R-:W-:Y:S04]  /*50b80*/  STL.64 [R1+0x2248], R4 ;  /* 0x0022480401007387 */ /* 0x008fe80000100a00 */
[----:B------:R0:W-:Y:S04]  /*50b90*/  STL [R1+0x2240], R13 ;  /* 0x0022400d01007387 */ /* 0x0001e80000100800 */
[----:B0-----:R-:W3:Y:S04]  /*50ba0*/  LDL.LU R13, [R1+0x378] ;  /* 0x00037800010d7983 */ /* 0x001ee80000300800 */
[----:B------:R-:W-:Y:S04]  /*50bb0*/  STL.64 [R1+0x2258], R18 ;  /* 0x0022581201007387 */ /* 0x000fe80000100a00 */
[----:B------:R4:W-:Y:S01]  /*50bc0*/  STL.64 [R1+0x2260], R24 ;  /* 0x0022601801007387 */ /* 0x0009e20000100a00 */
[----:B--2---:R-:W-:-:S04]  /*50bd0*/  LEA R4, P3, R29, R20, 0x1 ;  /* 0x000000141d047211 */ /* 0x004fc800078608ff */
[-C--:B------:R-:W-:Y:S01]  /*50be0*/  LEA.HI.X.SX32 R5, R29, R21.reuse, 0x1, P3 ;  /* 0x000000151d057211 */ /* 0x080fe200018f0eff */
[----:B----4-:R-:W-:Y:S01]  /*50bf0*/  IMAD.MOV.U32 R25, RZ, RZ, R22 ;  /* 0x000000ffff197224 */ /* 0x010fe200078e0016 */
[-C--:B------:R-:W-:Y:S01]  /*50c00*/  LEA R24, P1, R22, R20.reuse, 0x1 ;  /* 0x0000001416187211 */ /* 0x080fe200078208ff */
[----:B------:R-:W-:Y:S01]  /*50c10*/  IMAD.MOV.U32 R19, RZ, RZ, R23 ;  /* 0x000000ffff137224 */ /* 0x000fe200078e0017 */
[----:B------:R-:W-:Y:S02]  /*50c20*/  LEA R18, P2, R23, R20, 0x1 ;  /* 0x0000001417127211 */ /* 0x000fe400078408ff */
[-C--:B------:R-:W-:Y:S02]  /*50c30*/  LEA.HI.X.SX32 R25, R25, R21.reuse, 0x1, P1 ;  /* 0x0000001519197211 */ /* 0x080fe400008f0eff */
[----:B------:R-:W-:-:S03]  /*50c40*/  LEA.HI.X.SX32 R19, R19, R21, 0x1, P2 ;  /* 0x0000001513137211 */ /* 0x000fc600010f0eff */
[----:B------:R0:W-:Y:S01]  /*50c50*/  STL.64 [R1+0xde0], R24 ;  /* 0x000de01801007387 */ /* 0x0001e20000100a00 */
[----:B---3--:R-:W-:-:S03]  /*50c60*/  LEA R22, P4, R13, R20, 0x1 ;  /* 0x000000140d167211 */ /* 0x008fc600078808ff */
[----:B0-----:R-:W2:Y:S01]  /*50c70*/  LDL.LU.64 R24, [R1+0x2260] ;  /* 0x0022600001187983 */ /* 0x001ea20000300a00 */
[----:B------:R-:W-:-:S03]  /*50c80*/  LEA.HI.X.SX32 R23, R13, R21, 0x1, P4 ;  /* 0x000000150d177211 */ /* 0x000fc600020f0eff */
[----:B------:R0:W-:Y:S04]  /*50c90*/  STL.64 [R1+0xdd8], R18 ;  /* 0x000dd81201007387 */ /* 0x0001e80000100a00 */
[----:B0-----:R-:W3:Y:S04]  /*50ca0*/  LDL.LU.64 R18, [R1+0x2258] ;  /* 0x0022580001127983 */ /* 0x001ee80000300a00 */
[----:B------:R-:W4:Y:S04]  /*50cb0*/  LDL.LU R29, [R1+0x2250] ;  /* 0x00225000011d7983 */ /* 0x000f280000300800 */
[----:B------:R0:W-:Y:S04]  /*50cc0*/  STL.64 [R1+0xdd0], R4 ;  /* 0x000dd00401007387 */ /* 0x0001e80000100a00 */
[----:B0-----:R-:W2:Y:S04]  /*50cd0*/  LDL.LU.64 R4, [R1+0x2248] ;  /* 0x0022480001047983 */ /* 0x001ea80000300a00 */
[----:B------:R-:W4:Y:S04]  /*50ce0*/  LDL.LU R13, [R1+0x2240] ;  /* 0x00224000010d7983 */ /* 0x000f280000300800 */
[----:B------:R0:W-:Y:S04]  /*50cf0*/  STL.64 [R1+0xdc8], R22 ;  /* 0x000dc81601007387 */ /* 0x0001e80000100a00 */
[----:B0-----:R-:W3:Y:S04]  /*50d00*/  LDL.LU.64 R22, [R1+0x2238] ;  /* 0x0022380001167983 */ /* 0x001ee80000300a00 */
[----:B------:R0:W-:Y:S04]  /*50d10*/  STL [R1+0x2210], R3 ;  /* 0x0022100301007387 */ /* 0x0001e80000100800 */
[----:B0-----:R-:W4:Y:S04]  /*50d20*/  LDL.LU R3, [R1+0x358] ;  /* 0x0003580001037983 */ /* 0x001f280000300800 */
[----:B------:R0:W-:Y:S04]  /*50d30*/  STL [R1+0x2220], R8 ;  /* 0x0022200801007387 */ /* 0x0001e80000100800 */
[----:B0-----:R-:W4:Y:S04]  /*50d40*/  LDL.LU R8, [R1+0x360] ;  /* 0x0003600001087983 */ /* 0x001f280000300800 */
[----:B------:R0:W-:Y:S04]  /*50d50*/  STL.64 [R1+0x2208], R16 ;  /* 0x0022081001007387 */ /* 0x0001e80000100a00 */
[----:B0-----:R-:W4:Y:S04]  /*50d60*/  LDL.LU R16, [R1+0x36c] ;  /* 0x00036c0001107983 */ /* 0x001f280000300800 */
[----:B------:R-:W4:Y:S04]  /*50d70*/  LDL.LU R17, [R1+0x364] ;  /* 0x0003640001117983 */ /* 0x000f280000300800 */
[----:B------:R-:W-:Y:S01]  /*50d80*/  STL.64 [R1+0x2228], R14 ;  /* 0x0022280e01007387 */ /* 0x000fe20000100a00 */
[----:B------:R-:W-:Y:S01]  /*50d90*/  VIADD R11, R26, UR60 ;  /* 0x0000003c1a0b7c36 */ /* 0x000fe20008000000 */
[----:B------:R-:W-:-:S02]  /*50da0*/  ULDC UR60, c[0x0][0x248] ;  /* 0x00009200003c7ab9 */ /* 0x000fc40000000800 */
[----:B--2---:R4:W-:Y:S04]  /*50db0*/  STL.64 [R1+0x2218], R4 ;  /* 0x0022180401007387 */ /* 0x0049e80000100a00 */
[----:B---3--:R0:W-:Y:S01]  /*50dc0*/  STL.64 [R1+0x2230], R22 ;  /* 0x0022301601007387 */ /* 0x0081e20000100a00 */
[----:B----4-:R-:W-:-:S04]  /*50dd0*/  LEA R4, P3, R8, R20, 0x1 ;  /* 0x0000001408047211 */ /* 0x010fc800078608ff */
[-C--:B------:R-:W-:Y:S01]  /*50de0*/  LEA.HI.X.SX32 R5, R8, R21.reuse, 0x1, P3 ;  /* 0x0000001508057211 */ /* 0x080fe200018f0eff */
[----:B0-----:R-:W-:Y:S01]  /*50df0*/  IMAD.MOV.U32 R23, RZ, RZ, R16 ;  /* 0x000000ffff177224 */ /* 0x001fe200078e0010 */
[-C--:B------:R-:W-:Y:S01]  /*50e00*/  LEA R22, P1, R16, R20.reuse, 0x1 ;  /* 0x0000001410167211 */ /* 0x080fe200078208ff */
[----:B------:R-:W-:Y:S01]  /*50e10*/  IMAD.MOV.U32 R15, RZ, RZ, R17 ;  /* 0x000000ffff0f7224 */ /* 0x000fe200078e0011 */
[-C--:B------:R-:W-:Y:S02]  /*50e20*/  LEA R14, P2, R17, R20.reuse, 0x1 ;  /* 0x00000014110e7211 */ /* 0x080fe400078408ff */
[-C--:B------:R-:W-:Y:S02]  /*50e30*/  LEA.HI.X.SX32 R23, R23, R21.reuse, 0x1, P1 ;  /* 0x0000001517177211 */ /* 0x080fe400008f0eff */
[-C--:B------:R-:W-:Y:S02]  /*50e40*/  LEA.HI.X.SX32 R15, R15, R21.reuse, 0x1, P2 ;  /* 0x000000150f0f7211 */ /* 0x080fe400010f0eff */
[CC--:B------:R-:W-:Y:S01]  /*50e50*/  LEA R16, P4, R3.reuse, R20.reuse, 0x1 ;  /* 0x0000001403107211 */ /* 0x0c0fe200078808ff */
[----:B------:R0:W-:Y:S03]  /*50e60*/  STL.64 [R1+0xdc0], R22 ;  /* 0x000dc01601007387 */ /* 0x0001e60000100a00 */
[----:B------:R-:W-:Y:S01]  /*50e70*/  LEA.HI.X.SX32 R17, R3, R21, 0x1, P4 ;  /* 0x0000001503117211 */ /* 0x000fe200020f0eff */
[----:B0-----:R-:W2:Y:S04]  /*50e80*/  LDL.LU.64 R22, [R1+0x2230] ;  /* 0x0022300001167983 */ /* 0x001ea80000300a00 */
[----:B------:R0:W-:Y:S04]  /*50e90*/  STL.64 [R1+0xdb8], R14 ;  /* 0x000db80e01007387 */ /* 0x0001e80000100a00 */
[----:B0-----:R-:W3:Y:S04]  /*50ea0*/  LDL.LU.64 R14, [R1+0x2228] ;  /* 0x00222800010e7983 */ /* 0x001ee80000300a00 */
[----:B------:R-:W4:Y:S04]  /*50eb0*/  LDL.LU R8, [R1+0x2220] ;  /* 0x0022200001087983 */ /* 0x000f280000300800 */
[----:B------:R0:W-:Y:S04]  /*50ec0*/  STL.64 [R1+0xdb0], R4 ;  /* 0x000db00401007387 */ /* 0x0001e80000100a00 */
[----:B0-----:R-:W2:Y:S04]  /*50ed0*/  LDL.LU.64 R4, [R1+0x2218] ;  /* 0x0022180001047983 */ /* 0x001ea80000300a00 */
[----:B------:R-:W3:Y:S04]  /*50ee0*/  LDL.LU R3, [R1+0x2210] ;  /* 0x0022100001037983 */ /* 0x000ee80000300800 */
[----:B------:R0:W-:Y:S04]  /*50ef0*/  STL.64 [R1+0xda8], R16 ;  /* 0x000da81001007387 */ /* 0x0001e80000100a00 */
[----:B0-----:R-:W4:Y:S04]  /*50f00*/  LDL.LU.64 R16, [R1+0x2208] ;  /* 0x0022080001107983 */ /* 0x001f280000300a00 */
[----:B------:R-:W-:Y:S04]  /*50f10*/  STL.64 [R1+0x2200], R24 ;  /* 0x0022001801007387 */ /* 0x000fe80000100a00 */
[----:B------:R0:W-:Y:S04]  /*50f20*/  STL.64 [R1+0x21d8], R18 ;  /* 0x0021d81201007387 */ /* 0x0001e80000100a00 */
[----:B0-----:R-:W2:Y:S04]  /*50f30*/  LDL.LU R18, [R1+0x34c] ;  /* 0x00034c0001127983 */ /* 0x001ea80000300800 */
[----:B------:R-:W3:Y:S04]  /*50f40*/  LDL.LU R19, [R1+0x348] ;  /* 0x0003480001137983 */ /* 0x000ee80000300800 */
[----:B------:R0:W-:Y:S04]  /*50f50*/  STL [R1+0x21f0], R12 ;  /* 0x0021f00c01007387 */ /* 0x0001e80000100800 */
[----:B0-----:R-:W3:Y:S04]  /*50f60*/  LDL.LU R12, [R1+0x344] ;  /* 0x00034400010c7983 */ /* 0x001ee80000300800 */
[----:B------:R0:W-:Y:S04]  /*50f70*/  STL [R1+0x21e0], R26 ;  /* 0x0021e01a01007387 */ /* 0x0001e80000100800 */
[----:B0-----:R-:W3:Y:S04]  /*50f80*/  LDL.LU R26, [R1+0x340] ;  /* 0x00034000011a7983 */ /* 0x001ee80000300800 */
[----:B------:R-:W-:Y:S04]  /*50f90*/  STL.64 [R1+0x21e8], R10 ;  /* 0x0021e80a01007387 */ /* 0x000fe80000100a00 */
[----:B----4-:R3:W-:Y:S01]  /*50fa0*/  STL.64 [R1+0x21f8], R16 ;  /* 0x0021f81001007387 */ /* 0x0107e20000100a00 */
[----:B--2---:R-:W-:Y:S01]  /*50fb0*/  IMAD.MOV.U32 R25, RZ, RZ, R18 ;  /* 0x000000ffff197224 */ /* 0x004fe200078e0012 */
[-C--:B------:R-:W-:Y:S01]  /*50fc0*/  LEA R24, P1, R18, R20.reuse, 0x1 ;  /* 0x0000001412187211 */ /* 0x080fe200078208ff */
[----:B---3--:R-:W-:Y:S01]  /*50fd0*/  IMAD.MOV.U32 R17, RZ, RZ, R19 ;  /* 0x000000ffff117224 */ /* 0x008fe200078e0013 */
[----:B------:R-:W-:-:S02]  /*50fe0*/  LEA R16, P2, R19, R20, 0x1 ;  /* 0x0000001413107211 */ /* 0x000fc400078408ff */
[-C--:B------:R-:W-:Y:S02]  /*50ff0*/  LEA.HI.X.SX32 R25, R25, R21.reuse, 0x1, P1 ;  /* 0x0000001519197211 */ /* 0x080fe400008f0eff */
[----:B------:R-:W-:-:S03]  /*51000*/  LEA.HI.X.SX32 R17, R17, R21, 0x1, P2 ;  /* 0x0000001511117211 */ /* 0x000fc600010f0eff */
[----:B------:R0:W-:Y:S01]  /*51010*/  STL.64 [R1+0xda0], R24 ;  /* 0x000da01801007387 */ /* 0x0001e20000100a00 */
[----:B------:R-:W-:-:S04]  /*51020*/  LEA R10, P3, R12, R20, 0x1 ;  /* 0x000000140c0a7211 */ /* 0x000fc800078608ff */
[----:B------:R-:W-:Y:S01]  /*51030*/  LEA.HI.X.SX32 R11, R12, R21, 0x1, P3 ;  /* 0x000000150c0b7211 */ /* 0x000fe200018f0eff */
[----:B0-----:R-:W2:Y:S04]  /*51040*/  LDL.LU.64 R24, [R1+0x2200] ;  /* 0x0022000001187983 */ /* 0x001ea80000300a00 */
[----:B------:R0:W-:Y:S01]  /*51050*/  STL.64 [R1+0xd98], R16 ;  /* 0x000d981001007387 */ /* 0x0001e20000100a00 */
[----:B------:R-:W-:-:S04]  /*51060*/  LEA R18, P4, R26, R20, 0x1 ;  /* 0x000000141a127211 */ /* 0x000fc800078808ff */
[----:B------:R-:W-:Y:S01]  /*51070*/  LEA.HI.X.SX32 R19, R26, R21, 0x1, P4 ;  /* 0x000000151a137211 */ /* 0x000fe200020f0eff */
[----:B0-----:R-:W3:Y:S04]  /*51080*/  LDL.LU.64 R16, [R1+0x21f8] ;  /* 0x0021f80001107983 */ /* 0x001ee80000300a00 */
[----:B------:R-:W4:Y:S04]  /*51090*/  LDL.LU R12, [R1+0x21f0] ;  /* 0x0021f000010c7983 */ /* 0x000f280000300800 */
[----:B------:R0:W-:Y:S04]  /*510a0*/  STL.64 [R1+0xd90], R10 ;  /* 0x000d900a01007387 */ /* 0x0001e80000100a00 */
[----:B0-----:R-:W3:Y:S04]  /*510b0*/  LDL.LU.64 R10, [R1+0x21e8] ;  /* 0x0021e800010a7983 */ /* 0x001ee80000300a00 */
[----:B------:R-:W4:Y:S04]  /*510c0*/  LDL.LU R26, [R1+0x21e0] ;  /* 0x0021e000011a7983 */ /* 0x000f280000300800 */
[----:B------:R0:W-:Y:S04]  /*510d0*/  STL.64 [R1+0xd88], R18 ;  /* 0x000d881201007387 */ /* 0x0001e80000100a00 */
[----:B0-----:R-:W2:Y:S04]  /*510e0*/  LDL.LU.64 R18, [R1+0x21d8] ;  /* 0x0021d80001127983 */ /* 0x001ea80000300a00 */
[----:B------:R0:W-:Y:S04]  /*510f0*/  STL [R1+0x21c0], R5 ;  /* 0x0021c00501007387 */ /* 0x0001e80000100800 */
[----:B0-----:R-:W3:Y:S04]  /*51100*/  LDL.LU R5, [R1+0x334] ;  /* 0x0003340001057983 */ /* 0x001ee80000300800 */
[----:B------:R0:W-:Y:S04]  /*51110*/  STL [R1+0x21b0], R13 ;  /* 0x0021b00d01007387 */ /* 0x0001e80000100800 */
[----:B0-----:R-:W4:Y:S04]  /*51120*/  LDL.LU R13, [R1+0x330] ;  /* 0x00033000010d7983 */ /* 0x001f280000300800 */
[----:B------:R-:W-:Y:S04]  /*51130*/  STL.64 [R1+0x21d0], R22 ;  /* 0x0021d01601007387 */ /* 0x000fe80000100a00 */
[----:B------:R0:W-:Y:S04]  /*51140*/  STL.64 [R1+0x21b8], R8 ;  /* 0x0021b80801007387 */ /* 0x0001e80000100a00 */
[----:B0-----:R-:W3:Y:S04]  /*51150*/  LDL.LU R8, [R1+0x33c] ;  /* 0x00033c0001087983 */ /* 0x001ee80000300800 */
[----:B------:R-:W4:Y:S04]  /*51160*/  LDL.LU R9, [R1+0x338] ;  /* 0x0003380001097983 */ /* 0x000f280000300800 */
[----:B--2---:R-:W-:Y:S04]  /*51170*/  STL.64 [R1+0x21a8], R18 ;  /* 0x0021a81201007387 */ /* 0x004fe80000100a00 */
[----:B------:R-:W-:Y:S01]  /*51180*/  STL.64 [R1+0x21c8], R24 ;  /* 0x0021c81801007387 */ /* 0x000fe20000100a00 */
[----:B---3--:R-:W-:Y:S01]  /*51190*/  IMAD.MOV.U32 R23, RZ, RZ, R8 ;  /* 0x000000ffff177224 */ /* 0x008fe200078e0008 */
[----:B------:R-:W-:-:S04]  /*511a0*/  LEA R22, P1, R8, R20, 0x1 ;  /* 0x0000001408167211 */ /* 0x000fc800078208ff */
[----:B------:R-:W-:-:S05]  /*511b0*/  LEA.HI.X.SX32 R23, R23, R21, 0x1, P1 ;  /* 0x0000001517177211 */ /* 0x000fca00008f0eff */
[----:B------:R0:W-:Y:S04]  /*511c0*/  STL.64 [R1+0xd80], R22 ;  /* 0x000d801601007387 */ /* 0x0001e80000100a00 */
[----:B0-----:R-:W2:Y:S01]  /*511d0*/  LDL.LU.64 R22, [R1+0x21d0] ;  /* 0x0021d00001167983 */ /* 0x001ea20000300a00 */
[----:B----4-:R-:W-:Y:S01]  /*511e0*/  IMAD.MOV.U32 R25, RZ, RZ, R9 ;  /* 0x000000ffff197224 */ /* 0x010fe200078e0009 */
[-C--:B------:R-:W-:Y:S02]  /*511f0*/  LEA R24, P2, R9, R20.reuse, 0x1 ;  /* 0x0000001409187211 */ /* 0x080fe400078408ff */
[----:B------:R-:W-:Y:S02]  /*51200*/  LEA R8, P3, R5, R20, 0x1 ;  /* 0x0000001405087211 */ /* 0x000fe400078608ff */
[----:B------:R-:W-:-:S02]  /*51210*/  LEA.HI.X.SX32 R25, R25, R21, 0x1, P2 ;  /* 0x0000001519197211 */ /* 0x000fc400010f0eff */
[----:B------:R-:W-:Y:S02]  /*51220*/  LEA R18, P4, R13, R20, 0x1 ;  /* 0x000000140d127211 */ /* 0x000fe400078808ff */
[-C--:B------:R-:W-:Y:S01]  /*51230*/  LEA.HI.X.SX32 R9, R5, R21.reuse, 0x1, P3 ;  /* 0x0000001505097211 */ /* 0x080fe200018f0eff */
[----:B------:R0:W-:Y:S01]  /*51240*/  STL.64 [R1+0xd78], R24 ;  /* 0x000d781801007387 */ /* 0x0001e20000100a00 */
[----:B------:R-:W-:-:S03]  /*51250*/  LEA.HI.X.SX32 R19, R13, R21, 0x1, P4 ;  /* 0x000000150d137211 */ /* 0x000fc600020f0eff */
[----:B0-----:R-:W3:Y:S04]  /*51260*/  LDL.LU.64 R24, [R1+0x21c8] ;  /* 0x0021c80001187983 */ /* 0x001ee80000300a00 */
[----:B------:R-:W4:Y:S04]  /*51270*/  LDL.LU R5, [R1+0x21c0] ;  /* 0x0021c00001057983 */ /* 0x000f280000300800 */
[----:B------:R0:W-:Y:S04]  /*51280*/  STL.64 [R1+0xd70], R8 ;  /* 0x000d700801007387 */ /* 0x0001e80000100a00 */
[----:B0-----:R-:W4:Y:S04]  /*51290*/  LDL.LU.64 R8, [R1+0x21b8] ;  /* 0x0021b80001087983 */ /* 0x001f280000300a00 */
[----:B------:R-:W3:Y:S04]  /*512a0*/  LDL.LU R13, [R1+0x21b0] ;  /* 0x0021b000010d7983 */ /* 0x000ee80000300800 */
[----:B------:R0:W-:Y:S04]  /*512b0*/  STL.64 [R1+0xd68], R18 ;  /* 0x000d681201007387 */ /* 0x0001e80000100a00 */
[----:B0-----:R-:W4:Y:S04]  /*512c0*/  LDL.LU.64 R18, [R1+0x21a8] ;  /* 0x0021a80001127983 */ /* 0x001f280000300a00 */
[----:B------:R0:W-:Y:S04]  /*512d0*/  STL.64 [R1+0x2198], R10 ;  /* 0x0021980a01007387 */ /* 0x0001e80000100a00 */
[----:B0-----:R-:W4:Y:S04]  /*512e0*/  LDL.LU R10, [R1+0x328] ;  /* 0x00032800010a7983 */ /* 0x001f280000300800 */
[----:B------:R-:W4:Y:S04]  /*512f0*/  LDL.LU R11, [R1+0x32c] ;  /* 0x00032c00010b7983 */ /* 0x000f280000300800 */
[----:B------:R0:W-:Y:S04]  /*51300*/  STL [R1+0x2190], R16 ;  /* 0x0021901001007387 */ /* 0x0001e80000100800 */
[----:B0-----:R-:W4:Y:S04]  /*51310*/  LDL.LU R16, [R1+0x324] ;  /* 0x0003240001107983 */ /* 0x001f280000300800 */
[----:B--2---:R-:W-:Y:S04]  /*51320*/  STL.64 [R1+0x2178], R22 ;  /* 0x0021781601007387 */ /* 0x004fe80000100a00 */
[----:B------:R-:W-:Y:S04]  /*51330*/  STL.64 [R1+0x21a0], R14 ;  /* 0x0021a00e01007387 */ /* 0x000fe80000100a00 */
[----:B------:R0:W-:Y:S04]  /*51340*/  STL [R1+0x2180], R17 ;  /* 0x0021801101007387 */ /* 0x0001e80000100800 */
[----:B0-----:R-:W2:Y:S04]  /*51350*/  LDL.LU R17, [R1+0x320] ;  /* 0x0003200001117983 */ /* 0x001ea80000300800 */
[----:B---3--:R0:W-:Y:S01]  /*51360*/  STL.64 [R1+0x2188], R12 ;  /* 0x0021880c01007387 */ /* 0x0081e20000100a00 */
[----:B----4-:R-:W-:-:S02]  /*51370*/  IMAD.MOV.U32 R23, RZ, RZ, R10 ;  /* 0x000000ffff177224 */ /* 0x010fc400078e000a */
[----:B------:R-:W-:Y:S01]  /*51380*/  IMAD.MOV.U32 R15, RZ, RZ, R11 ;  /* 0x000000ffff0f7224 */ /* 0x000fe200078e000b */
[-C--:B------:R-:W-:Y:S01]  /*51390*/  LEA R14, P1, R11, R20.reuse, 0x1 ;  /* 0x000000140b0e7211 */ /* 0x080fe200078208ff */
[----:B------:R-:W-:Y:S01]  /*513a0*/  IMAD.MOV.U32 R11, RZ, RZ, R23 ;  /* 0x000000ffff0b7224 */ /* 0x000fe200078e0017 */
[----:B------:R-:W-:Y:S02]  /*513b0*/  LEA R10, P2, R23, R20, 0x1 ;  /* 0x00000014170a7211 */ /* 0x000fe400078408ff */
[-C--:B------:R-:W-:Y:S02]  /*513c0*/  LEA.HI.X.SX32 R15, R15, R21.reuse, 0x1, P1 ;  /* 0x000000150f0f7211 */ /* 0x080fe400008f0eff */
[----:B------:R-:W-:-:S03]  /*513d0*/  LEA.HI.X.SX32 R11, R11, R21, 0x1, P2 ;  /* 0x000000150b0b7211 */ /* 0x000fc600010f0eff */
[----:B------:R1:W-:Y:S01]  /*513e0*/  STL.64 [R1+0xd60], R14 ;  /* 0x000d600e01007387 */ /* 0x0003e20000100a00 */
[----:B0-----:R-:W-:-:S04]  /*513f0*/  LEA R12, P3, R16, R20, 0x1 ;  /* 0x00000014100c7211 */ /* 0x001fc800078608ff */
[----:B------:R-:W-:Y:S01]  /*51400*/  LEA.HI.X.SX32 R13, R16, R21, 0x1, P3 ;  /* 0x00000015100d7211 */ /* 0x000fe200018f0eff */
[----:B-1----:R-:W3:Y:S04]  /*51410*/  LDL.LU.64 R14, [R1+0x21a0] ;  /* 0x0021a000010e7983 */ /* 0x002ee80000300a00 */
[----:B------:R0:W-:Y:S04]  /*51420*/  STL.64 [R1+0xd58], R10 ;  /* 0x000d580a01007387 */ /* 0x0001e80000100a00 */
[----:B0-----:R-:W4:Y:S04]  /*51430*/  LDL.LU.64 R10, [R1+0x2198] ;  /* 0x00219800010a7983 */ /* 0x001f280000300a00 */
[----:B------:R-:W3:Y:S04]  /*51440*/  LDL.LU R16, [R1+0x2190] ;  /* 0x0021900001107983 */ /* 0x000ee80000300800 */
[----:B------:R0:W-:Y:S04]  /*51450*/  STL.64 [R1+0xd50], R12 ;  /* 0x000d500c01007387 */ /* 0x0001e80000100a00 */
[----:B0-----:R-:W3:Y:S01]  /*51460*/  LDL.LU.64 R12, [R1+0x2188] ;  /* 0x00218800010c7983 */ /* 0x001ee20000300a00 */
[----:B--2---:R-:W-:-:S04]  /*51470*/  LEA R22, P4, R17, R20, 0x1 ;  /* 0x0000001411167211 */ /* 0x004fc800078808ff */
[----:B------:R-:W-:Y:S02]  /*51480*/  LEA.HI.X.SX32 R23, R17, R21, 0x1, P4 ;  /* 0x0000001511177211 */ /* 0x000fe400020f0eff */
[----:B------:R-:W2:Y:S04]  /*51490*/  LDL.LU R17, [R1+0x2180] ;  /* 0x0021800001117983 */ /* 0x000ea80000300800 */
[----:B------:R0:W-:Y:S04]  /*514a0*/  STL.64 [R1+0xd48], R22 ;  /* 0x000d481601007387 */ /* 0x0001e80000100a00 */
[----:B0-----:R-:W3:Y:S04]  /*514b0*/  LDL.LU.64 R22, [R1+0x2178] ;  /* 0x0021780001167983 */ /* 0x001ee80000300a00 */
[----:B------:R0:W-:Y:S04]  /*514c0*/  STL.64 [R1+0x2158], R24 ;  /* 0x0021581801007387 */ /* 0x0001e80000100a00 */
[----:B0-----:R-:W2:Y:S04]  /*514d0*/  LDL.LU R24, [R1+0x31c] ;  /* 0x00031c0001187983 */ /* 0x001ea80000300800 */
[----:B------:R-:W3:Y:S04]  /*514e0*/  LDL.LU R25, [R1+0x318] ;  /* 0x0003180001197983 */ /* 0x000ee80000300800 */
[----:B------:R0:W-:Y:S04]  /*514f0*/  STL [R1+0x2160], R9 ;  /* 0x0021600901007387 */ /* 0x0001e80000100800 */
[----:B0-----:R-:W3:Y:S04]  /*51500*/  LDL.LU R9, [R1+0x314] ;  /* 0x0003140001097983 */ /* 0x001ee80000300800 */
[----:B------:R-:W-:Y:S04]  /*51510*/  STL.64 [R1+0x2148], R28 ;  /* 0x0021481c01007387 */ /* 0x000fe80000100a00 */
[----:B------:R0:W-:Y:S04]  /*51520*/  STL [R1+0x2150], R3 ;  /* 0x0021500301007387 */ /* 0x0001e80000100800 */
[----:B0-----:R-:W3:Y:S04]  /*51530*/  LDL.LU R3, [R1+0x310] ;  /* 0x0003100001037983 */ /* 0x001ee80000300800 */
[----:B------:R2:W-:Y:S04]  /*51540*/  STL.64 [R1+0x2170], R26 ;  /* 0x0021701a01007387 */ /* 0x0005e80000100a00 */
        /* <DEDUP_REMOVED lines=12> */
[----:B------:R-:W-:-:S03]  /*51610*/  LEA R28, P4, R3, R20, 0x1 ;  /* 0x00000014031c7211 */ /* 0x000fc600078808ff */
[----:B0-----:R-:W3:Y:S01]  /*51620*/  LDL.LU.64 R10, [R1+0x2168] ;  /* 0x00216800010a7983 */ /* 0x001ee20000300a00 */
[----:B------:R-:W-:-:S03]  /*51630*/  LEA.HI.X.SX32 R29, R3, R21, 0x1, P4 ;  /* 0x00000015031d7211 */ /* 0x000fc600020f0eff */
[----:B------:R-:W4:Y:S04]  /*51640*/  LDL.LU R9, [R1+0x2160] ;  /* 0x0021600001097983 */ /* 0x000f280000300800 */
[----:B------:R0:W-:Y:S04]  /*51650*/  STL.64 [R1+0xd30], R24 ;  /* 0x000d301801007387 */ /* 0x0001e80000100a00 */
[----:B0-----:R-:W3:Y:S04]  /*51660*/  LDL.LU.64 R24, [R1+0x2158] ;  /* 0x0021580001187983 */ /* 0x001ee80000300a00 */
[----:B------:R-:W4:Y:S04]  /*51670*/  LDL.LU R3, [R1+0x2150] ;  /* 0x0021500001037983 */ /* 0x000f280000300800 */
[----:B------:R0:W-:Y:S04]  /*51680*/  STL.64 [R1+0xd28], R28 ;  /* 0x000d281c01007387 */ /* 0x0001e80000100a00 */
[----:B0-----:R-:W2:Y:S04]  /*51690*/  LDL.LU.64 R28, [R1+0x2148] ;  /* 0x00214800011c7983 */ /* 0x001ea80000300a00 */
[----:B------:R0:W-:Y:S04]  /*516a0*/  STL.64 [R1+0x2128], R4 ;  /* 0x0021280401007387 */ /* 0x0001e80000100a00 */
[----:B0-----:R-:W4:Y:S04]  /*516b0*/  LDL.LU R4, [R1+0x2fc] ;  /* 0x0002fc0001047983 */ /* 0x001f280000300800 */
[----:B------:R-:W4:Y:S04]  /*516c0*/  LDL.LU R5, [R1+0x2f8] ;  /* 0x0002f80001057983 */ /* 0x000f280000300800 */
[----:B--2---:R0:W-:Y:S04]  /*516d0*/  STL [R1+0x2120], R28 ;  /* 0x0021201c01007387 */ /* 0x0041e80000100800 */
[----:B0-----:R-:W2:Y:S04]  /*516e0*/  LDL.LU R28, [R1+0x2f0] ;  /* 0x0002f000011c7983 */ /* 0x001ea80000300800 */
[----:B------:R0:W-:Y:S04]  /*516f0*/  STL [R1+0x2130], R27 ;  /* 0x0021301b01007387 */ /* 0x0001e80000100800 */
[----:B0-----:R-:W2:Y:S04]  /*51700*/  LDL.LU R27, [R1+0x2f4] ;  /* 0x0002f400011b7983 */ /* 0x001ea80000300800 */
[----:B------:R4:W-:Y:S04]  /*51710*/  STL.64 [R1+0x2138], R18 ;  /* 0x0021381201007387 */ /* 0x0009e80000100a00 */
[----:B---3--:R-:W-:Y:S04]  /*51720*/  STL.64 [R1+0x2118], R24 ;  /* 0x0021181801007387 */ /* 0x008fe80000100a00 */
[----:B------:R0:W-:Y:S01]  /*51730*/  STL.64 [R1+0x2140], R6 ;  /* 0x0021400601007387 */ /* 0x0001e20000100a00 */
[----:B----4-:R-:W-:Y:S01]  /*51740*/  IMAD.MOV.U32 R19, RZ, RZ, R5 ;  /* 0x000000ffff137224 */ /* 0x010fe200078e0005 */
[-C--:B------:R-:W-:Y:S01]  /*51750*/  LEA R18, P2, R5, R20.reuse, 0x1 ;  /* 0x0000001405127211 */ /* 0x080fe200078408ff */
[----:B0-----:R-:W-:Y:S01]  /*51760*/  IMAD.MOV.U32 R7, RZ, RZ, R4 ;  /* 0x000000ffff077224 */ /* 0x001fe200078e0004 */
[----:B------:R-:W-:-:S02]  /*51770*/  LEA R6, P1, R4, R20, 0x1 ;  /* 0x0000001404067211 */ /* 0x000fc400078208ff */
[-C--:B------:R-:W-:Y:S02]  /*51780*/  LEA.HI.X.SX32 R19, R19, R21.reuse, 0x1, P2 ;  /* 0x0000001513137211 */ /* 0x080fe400010f0eff */
[----:B------:R-:W-:-:S05]  /*51790*/  LEA.HI.X.SX32 R7, R7, R21, 0x1, P1 ;  /* 0x0000001507077211 */ /* 0x000fca00008f0eff */
[----:B------:R0:W-:Y:S04]  /*517a0*/  STL.64 [R1+0xd20], R6 ;  /* 0x000d200601007387 */ /* 0x0001e80000100a00 */
[----:B0-----:R-:W3:Y:S04]  /*517b0*/  LDL.LU.64 R6, [R1+0x2140] ;  /* 0x0021400001067983 */ /* 0x001ee80000300a00 */
[----:B------:R0:W-:Y:S04]  /*517c0*/  STL.64 [R1+0xd18], R18 ;  /* 0x000d181201007387 */ /* 0x0001e80000100a00 */
[----:B0-----:R-:W4:Y:S01]  /*517d0*/  LDL.LU.64 R18, [R1+0x2138] ;  /* 0x0021380001127983 */ /* 0x001f220000300a00 */
[----:B--2---:R-:W-:-:S04]  /*517e0*/  LEA R24, P4, R28, R20, 0x1 ;  /* 0x000000141c187211 */ /* 0x004fc800078808ff */
[----:B------:R-:W-:Y:S02]  /*517f0*/  LEA.HI.X.SX32 R25, R28, R21, 0x1, P4 ;  /* 0x000000151c197211 */ /* 0x000fe400020f0eff */
[----:B------:R-:W-:-:S04]  /*51800*/  LEA R4, P3, R27, R20, 0x1 ;  /* 0x000000141b047211 */ /* 0x000fc800078608ff */
[----:B------:R-:W-:Y:S02]  /*51810*/  LEA.HI.X.SX32 R5, R27, R21, 0x1, P3 ;  /* 0x000000151b057211 */ /* 0x000fe400018f0eff */
[----:B------:R-:W2:Y:S04]  /*51820*/  LDL.LU R27, [R1+0x2130] ;  /* 0x00213000011b7983 */ /* 0x000ea80000300800 */
[----:B------:R0:W-:Y:S04]  /*51830*/  STL.64 [R1+0xd10], R4 ;  /* 0x000d100401007387 */ /* 0x0001e80000100a00 */
[----:B0-----:R-:W3:Y:S04]  /*51840*/  LDL.LU.64 R4, [R1+0x2128] ;  /* 0x0021280001047983 */ /* 0x001ee80000300a00 */
[----:B------:R-:W2:Y:S04]  /*51850*/  LDL.LU R28, [R1+0x2120] ;  /* 0x00212000011c7983 */ /* 0x000ea80000300800 */
[----:B------:R0:W-:Y:S04]  /*51860*/  STL.64 [R1+0xd08], R24 ;  /* 0x000d081801007387 */ /* 0x0001e80000100a00 */
[----:B0-----:R-:W2:Y:S04]  /*51870*/  LDL.LU.64 R24, [R1+0x2118] ;  /* 0x0021180001187983 */ /* 0x001ea80000300a00 */
[----:B------:R0:W-:Y:S04]  /*51880*/  STL.64 [R1+0x20f8], R22 ;  /* 0x0020f81601007387 */ /* 0x0001e80000100a00 */
[----:B0-----:R-:W2:Y:S04]  /*51890*/  LDL.LU R22, [R1+0x2dc] ;  /* 0x0002dc0001167983 */ /* 0x001ea80000300800 */
[----:B------:R-:W2:Y:S04]  /*518a0*/  LDL.LU R23, [R1+0x2d8] ;  /* 0x0002d80001177983 */ /* 0x000ea80000300800 */
[----:B------:R0:W-:Y:S04]  /*518b0*/  STL [R1+0x2100], R17 ;  /* 0x0021001101007387 */ /* 0x0001e80000100800 */
[----:B0-----:R-:W2:Y:S04]  /*518c0*/  LDL.LU R17, [R1+0x2d4] ;  /* 0x0002d40001117983 */ /* 0x001ea80000300800 */
[----:B------:R0:W-:Y:S04]  /*518d0*/  STL [R1+0x20f0], R13 ;  /* 0x0020f00d01007387 */ /* 0x0001e80000100800 */
[----:B0-----:R-:W2:Y:S04]  /*518e0*/  LDL.LU R13, [R1+0x2d0] ;  /* 0x0002d000010d7983 */ /* 0x001ea80000300800 */
[----:B---3--:R-:W-:Y:S04]  /*518f0*/  STL.64 [R1+0x20e8], R4 ;  /* 0x0020e80401007387 */ /* 0x008fe80000100a00 */
[----:B------:R2:W-:Y:S04]  /*51900*/  STL.64 [R1+0x2110], R8 ;  /* 0x0021100801007387 */ /* 0x0005e80000100a00 */
[----:B----4-:R0:W-:Y:S01]  /*51910*/  STL.64 [R1+0x2108], R18 ;  /* 0x0021081201007387 */ /* 0x0101e20000100a00 */
[----:B--2---:R-:W-:Y:S01]  /*51920*/  IMAD.MOV.U32 R9, RZ, RZ, R22 ;  /* 0x000000ffff097224 */ /* 0x004fe200078e0016 */
[-C--:B------:R-:W-:Y:S01]  /*51930*/  LEA R8, P1, R22, R20.reuse, 0x1 ;  /* 0x0000001416087211 */ /* 0x080fe200078208ff */
[----:B0-----:R-:W-:Y:S01]  /*51940*/  IMAD.MOV.U32 R19, RZ, RZ, R23 ;  /* 0x000000ffff137224 */ /* 0x001fe200078e0017 */
        /* <DEDUP_REMOVED lines=13> */
[----:B0-----:R-:W2:Y:S04]  /*51a20*/  LDL.LU.64 R22, [R1+0x20f8] ;  /* 0x0020f80001167983 */ /* 0x001ea80000300a00 */
[----:B------:R-:W3:Y:S04]  /*51a30*/  LDL.LU R13, [R1+0x20f0] ;  /* 0x0020f000010d7983 */ /* 0x000ee80000300800 */
[----:B------:R0:W-:Y:S04]  /*51a40*/  STL.64 [R1+0xce8], R4 ;  /* 0x000ce80401007387 */ /* 0x0001e80000100a00 */
[----:B0-----:R-:W3:Y:S04]  /*51a50*/  LDL.LU.64 R4, [R1+0x20e8] ;  /* 0x0020e80001047983 */ /* 0x001ee80000300a00 */
[----:B------:R0:W-:Y:S04]  /*51a60*/  STL [R1+0x20d0], R6 ;  /* 0x0020d00601007387 */ /* 0x0001e80000100800 */
[----:B0-----:R-:W3:Y:S04]  /*51a70*/  LDL.LU R6, [R1+0x2b4] ;  /* 0x0002b40001067983 */ /* 0x001ee80000300800 */
[----:B------:R0:W-:Y:S04]  /*51a80*/  STL.64 [R1+0x20b8], R10 ;  /* 0x0020b80a01007387 */ /* 0x0001e80000100a00 */
[----:B0-----:R-:W3:Y:S04]  /*51a90*/  LDL.LU R10, [R1+0x2bc] ;  /* 0x0002bc00010a7983 */ /* 0x001ee80000300800 */
[----:B------:R-:W3:Y:S04]  /*51aa0*/  LDL.LU R11, [R1+0x2b8] ;  /* 0x0002b800010b7983 */ /* 0x000ee80000300800 */
[----:B------:R0:W-:Y:S04]  /*51ab0*/  STL [R1+0x20c0], R14 ;  /* 0x0020c00e01007387 */ /* 0x0001e80000100800 */
[----:B0-----:R-:W3:Y:S04]  /*51ac0*/  LDL.LU R14, [R1+0x2b0] ;  /* 0x0002b000010e7983 */ /* 0x001ee80000300800 */
[----:B--2---:R3:W-:Y:S04]  /*51ad0*/  STL.64 [R1+0x20c8], R22 ;  /* 0x0020c81601007387 */ /* 0x0047e80000100a00 */
[----:B------:R-:W-:Y:S04]  /*51ae0*/  STL.64 [R1+0x20d8], R26 ;  /* 0x0020d81a01007387 */ /* 0x000fe80000100a00 */
[----:B----4-:R0:W-:Y:S01]  /*51af0*/  STL.64 [R1+0x20e0], R16 ;  /* 0x0020e01001007387 */ /* 0x0101e20000100a00 */
[-C--:B---3--:R-:W-:Y:S01]  /*51b00*/  LEA R22, P3, R6, R20.reuse, 0x1 ;  /* 0x0000001406167211 */ /* 0x088fe200078608ff */
[----:B0-----:R-:W-:Y:S01]  /*51b10*/  IMAD.MOV.U32 R17, RZ, RZ, R10 ;  /* 0x000000ffff117224 */ /* 0x001fe200078e000a */
[-C--:B------:R-:W-:Y:S01]  /*51b20*/  LEA R16, P1, R10, R20.reuse, 0x1 ;  /* 0x000000140a107211 */ /* 0x080fe200078208ff */
[----:B------:R-:W-:Y:S01]  /*51b30*/  IMAD.MOV.U32 R27, RZ, RZ, R11 ;  /* 0x000000ffff1b7224 */ /* 0x000fe200078e000b */
[----:B------:R-:W-:-:S02]  /*51b40*/  LEA R26, P2, R11, R20, 0x1 ;  /* 0x000000140b1a7211 */ /* 0x000fc400078408ff */
[-C--:B------:R-:W-:Y:S02]  /*51b50*/  LEA.HI.X.SX32 R17, R17, R21.reuse, 0x1, P1 ;  /* 0x0000001511117211 */ /* 0x080fe400008f0eff */
[----:B------:R-:W-:-:S03]  /*51b60*/  LEA.HI.X.SX32 R27, R27, R21, 0x1, P2 ;  /* 0x000000151b1b7211 */ /* 0x000fc600010f0eff */
[----:B------:R0:W-:Y:S01]  /*51b70*/  STL.64 [R1+0xce0], R16 ;  /* 0x000ce01001007387 */ /* 0x0001e20000100a00 */
[----:B------:R-:W-:-:S03]  /*51b80*/  LEA.HI.X.SX32 R23, R6, R21, 0x1, P3 ;  /* 0x0000001506177211 */ /* 0x000fc600018f0eff */
[----:B0-----:R-:W2:Y:S04]  /*51b90*/  LDL.LU.64 R16, [R1+0x20e0] ;  /* 0x0020e00001107983 */ /* 0x001ea80000300a00 */
[----:B------:R0:W-:Y:S04]  /*51ba0*/  STL.64 [R1+0xcd8], R26 ;  /* 0x000cd81a01007387 */ /* 0x0001e80000100a00 */
[----:B0-----:R-:W3:Y:S04]  /*51bb0*/  LDL.LU.64 R26, [R1+0x20d8] ;  /* 0x0020d800011a7983 */ /* 0x001ee80000300a00 */
[----:B------:R-:W4:Y:S01]  /*51bc0*/  LDL.LU R6, [R1+0x20d0] ;  /* 0x0020d00001067983 */ /* 0x000f220000300800 */
[----:B------:R-:W-:-:S04]  /*51bd0*/  LEA R10, P4, R14, R20, 0x1 ;  /* 0x000000140e0a7211 */ /* 0x000fc800078808ff */
[----:B------:R-:W-:Y:S01]  /*51be0*/  LEA.HI.X.SX32 R11, R14, R21, 0x1, P4 ;  /* 0x000000150e0b7211 */ /* 0x000fe200020f0eff */
[----:B------:R0:W-:Y:S04]  /*51bf0*/  STL.64 [R1+0xcd0], R22 ;  /* 0x000cd01601007387 */ /* 0x0001e80000100a00 */
[----:B0-----:R-:W2:Y:S04]  /*51c00*/  LDL.LU.64 R22, [R1+0x20c8] ;  /* 0x0020c80001167983 */ /* 0x001ea80000300a00 */
[----:B------:R-:W3:Y:S04]  /*51c10*/  LDL.LU R14, [R1+0x20c0] ;  /* 0x0020c000010e7983 */ /* 0x000ee80000300800 */
[----:B------:R0:W-:Y:S04]  /*51c20*/  STL.64 [R1+0xcc8], R10 ;  /* 0x000cc80a01007387 */ /* 0x0001e80000100a00 */
[----:B0-----:R-:W2:Y:S04]  /*51c30*/  LDL.LU.64 R10, [R1+0x20b8] ;  /* 0x0020b800010a7983 */ /* 0x001ea80000300a00 */
[----:B------:R0:W-:Y:S04]  /*51c40*/  STL.64 [R1+0x20b0], R4 ;  /* 0x0020b00401007387 */ /* 0x0001e80000100a00 */
[----:B0-----:R-:W3:Y:S04]  /*51c50*/  LDL.LU R5, [R1+0x2a8] ;  /* 0x0002a80001057983 */ /* 0x001ee80000300800 */
[----:B----4-:R0:W-:Y:S04]  /*51c60*/  STL.64 [R1+0x20a8], R6 ;  /* 0x0020a80601007387 */ /* 0x0101e80000100a00 */
[----:B0-----:R-:W4:Y:S04]  /*51c70*/  LDL.LU R7, [R1+0x2ac] ;  /* 0x0002ac0001077983 */ /* 0x001f280000300800 */
[----:B------:R0:W-:Y:S04]  /*51c80*/  STL [R1+0x20a0], R9 ;  /* 0x0020a00901007387 */ /* 0x0001e80000100800 */
[----:B0-----:R-:W2:Y:S04]  /*51c90*/  LDL.LU R9, [R1+0x2a4] ;  /* 0x0002a40001097983 */ /* 0x001ea80000300800 */
[----:B------:R-:W-:Y:S04]  /*51ca0*/  STL.64 [R1+0x2088], R28 ;  /* 0x0020881c01007387 */ /* 0x000fe80000100a00 */
[----:B------:R0:W-:Y:S04]  /*51cb0*/  STL [R1+0x2090], R19 ;  /* 0x0020901301007387 */ /* 0x0001e80000100800 */
[----:B0-----:R-:W2:Y:S01]  /*51cc0*/  LDL.LU R19, [R1+0x2a0] ;  /* 0x0002a00001137983 */ /* 0x001ea20000300800 */
[----:B---3--:R-:W-:-:S05]  /*51cd0*/  IMAD.MOV.U32 R29, RZ, RZ, R5 ;  /* 0x000000ffff1d7224 */ /* 0x008fca00078e0005 */
[-C--:B------:R-:W-:Y:S01]  /*51ce0*/  LEA R6, P2, R29, R20.reuse, 0x1 ;  /* 0x000000141d067211 */ /* 0x080fe200078408ff */
[----:B------:R-:W-:Y:S01]  /*51cf0*/  STL.64 [R1+0x2098], R24 ;  /* 0x0020981801007387 */ /* 0x000fe20000100a00 */
[----:B----4-:R-:W-:Y:S01]  /*51d00*/  IMAD.MOV.U32 R5, RZ, RZ, R7 ;  /* 0x000000ffff057224 */ /* 0x010fe200078e0007 */
[----:B------:R-:W-:Y:S01]  /*51d10*/  LEA R4, P1, R7, R20, 0x1 ;  /* 0x0000001407047211 */ /* 0x000fe200078208ff */
[----:B------:R-:W-:-:S03]  /*51d20*/  IMAD.MOV.U32 R7, RZ, RZ, R29 ;  /* 0x000000ffff077224 */ /* 0x000fc600078e001d */
[-C--:B------:R-:W-:Y:S02]  /*51d30*/  LEA.HI.X.SX32 R5, R5, R21.reuse, 0x1, P1 ;  /* 0x0000001505057211 */ /* 0x080fe400008f0eff */
[----:B------:R-:W-:-:S03]  /*51d40*/  LEA.HI.X.SX32 R7, R7, R21, 0x1, P2 ;  /* 0x0000001507077211 */ /* 0x000fc600010f0eff */
[----:B------:R0:W-:Y:S04]  /*51d50*/  STL.64 [R1+0xcc0], R4 ;  /* 0x000cc00401007387 */ /* 0x0001e80000100a00 */
[----:B0-----:R-:W3:Y:S04]  /*51d60*/  LDL.LU.64 R4, [R1+0x20b0] ;  /* 0x0020b00001047983 */ /* 0x001ee80000300a00 */
[----:B------:R0:W-:Y:S04]  /*51d70*/  STL.64 [R1+0xcb8], R6 ;  /* 0x000cb80601007387 */ /* 0x0001e80000100a00 */
[----:B0-----:R-:W4:Y:S01]  /*51d80*/  LDL.LU.64 R6, [R1+0x20a8] ;  /* 0x0020a80001067983 */ /* 0x001f220000300a00 */
[----:B--2---:R-:W-:-:S02]  /*51d90*/  LEA R24, P3, R9, R20, 0x1 ;  /* 0x0000001409187211 */ /* 0x004fc400078608ff */
[-C--:B------:R-:W-:Y:S02]  /*51da0*/  LEA R28, P4, R19, R20.reuse, 0x1 ;  /* 0x00000014131c7211 */ /* 0x080fe400078808ff */
[-C--:B------:R-:W-:Y:S02]  /*51db0*/  LEA.HI.X.SX32 R25, R9, R21.reuse, 0x1, P3 ;  /* 0x0000001509197211 */ /* 0x080fe400018f0eff */
[----:B------:R-:W-:Y:S01]  /*51dc0*/  LEA.HI.X.SX32 R29, R19, R21, 0x1, P4 ;  /* 0x00000015131d7211 */ /* 0x000fe200020f0eff */
[----:B------:R-:W2:Y:S04]  /*51dd0*/  LDL.LU R9, [R1+0x20a0] ;  /* 0x0020a00001097983 */ /* 0x000ea80000300800 */
[----:B------:R0:W-:Y:S04]  /*51de0*/  STL.64 [R1+0xcb0], R24 ;  /* 0x000cb01801007387 */ /* 0x0001e80000100a00 */
[----:B0-----:R-:W2:Y:S04]  /*51df0*/  LDL.LU.64 R24, [R1+0x2098] ;  /* 0x0020980001187983 */ /* 0x001ea80000300a00 */
[----:B------:R-:W2:Y:S04]  /*51e00*/  LDL.LU R19, [R1+0x2090] ;  /* 0x0020900001137983 */ /* 0x000ea80000300800 */
[----:B------:R0:W-:Y:S04]  /*51e10*/  STL.64 [R1+0xc98], R28 ;  /* 0x000c981c01007387 */ /* 0x0001e80000100a00 */
[----:B0-----:R-:W2:Y:S04]  /*51e20*/  LDL.LU.64 R28, [R1+0x2088] ;  /* 0x00208800011c7983 */ /* 0x001ea80000300a00 */
[----:B----4-:R0:W-:Y:S04]  /*51e30*/  STL [R1+0x2070], R6 ;  /* 0x0020700601007387 */ /* 0x0101e80000100800 */
[----:B0-----:R-:W4:Y:S04]  /*51e40*/  LDL.LU R6, [R1+0x294] ;  /* 0x0002940001067983 */ /* 0x001f280000300800 */
[----:B------:R0:W-:Y:S04]  /*51e50*/  STL.64 [R1+0x2068], R10 ;  /* 0x0020680a01007387 */ /* 0x0001e80000100a00 */
[----:B0-----:R-:W2:Y:S04]  /*51e60*/  LDL.LU R10, [R1+0x29c] ;  /* 0x00029c00010a7983 */ /* 0x001ea80000300800 */
[----:B------:R-:W4:Y:S04]  /*51e70*/  LDL.LU R11, [R1+0x298] ;  /* 0x00029800010b7983 */ /* 0x000f280000300800 */
[----:B---3--:R-:W-:Y:S04]  /*51e80*/  STL.64 [R1+0x2058], R4 ;  /* 0x0020580401007387 */ /* 0x008fe80000100a00 */
[----:B------:R0:W-:Y:S04]  /*51e90*/  STL [R1+0x2060], R13 ;  /* 0x0020600d01007387 */ /* 0x0001e80000100800 */
[----:B0-----:R-:W3:Y:S04]  /*51ea0*/  LDL.LU R13, [R1+0x290] ;  /* 0x00029000010d7983 */ /* 0x001ee80000300800 */
[----:B------:R-:W-:Y:S04]  /*51eb0*/  STL.64 [R1+0x2078], R22 ;  /* 0x0020781601007387 */ /* 0x000fe80000100a00 */
[----:B------:R2:W-:Y:S02]  /*51ec0*/  STL.64 [R1+0x2080], R16 ;  /* 0x0020801001007387 */ /* 0x0005e40000100a00 */
[----:B--2---:R-:W-:Y:S01]  /*51ed0*/  IMAD.MOV.U32 R17, RZ, RZ, R10 ;  /* 0x000000ffff117224 */ /* 0x004fe200078e000a */
[-C--:B------:R-:W-:Y:S01]  /*51ee0*/  LEA R16, P1, R10, R20.reuse, 0x1 ;  /* 0x000000140a107211 */ /* 0x080fe200078208ff */
[----:B----4-:R-:W-:Y:S01]  /*51ef0*/  IMAD.MOV.U32 R23, RZ, RZ, R11 ;  /* 0x000000ffff177224 */ /* 0x010fe200078e000b */
[----:B------:R-:W-:-:S02]  /*51f00*/  LEA R22, P2, R11, R20, 0x1 ;  /* 0x000000140b167211 */ /* 0x000fc400078408ff */
[-C--:B------:R-:W-:Y:S02]  /*51f10*/  LEA.HI.X.SX32 R17, R17, R21.reuse, 0x1, P1 ;  /* 0x0000001511117211 */ /* 0x080fe400008f0eff */
[CC--:B------:R-:W-:Y:S02]  /*51f20*/  LEA R10, P3, R6.reuse, R20.reuse, 0x1 ;  /* 0x00000014060a7211 */ /* 0x0c0fe400078608ff */
[-C--:B------:R-:W-:Y:S01]  /*51f30*/  LEA.HI.X.SX32 R23, R23, R21.reuse, 0x1, P2 ;  /* 0x0000001517177211 */ /* 0x080fe200010f0eff */
[----:B------:R0:W-:Y:S01]  /*51f40*/  STL.64 [R1+0xc90], R16 ;  /* 0x000c901001007387 */ /* 0x0001e20000100a00 */
[-C--:B------:R-:W-:Y:S02]  /*51f50*/  LEA.HI.X.SX32 R11, R6, R21.reuse, 0x1, P3 ;  /* 0x00000015060b7211 */ /* 0x080fe400018f0eff */
[C---:B---3--:R-:W-:Y:S01]  /*51f60*/  LEA R4, P4, R13.reuse, R20, 0x1 ;  /* 0x000000140d047211 */ /* 0x048fe200078808ff */
[----:B0-----:R-:W2:Y:S03]  /*51f70*/  LDL.LU.64 R16, [R1+0x2080] ;  /* 0x0020800001107983 */ /* 0x001ea60000300a00 */
[----:B------:R-:W-:Y:S01]  /*51f80*/  LEA.HI.X.SX32 R5, R13, R21, 0x1, P4 ;  /* 0x000000150d057211 */ /* 0x000fe200020f0eff */
[----:B------:R0:W-:Y:S04]  /*51f90*/  STL.64 [R1+0xc88], R22 ;  /* 0x000c881601007387 */ /* 0x0001e80000100a00 */
[----:B0-----:R-:W3:Y:S04]  /*51fa0*/  LDL.LU.64 R22, [R1+0x2078] ;  /* 0x0020780001167983 */ /* 0x001ee80000300a00 */
[----:B------:R-:W4:Y:S04]  /*51fb0*/  LDL.LU R6, [R1+0x2070] ;  /* 0x0020700001067983 */ /* 0x000f280000300800 */
[----:B------:R0:W-:Y:S04]  /*51fc0*/  STL.64 [R1+0xc80], R10 ;  /* 0x000c800a01007387 */ /* 0x0001e80000100a00 */
[----:B0-----:R-:W2:Y:S04]  /*51fd0*/  LDL.LU.64 R10, [R1+0x2068] ;  /* 0x00206800010a7983 */ /* 0x001ea80000300a00 */
[----:B------:R-:W3:Y:S04]  /*51fe0*/  LDL.LU R13, [R1+0x2060] ;  /* 0x00206000010d7983 */ /* 0x000ee80000300800 */
[----:B------:R0:W-:Y:S04]  /*51ff0*/  STL.64 [R1+0xc58], R4 ;  /* 0x000c580401007387 */ /* 0x0001e80000100a00 */
[----:B0-----:R-:W3:Y:S04]  /*52000*/  LDL.LU.64 R4, [R1+0x2058] ;  /* 0x0020580001047983 */ /* 0x001ee80000300a00 */
[----:B------:R0:W-:Y:S04]  /*52010*/  STL.64 [R1+0x2048], R18 ;  /* 0x0020481201007387 */ /* 0x0001e80000100a00 */
[----:B0-----:R-:W3:Y:S04]  /*52020*/  LDL.LU R18, [R1+0x278] ;  /* 0x0002780001127983 */ /* 0x001ee80000300800 */
[----:B------:R-:W3:Y:S04]  /*52030*/  LDL.LU R19, [R1+0x27c] ;  /* 0x00027c0001137983 */ /* 0x000ee80000300800 */
[----:B------:R-:W-:Y:S04]  /*52040*/  STL.64 [R1+0x2050], R24 ;  /* 0x0020501801007387 */ /* 0x000fe80000100a00 */
[----:B------:R0:W-:Y:S04]  /*52050*/  STL [R1+0x2040], R2 ;  /* 0x0020400201007387 */ /* 0x0001e80000100800 */
[----:B0-----:R-:W3:Y:S04]  /*52060*/  LDL.LU R2, [R1+0x274] ;  /* 0x0002740001027983 */ /* 0x001ee80000300800 */
[----:B------:R-:W-:Y:S04]  /*52070*/  STL.64 [R1+0x2038], R14 ;  /* 0x0020380e01007387 */ /* 0x000fe80000100a00 */
[----:B--2---:R-:W-:Y:S04]  /*52080*/  STL.64 [R1+0x2028], R10 ;  /* 0x0020280a01007387 */ /* 0x004fe80000100a00 */
[----:B----4-:R0:W-:Y:S04]  /*52090*/  STL [R1+0x2030], R6 ;  /* 0x0020300601007387 */ /* 0x0101e80000100800 */
[----:B0-----:R-:W2:Y:S01]  /*520a0*/  LDL.LU R6, [R1+0x270] ;  /* 0x0002700001067983 */ /* 0x001ea20000300800 */
[----:B---3--:R-:W-:-:S02]  /*520b0*/  IMAD.MOV.U32 R15, RZ, RZ, R18 ;  /* 0x000000ffff0f7224 */ /* 0x008fc400078e0012 */
[----:B------:R-:W-:Y:S01]  /*520c0*/  IMAD.MOV.U32 R25, RZ, RZ, R19 ;  /* 0x000000ffff197224 */ /* 0x000fe200078e0013 */
[-C--:B------:R-:W-:Y:S01]  /*520d0*/  LEA R24, P1, R19, R20.reuse, 0x1 ;  /* 0x0000001413187211 */ /* 0x080fe200078208ff */
[----:B------:R-:W-:Y:S01]  /*520e0*/  IMAD.MOV.U32 R19, RZ, RZ, R15 ;  /* 0x000000ffff137224 */ /* 0x000fe200078e000f */
[----:B------:R-:W-:Y:S02]  /*520f0*/  LEA R18, P2, R15, R20, 0x1 ;  /* 0x000000140f127211 */ /* 0x000fe400078408ff */
[-C--:B------:R-:W-:Y:S02]  /*52100*/  LEA.HI.X.SX32 R25, R25, R21.reuse, 0x1, P1 ;  /* 0x0000001519197211 */ /* 0x080fe400008f0eff */
[----:B------:R-:W-:-:S03]  /*52110*/  LEA.HI.X.SX32 R19, R19, R21, 0x1, P2 ;  /* 0x0000001513137211 */ /* 0x000fc600010f0eff */
[----:B------:R0:W-:Y:S01]  /*52120*/  STL.64 [R1+0xc50], R24 ;  /* 0x000c501801007387 */ /* 0x0001e20000100a00 */
[----:B------:R-:W-:-:S04]  /*52130*/  LEA R14, P3, R2, R20, 0x1 ;  /* 0x00000014020e7211 */ /* 0x000fc800078608ff */
[----:B------:R-:W-:Y:S01]  /*52140*/  LEA.HI.X.SX32 R15, R2, R21, 0x1, P3 ;  /* 0x00000015020f7211 */ /* 0x000fe200018f0eff */
[----:B0-----:R-:W3:Y:S04]  /*52150*/  LDL.LU.64 R24, [R1+0x2050] ;  /* 0x0020500001187983 */ /* 0x001ee80000300a00 */
[----:B------:R0:W-:Y:S04]  /*52160*/  STL.64 [R1+0xc48], R18 ;  /* 0x000c481201007387 */ /* 0x0001e80000100a00 */
[----:B0-----:R-:W4:Y:S04]  /*52170*/  LDL.LU.64 R18, [R1+0x2048] ;  /* 0x0020480001127983 */ /* 0x001f280000300a00 */
[----:B------:R-:W4:Y:S04]  /*52180*/  LDL.LU R2, [R1+0x2040] ;  /* 0x0020400001027983 */ /* 0x000f280000300800 */
[----:B------:R0:W-:Y:S04]  /*52190*/  STL.64 [R1+0xc40], R14 ;  /* 0x000c400e01007387 */ /* 0x0001e80000100a00 */
[----:B0-----:R-:W4:Y:S01]  /*521a0*/  LDL.LU.64 R14, [R1+0x2038] ;  /* 0x00203800010e7983 */ /* 0x001f220000300a00 */
[----:B--2---:R-:W-:-:S04]  /*521b0*/  LEA R10, P4, R6, R20, 0x1 ;  /* 0x00000014060a7211 */ /* 0x004fc800078808ff */
[----:B------:R-:W-:Y:S02]  /*521c0*/  LEA.HI.X.SX32 R11, R6, R21, 0x1, P4 ;  /* 0x00000015060b7211 */ /* 0x000fe400020f0eff */
[----:B------:R-:W2:Y:S04]  /*521d0*/  LDL.LU R6, [R1+0x2030] ;  /* 0x0020300001067983 */ /* 0x000ea80000300800 */
[----:B------:R0:W-:Y:S04]  /*521e0*/  STL.64 [R1+0xc28], R10 ;  /* 0x000c280a01007387 */ /* 0x0001e80000100a00 */
[----:B0-----:R-:W2:Y:S04]  /*521f0*/  LDL.LU.64 R10, [R1+0x2028] ;  /* 0x00202800010a7983 */ /* 0x001ea80000300a00 */
[----:B------:R0:W-:Y:S04]  /*52200*/  STL.64 [R1+0x2020], R8 ;  /* 0x0020200801007387 */ /* 0x0001e80000100a00 */
[----:B0-----:R-:W2:Y:S04]  /*52210*/  LDL.LU R9, [R1+0x268] ;  /* 0x0002680001097983 */ /* 0x001ea80000300800 */
[----:B------:R0:W-:Y:S04]  /*52220*/  STL.64 [R1+0x2018], R28 ;  /* 0x0020181c01007387 */ /* 0x0001e80000100a00 */
[----:B0-----:R-:W2:Y:S04]  /*52230*/  LDL.LU R29, [R1+0x26c] ;  /* 0x00026c00011d7983 */ /* 0x001ea80000300800 */
[----:B------:R0:W-:Y:S04]  /*52240*/  STL [R1+0x2010], R0 ;  /* 0x0020100001007387 */ /* 0x0001e80000100800 */
[----:B0-----:R-:W2:Y:S04]  /*52250*/  LDL.LU R0, [R1+0x264] ;  /* 0x0002640001007983 */ /* 0x001ea80000300800 */
[----:B---3--:R-:W-:Y:S04]  /*52260*/  STL.64 [R1+0x1ff8], R24 ;  /* 0x001ff81801007387 */ /* 0x008fe80000100a00 */
[----:B----4-:R0:W-:Y:S04]  /*52270*/  STL [R1+0x2000], R15 ;  /* 0x0020000f01007387 */ /* 0x0101e80000100800 */
[----:B0-----:R-:W3:Y:S04]  /*52280*/  LDL.LU R15, [R1+0x260] ;  /* 0x00026000010f7983 */ /* 0x001ee80000300800 */
[----:B------:R0:W-:Y:S01]  /*52290*/  STL.64 [R1+0x2008], R18 ;  /* 0x0020081201007387 */ /* 0x0001e20000100a00 */
[----:B--2---:R-:W-:-:S05]  /*522a0*/  IMAD.MOV.U32 R25, RZ, RZ, R9 ;  /* 0x000000ffff197224 */ /* 0x004fca00078e0009 */
[-C--:B------:R-:W-:Y:S01]  /*522b0*/  LEA R28, P2, R25, R20.reuse, 0x1 ;  /* 0x00000014191c7211 */ /* 0x080fe200078408ff */
[----:B------:R-:W-:Y:S01]  /*522c0*/  IMAD.MOV.U32 R9, RZ, RZ, R29 ;  /* 0x000000ffff097224 */ /* 0x000fe200078e001d */
[----:B------:R-:W-:Y:S01]  /*522d0*/  LEA R8, P1, R29, R20, 0x1 ;  /* 0x000000141d087211 */ /* 0x000fe200078208ff */
[----:B------:R-:W-:-:S03]  /*522e0*/  IMAD.MOV.U32 R29, RZ, RZ, R25 ;  /* 0x000000ffff1d7224 */ /* 0x000fc600078e0019 */
[-C--:B------:R-:W-:Y:S02]  /*522f0*/  LEA.HI.X.SX32 R9, R9, R21.reuse, 0x1, P1 ;  /* 0x0000001509097211 */ /* 0x080fe400008f0eff */
[----:B------:R-:W-:-:S03]  /*52300*/  LEA.HI.X.SX32 R29, R29, R21, 0x1, P2 ;  /* 0x000000151d1d7211 */ /* 0x000fc600010f0eff */
[----:B------:R1:W-:Y:S01]  /*52310*/  STL.64 [R1+0xc20], R8 ;  /* 0x000c200801007387 */ /* 0x0003e20000100a00 */
[----:B0-----:R-:W-:-:S04]  /*52320*/  LEA R18, P3, R0, R20, 0x1 ;  /* 0x0000001400127211 */ /* 0x001fc800078608ff */
[----:B------:R-:W-:Y:S01]  /*52330*/  LEA.HI.X.SX32 R19, R0, R21, 0x1, P3 ;  /* 0x0000001500137211 */ /* 0x000fe200018f0eff */
[----:B-1----:R-:W2:Y:S04]  /*52340*/  LDL.LU.64 R8, [R1+0x2020] ;  /* 0x0020200001087983 */ /* 0x002ea80000300a00 */
[----:B------:R0:W-:Y:S04]  /*52350*/  STL.64 [R1+0xc18], R28 ;  /* 0x000c181c01007387 */ /* 0x0001e80000100a00 */
[----:B0-----:R-:W4:Y:S01]  /*52360*/  LDL.LU.64 R28, [R1+0x2018] ;  /* 0x00201800011c7983 */ /* 0x001f220000300a00 */
[----:B---3--:R-:W-:-:S03]  /*52370*/  LEA R24, P4, R15, R20, 0x1 ;  /* 0x000000140f187211 */ /* 0x008fc600078808ff */
[----:B------:R-:W3:Y:S01]  /*52380*/  LDL.LU R0, [R1+0x2010] ;  /* 0x0020100001007983 */ /* 0x000ee20000300800 */
[----:B------:R-:W-:-:S03]  /*52390*/  LEA.HI.X.SX32 R25, R15, R21, 0x1, P4 ;  /* 0x000000150f197211 */ /* 0x000fc600020f0eff */
[----:B------:R0:W-:Y:S04]  /*523a0*/  STL.64 [R1+0xc10], R18 ;  /* 0x000c101201007387 */ /* 0x0001e80000100a00 */
[----:B0-----:R-:W3:Y:S04]  /*523b0*/  LDL.LU.64 R18, [R1+0x2008] ;  /* 0x0020080001127983 */ /* 0x001ee80000300a00 */
[----:B------:R-:W3:Y:S04]  /*523c0*/  LDL.LU R15, [R1+0x2000] ;  /* 0x00200000010f7983 */ /* 0x000ee80000300800 */
[----:B------:R0:W-:Y:S04]  /*523d0*/  STL.64 [R1+0xbe8], R24 ;  /* 0x000be81801007387 */ /* 0x0001e80000100a00 */
[----:B0-----:R-:W3:Y:S04]  /*523e0*/  LDL.LU.64 R24, [R1+0x1ff8] ;  /* 0x001ff80001187983 */ /* 0x001ee80000300a00 */
[----:B------:R-:W-:Y:S04]  /*523f0*/  STL.64 [R1+0x1ff0], R6 ;  /* 0x001ff00601007387 */ /* 0x000fe80000100a00 */
[----:B------:R0:W-:Y:S04]  /*52400*/  STL.64 [R1+0x1fc8], R4 ;  /* 0x001fc80401007387 */ /* 0x0001e80000100a00 */
[----:B0-----:R-:W3:Y:S04]  /*52410*/  LDL.LU R4, [R1+0x25c] ;  /* 0x00025c0001047983 */ /* 0x001ee80000300800 */
[----:B------:R-:W3:Y:S04]  /*52420*/  LDL.LU R5, [R1+0x258] ;  /* 0x0002580001057983 */ /* 0x000ee80000300800 */
[----:B------:R0:W-:Y:S04]  /*52430*/  STL [R1+0x1fe0], R22 ;  /* 0x001fe01601007387 */ /* 0x0001e80000100800 */
[----:B0-----:R-:W3:Y:S04]  /*52440*/  LDL.LU R22, [R1+0x254] ;  /* 0x0002540001167983 */ /* 0x001ee80000300800 */
[----:B----4-:R0:W-:Y:S04]  /*52450*/  STL [R1+0x1fd0], R28 ;  /* 0x001fd01c01007387 */ /* 0x0101e80000100800 */
[----:B0-----:R-:W4:Y:S04]  /*52460*/  LDL.LU R28, [R1+0x250] ;  /* 0x00025000011c7983 */ /* 0x001f280000300800 */
[----:B--2---:R-:W-:Y:S04]  /*52470*/  STL.64 [R1+0x1fd8], R8 ;  /* 0x001fd80801007387 */ /* 0x004fe80000100a00 */
[----:B---3--:R0:W-:Y:S01]  /*52480*/  STL.64 [R1+0x1fe8], R24 ;  /* 0x001fe81801007387 */ /* 0x0081e20000100a00 */
[----:B------:R-:W-:Y:S01]  /*52490*/  IMAD.MOV.U32 R7, RZ, RZ, R4 ;  /* 0x000000ffff077224 */ /* 0x000fe200078e0004 */
        /* <DEDUP_REMOVED lines=9> */
[----:B------:R0:W-:Y:S04]  /*52530*/  STL.64 [R1+0xbd8], R24 ;  /* 0x000bd81801007387 */ /* 0x0001e80000100a00 */
[----:B0-----:R-:W3:Y:S04]  /*52540*/  LDL.LU.64 R24, [R1+0x1fe8] ;  /* 0x001fe80001187983 */ /* 0x001ee80000300a00 */
[----:B------:R-:W2:Y:S04]  /*52550*/  LDL.LU R22, [R1+0x1fe0] ;  /* 0x001fe00001167983 */ /* 0x000ea80000300800 */
[----:B------:R0:W-:Y:S04]  /*52560*/  STL.64 [R1+0xbd0], R8 ;  /* 0x000bd00801007387 */ /* 0x0001e80000100a00 */
[----:B0-----:R-:W3:Y:S01]  /*52570*/  LDL.LU.64 R8, [R1+0x1fd8] ;  /* 0x001fd80001087983 */ /* 0x001ee20000300a00 */
[----:B----4-:R-:W-:-:S04]  /*52580*/  LEA R4, P4, R28, R20, 0x1 ;  /* 0x000000141c047211 */ /* 0x010fc800078808ff */
[----:B------:R-:W-:Y:S02]  /*52590*/  LEA.HI.X.SX32 R5, R28, R21, 0x1, P4 ;  /* 0x000000151c057211 */ /* 0x000fe400020f0eff */
[----:B------:R-:W4:Y:S04]  /*525a0*/  LDL.LU R28, [R1+0x1fd0] ;  /* 0x001fd000011c7983 */ /* 0x000f280000300800 */
[----:B------:R0:W-:Y:S04]  /*525b0*/  STL.64 [R1+0xba8], R4 ;  /* 0x000ba80401007387 */ /* 0x0001e80000100a00 */
[----:B0-----:R-:W3:Y:S04]  /*525c0*/  LDL.LU.64 R4, [R1+0x1fc8] ;  /* 0x001fc80001047983 */ /* 0x001ee80000300a00 */
[----:B--2---:R0:W-:Y:S04]  /*525d0*/  STL.64 [R1+0x1f98], R22 ;  /* 0x001f981601007387 */ /* 0x0041e80000100a00 */
[----:B0-----:R-:W2:Y:S04]  /*525e0*/  LDL.LU R22, [R1+0x24c] ;  /* 0x00024c0001167983 */ /* 0x001ea80000300800 */
[----:B------:R-:W4:Y:S04]  /*525f0*/  LDL.LU R23, [R1+0x248] ;  /* 0x0002480001177983 */ /* 0x000f280000300800 */
[----:B------:R0:W-:Y:S04]  /*52600*/  STL [R1+0x1fb0], R11 ;  /* 0x001fb00b01007387 */ /* 0x0001e80000100800 */
[----:B0-----:R-:W4:Y:S04]  /*52610*/  LDL.LU R11, [R1+0x244] ;  /* 0x00024400010b7983 */ /* 0x001f280000300800 */
[----:B------:R-:W-:Y:S04]  /*52620*/  STL.64 [R1+0x1fa8], R6 ;  /* 0x001fa80601007387 */ /* 0x000fe80000100a00 */
[----:B------:R0:W-:Y:S04]  /*52630*/  STL [R1+0x1fa0], R13 ;  /* 0x001fa00d01007387 */ /* 0x0001e80000100800 */
[----:B0-----:R-:W4:Y:S04]  /*52640*/  LDL.LU R13, [R1+0x240] ;  /* 0x00024000010d7983 */ /* 0x001f280000300800 */
[----:B------:R-:W-:Y:S04]  /*52650*/  STL.64 [R1+0x1fb8], R14 ;  /* 0x001fb80e01007387 */ /* 0x000fe80000100a00 */
[----:B---3--:R2:W-:Y:S02]  /*52660*/  STL.64 [R1+0x1fc0], R4 ;  /* 0x001fc00401007387 */ /* 0x0085e40000100a00 */
[----:B--2---:R-:W-:Y:S01]  /*52670*/  IMAD.MOV.U32 R5, RZ, RZ, R22 ;  /* 0x000000ffff057224 */ /* 0x004fe200078e0016 */
[-C--:B------:R-:W-:Y:S01]  /*52680*/  LEA R4, P1, R22, R20.reuse, 0x1 ;  /* 0x0000001416047211 */ /* 0x080fe200078208ff */
[----:B----4-:R-:W-:Y:S01]  /*52690*/  IMAD.MOV.U32 R15, RZ, RZ, R23 ;  /* 0x000000ffff0f7224 */ /* 0x010fe200078e0017 */
        /* <DEDUP_REMOVED lines=9> */
[----:B0-----:R-:W3:Y:S04]  /*52730*/  LDL.LU.64 R14, [R1+0x1fb8] ;  /* 0x001fb800010e7983 */ /* 0x001ee80000300a00 */
[----:B------:R-:W4:Y:S01]  /*52740*/  LDL.LU R11, [R1+0x1fb0] ;  /* 0x001fb000010b7983 */ /* 0x000f220000300800 */
[----:B------:R-:W-:-:S03]  /*52750*/  LEA.HI.X.SX32 R23, R13, R21, 0x1, P4 ;  /* 0x000000150d177211 */ /* 0x000fc600020f0eff */
[----:B------:R0:W-:Y:S04]  /*52760*/  STL.64 [R1+0xb90], R6 ;  /* 0x000b900601007387 */ /* 0x0001e80000100a00 */
[----:B0-----:R-:W3:Y:S04]  /*52770*/  LDL.LU.64 R6, [R1+0x1fa8] ;  /* 0x001fa80001067983 */ /* 0x001ee80000300a00 */
[----:B------:R-:W3:Y:S04]  /*52780*/  LDL.LU R13, [R1+0x1fa0] ;  /* 0x001fa000010d7983 */ /* 0x000ee80000300800 */
[----:B------:R0:W-:Y:S04]  /*52790*/  STL.64 [R1+0xb78], R22 ;  /* 0x000b781601007387 */ /* 0x0001e80000100a00 */
[----:B0-----:R-:W2:Y:S04]  /*527a0*/  LDL.LU.64 R22, [R1+0x1f98] ;  /* 0x001f980001167983 */ /* 0x001ea80000300a00 */
[----:B------:R0:W-:Y:S04]  /*527b0*/  STL [R1+0x1f80], R12 ;  /* 0x001f800c01007387 */ /* 0x0001e80000100800 */
[----:B0-----:R-:W3:Y:S04]  /*527c0*/  LDL.LU R12, [R1+0x234] ;  /* 0x00023400010c7983 */ /* 0x001ee80000300800 */
[----:B------:R0:W-:Y:S04]  /*527d0*/  STL.64 [R1+0x1f88], R18 ;  /* 0x001f881201007387 */ /* 0x0001e80000100a00 */
[----:B0-----:R-:W3:Y:S04]  /*527e0*/  LDL.LU R19, [R1+0x23c] ;  /* 0x00023c0001137983 */ /* 0x001ee80000300800 */
[----:B------:R-:W-:Y:S04]  /*527f0*/  STL.64 [R1+0x1f90], R24 ;  /* 0x001f901801007387 */ /* 0x000fe80000100a00 */
[----:B----4-:R0:W-:Y:S04]  /*52800*/  STL.64 [R1+0x1f68], R10 ;  /* 0x001f680a01007387 */ /* 0x0101e80000100a00 */
[----:B0-----:R-:W4:Y:S04]  /*52810*/  LDL.LU R11, [R1+0x238] ;  /* 0x00023800010b7983 */ /* 0x001f280000300800 */
[----:B------:R0:W-:Y:S04]  /*52820*/  STL [R1+0x1f70], R16 ;  /* 0x001f701001007387 */ /* 0x0001e80000100800 */
[----:B0-----:R-:W4:Y:S04]  /*52830*/  LDL.LU R16, [R1+0x230] ;  /* 0x0002300001107983 */ /* 0x001f280000300800 */
[----:B--2---:R-:W-:Y:S01]  /*52840*/  STL.64 [R1+0x1f78], R22 ;  /* 0x001f781601007387 */ /* 0x004fe20000100a00 */
[----:B---3--:R-:W-:Y:S01]  /*52850*/  IMAD.MOV.U32 R25, RZ, RZ, R19 ;  /* 0x000000ffff197224 */ /* 0x008fe200078e0013 */
[----:B------:R-:W-:-:S04]  /*52860*/  LEA R24, P1, R19, R20, 0x1 ;  /* 0x0000001413187211 */ /* 0x000fc800078208ff */
[----:B------:R-:W-:-:S05]  /*52870*/  LEA.HI.X.SX32 R25, R25, R21, 0x1, P1 ;  /* 0x0000001519197211 */ /* 0x000fca00008f0eff */
[----:B------:R0:W-:Y:S04]  /*52880*/  STL.64 [R1+0xb70], R24 ;  /* 0x000b701801007387 */ /* 0x0001e80000100a00 */
[----:B0-----:R-:W2:Y:S01]  /*52890*/  LDL.LU.64 R24, [R1+0x1f90] ;  /* 0x001f900001187983 */ /* 0x001ea20000300a00 */
[----:B------:R-:W-:-:S04]  /*528a0*/  LEA R22, P3, R12, R20, 0x1 ;  /* 0x000000140c167211 */ /* 0x000fc800078608ff */
[----:B------:R-:W-:Y:S01]  /*528b0*/  LEA.HI.X.SX32 R23, R12, R21, 0x1, P3 ;  /* 0x000000150c177211 */ /* 0x000fe200018f0eff */
[----:B----4-:R-:W-:Y:S01]  /*528c0*/  IMAD.MOV.U32 R19, RZ, RZ, R11 ;  /* 0x000000ffff137224 */ /* 0x010fe200078e000b */
[----:B------:R-:W-:-:S04]  /*528d0*/  LEA R18, P2, R11, R20, 0x1 ;  /* 0x000000140b127211 */ /* 0x000fc800078408ff */
[----:B------:R-:W-:-:S05]  /*528e0*/  LEA.HI.X.SX32 R19, R19, R21, 0x1, P2 ;  /* 0x0000001513137211 */ /* 0x000fca00010f0eff */
[----:B------:R0:W-:Y:S01]  /*528f0*/  STL.64 [R1+0xb68], R18 ;  /* 0x000b681201007387 */ /* 0x0001e20000100a00 */
[----:B------:R-:W-:-:S04]  /*52900*/  LEA R10, P4, R16, R20, 0x1 ;  /* 0x00000014100a7211 */ /* 0x000fc800078808ff */
[----:B------:R-:W-:Y:S01]  /*52910*/  LEA.HI.X.SX32 R11, R16, R21, 0x1, P4 ;  /* 0x00000015100b7211 */ /* 0x000fe200020f0eff */
[----:B0-----:R-:W3:Y:S04]  /*52920*/  LDL.LU.64 R18, [R1+0x1f88] ;  /* 0x001f880001127983 */ /* 0x001ee80000300a00 */
[----:B------:R-:W4:Y:S04]  /*52930*/  LDL.LU R12, [R1+0x1f80] ;  /* 0x001f8000010c7983 */ /* 0x000f280000300800 */
[----:B------:R0:W-:Y:S04]  /*52940*/  STL.64 [R1+0xb60], R22 ;  /* 0x000b601601007387 */ /* 0x0001e80000100a00 */
[----:B0-----:R-:W4:Y:S04]  /*52950*/  LDL.LU.64 R22, [R1+0x1f78] ;  /* 0x001f780001167983 */ /* 0x001f280000300a00 */
[----:B------:R-:W4:Y:S04]  /*52960*/  LDL.LU R16, [R1+0x1f70] ;  /* 0x001f700001107983 */ /* 0x000f280000300800 */
[----:B------:R0:W-:Y:S04]  /*52970*/  STL.64 [R1+0xb58], R10 ;  /* 0x000b580a01007387 */ /* 0x0001e80000100a00 */
[----:B0-----:R-:W4:Y:S04]  /*52980*/  LDL.LU.64 R10, [R1+0x1f68] ;  /* 0x001f6800010a7983 */ /* 0x001f280000300a00 */
[----:B------:R-:W-:Y:S04]  /*52990*/  STL.64 [R1+0x1f60], R8 ;  /* 0x001f600801007387 */ /* 0x000fe80000100a00 */
[----:B------:R0:W-:Y:S04]  /*529a0*/  STL.64 [R1+0x1f38], R4 ;  /* 0x001f380401007387 */ /* 0x0001e80000100a00 */
[----:B0-----:R-:W4:Y:S04]  /*529b0*/  LDL.LU R4, [R1+0x22c] ;  /* 0x00022c0001047983 */ /* 0x001f280000300800 */
[----:B------:R-:W4:Y:S04]  /*529c0*/  LDL.LU R5, [R1+0x228] ;  /* 0x0002280001057983 */ /* 0x000f280000300800 */
[----:B------:R0:W-:Y:S04]  /*529d0*/  STL [R1+0x1f50], R27 ;  /* 0x001f501b01007387 */ /* 0x0001e80000100800 */
[----:B0-----:R-:W4:Y:S04]  /*529e0*/  LDL.LU R27, [R1+0x224] ;  /* 0x00022400011b7983 */ /* 0x001f280000300800 */
[----:B--2---:R-:W-:Y:S04]  /*529f0*/  STL.64 [R1+0x1f48], R24 ;  /* 0x001f481801007387 */ /* 0x004fe80000100a00 */
[----:B------:R0:W-:Y:S04]  /*52a00*/  STL [R1+0x1f40], R0 ;  /* 0x001f400001007387 */ /* 0x0001e80000100800 */
[----:B0-----:R-:W2:Y:S04]  /*52a10*/  LDL.LU R0, [R1+0x220] ;  /* 0x0002200001007983 */ /* 0x001ea80000300800 */
[----:B---3--:R0:W-:Y:S01]  /*52a20*/  STL.64 [R1+0x1f58], R18 ;  /* 0x001f581201007387 */ /* 0x0081e20000100a00 */
[----:B----4-:R-:W-:Y:S01]  /*52a30*/  IMAD.MOV.U32 R9, RZ, RZ, R4 ;  /* 0x000000ffff097224 */ /* 0x010fe200078e0004 */
        /* <DEDUP_REMOVED lines=8> */
[----:B0-----:R-:W3:Y:S04]  /*52ac0*/  LDL.LU.64 R8, [R1+0x1f60] ;  /* 0x001f600001087983 */ /* 0x001ee80000300a00 */
[----:B------:R0:W-:Y:S01]  /*52ad0*/  STL.64 [R1+0xb48], R18 ;  /* 0x000b481201007387 */ /* 0x0001e20000100a00 */
[----:B--2---:R-:W-:-:S03]  /*52ae0*/  LEA R4, P4, R0, R20, 0x1 ;  /* 0x0000001400047211 */ /* 0x004fc600078808ff */
[----:B0-----:R-:W2:Y:S01]  /*52af0*/  LDL.LU.64 R18, [R1+0x1f58] ;  /* 0x001f580001127983 */ /* 0x001ea20000300a00 */
[----:B------:R-:W-:-:S03]  /*52b00*/  LEA.HI.X.SX32 R5, R0, R21, 0x1, P4 ;  /* 0x0000001500057211 */ /* 0x000fc600020f0eff */
[----:B------:R-:W4:Y:S04]  /*52b10*/  LDL.LU R27, [R1+0x1f50] ;  /* 0x001f5000011b7983 */ /* 0x000f280000300800 */
[----:B------:R0:W-:Y:S04]  /*52b20*/  STL.64 [R1+0xb40], R24 ;  /* 0x000b401801007387 */ /* 0x0001e80000100a00 */
[----:B0-----:R-:W4:Y:S04]  /*52b30*/  LDL.LU.64 R24, [R1+0x1f48] ;  /* 0x001f480001187983 */ /* 0x001f280000300a00 */
[----:B------:R-:W2:Y:S04]  /*52b40*/  LDL.LU R0, [R1+0x1f40] ;  /* 0x001f400001007983 */ /* 0x000ea80000300800 */
[----:B------:R0:W-:Y:S04]  /*52b50*/  STL.64 [R1+0xb38], R4 ;  /* 0x000b380401007387 */ /* 0x0001e80000100a00 */
[----:B0-----:R-:W4:Y:S04]  /*52b60*/  LDL.LU.64 R4, [R1+0x1f38] ;  /* 0x001f380001047983 */ /* 0x001f280000300a00 */
[----:B------:R0:W-:Y:S04]  /*52b70*/  STL.64 [R1+0x1f08], R22 ;  /* 0x001f081601007387 */ /* 0x0001e80000100a00 */
[----:B0-----:R-:W2:Y:S04]  /*52b80*/  LDL.LU R22, [R1+0x21c] ;  /* 0x00021c0001167983 */ /* 0x001ea80000300800 */
[----:B------:R-:W2:Y:S04]  /*52b90*/  LDL.LU R23, [R1+0x218] ;  /* 0x0002180001177983 */ /* 0x000ea80000300800 */
[----:B------:R0:W-:Y:S04]  /*52ba0*/  STL [R1+0x1f20], R15 ;  /* 0x001f200f01007387 */ /* 0x0001e80000100800 */
[----:B0-----:R-:W2:Y:S04]  /*52bb0*/  LDL.LU R15, [R1+0x214] ;  /* 0x00021400010f7983 */ /* 0x001ea80000300800 */
[----:B---3--:R-:W-:Y:S04]  /*52bc0*/  STL.64 [R1+0x1f18], R8 ;  /* 0x001f180801007387 */ /* 0x008fe80000100a00 */
[----:B------:R0:W-:Y:S04]  /*52bd0*/  STL [R1+0x1f10], R28 ;  /* 0x001f101c01007387 */ /* 0x0001e80000100800 */
[----:B0-----:R-:W3:Y:S04]  /*52be0*/  LDL.LU R28, [R1+0x210] ;  /* 0x00021000011c7983 */ /* 0x001ee80000300800 */
        /* <DEDUP_REMOVED lines=13> */
[----:B0-----:R-:W4:Y:S04]  /*52cc0*/  LDL.LU.64 R4, [R1+0x1f28] ;  /* 0x001f280001047983 */ /* 0x001f280000300a00 */
[----:B------:R-:W2:Y:S04]  /*52cd0*/  LDL.LU R15, [R1+0x1f20] ;  /* 0x001f2000010f7983 */ /* 0x000ea80000300800 */
[----:B------:R0:W-:Y:S04]  /*52ce0*/  STL.64 [R1+0x720], R8 ;  /* 0x0007200801007387 */ /* 0x0001e80000100a00 */
[----:B0-----:R-:W4:Y:S01]  /*52cf0*/  LDL.LU.64 R8, [R1+0x1f18] ;  /* 0x001f180001087983 */ /* 0x001f220000300a00 */
[----:B---3--:R-:W-:-:S04]  /*52d00*/  LEA R22, P4, R28, R20, 0x1 ;  /* 0x000000141c167211 */ /* 0x008fc800078808ff */
[----:B------:R-:W-:Y:S02]  /*52d10*/  LEA.HI.X.SX32 R23, R28, R21, 0x1, P4 ;  /* 0x000000151c177211 */ /* 0x000fe400020f0eff */
[----:B------:R-:W3:Y:S04]  /*52d20*/  LDL.LU R28, [R1+0x1f10] ;  /* 0x001f1000011c7983 */ /* 0x000ee80000300800 */
[----:B------:R0:W-:Y:S04]  /*52d30*/  STL.64 [R1+0x718], R22 ;  /* 0x0007181601007387 */ /* 0x0001e80000100a00 */
[----:B0-----:R-:W4:Y:S04]  /*52d40*/  LDL.LU.64 R22, [R1+0x1f08] ;  /* 0x001f080001167983 */ /* 0x001f280000300a00 */
[----:B--2---:R0:W-:Y:S04]  /*52d50*/  STL.64 [R1+0x1ed8], R14 ;  /* 0x001ed80e01007387 */ /* 0x0041e80000100a00 */
[----:B0-----:R-:W2:Y:S04]  /*52d60*/  LDL.LU R14, [R1+0x20c] ;  /* 0x00020c00010e7983 */ /* 0x001ea80000300800 */
[----:B------:R-:W2:Y:S04]  /*52d70*/  LDL.LU R15, [R1+0x208] ;  /* 0x00020800010f7983 */ /* 0x000ea80000300800 */
[----:B------:R0:W-:Y:S04]  /*52d80*/  STL [R1+0x1ef0], R16 ;  /* 0x001ef01001007387 */ /* 0x0001e80000100800 */
[----:B0-----:R-:W2:Y:S04]  /*52d90*/  LDL.LU R16, [R1+0x204] ;  /* 0x0002040001107983 */ /* 0x001ea80000300800 */
[----:B------:R-:W-:Y:S04]  /*52da0*/  STL.64 [R1+0x1ee8], R6 ;  /* 0x001ee80601007387 */ /* 0x000fe80000100a00 */
[----:B------:R0:W-:Y:S04]  /*52db0*/  STL [R1+0x1ee0], R13 ;  /* 0x001ee00d01007387 */ /* 0x0001e80000100800 */
[----:B0-----:R-:W2:Y:S04]  /*52dc0*/  LDL.LU R13, [R1+0x200] ;  /* 0x00020000010d7983 */ /* 0x001ea80000300800 */
[----:B----4-:R-:W-:Y:S04]  /*52dd0*/  STL.64 [R1+0x1ef8], R22 ;  /* 0x001ef81601007387 */ /* 0x010fe80000100a00 */
[----:B---3--:R2:W-:Y:S02]  /*52de0*/  STL.64 [R1+0x1f00], R28 ;  /* 0x001f001c01007387 */ /* 0x0085e40000100a00 */
[----:B--2---:R-:W-:Y:S01]  /*52df0*/  IMAD.MOV.U32 R29, RZ, RZ, R14 ;  /* 0x000000ffff1d7224 */ /* 0x004fe200078e000e */
[-C--:B------:R-:W-:Y:S01]  /*52e00*/  LEA R28, P1, R14, R20.reuse, 0x1 ;  /* 0x000000140e1c7211 */ /* 0x080fe200078208ff */
[----:B------:R-:W-:Y:S01]  /*52e10*/  IMAD.MOV.U32 R23, RZ, RZ, R15 ;  /* 0x000000ffff177224 */ /* 0x000fe200078e000f */
        /* <DEDUP_REMOVED lines=9> */
[----:B------:R-:W4:Y:S01]  /*52eb0*/  LDL.LU R16, [R1+0x1ef0] ;  /* 0x001ef00001107983 */ /* 0x000f220000300800 */
[----:B------:R-:W-:-:S04]  /*52ec0*/  LEA R14, P4, R13, R20, 0x1 ;  /* 0x000000140d0e7211 */ /* 0x000fc800078808ff */
[----:B------:R-:W-:Y:S01]  /*52ed0*/  LEA.HI.X.SX32 R15, R13, R21, 0x1, P4 ;  /* 0x000000150d0f7211 */ /* 0x000fe200020f0eff */
[----:B------:R0:W-:Y:S04]  /*52ee0*/  STL.64 [R1+0x6f0], R6 ;  /* 0x0006f00601007387 */ /* 0x0001e80000100a00 */
[----:B0-----:R-:W3:Y:S04]  /*52ef0*/  LDL.LU.64 R6, [R1+0x1ee8] ;  /* 0x001ee80001067983 */ /* 0x001ee80000300a00 */
[----:B------:R-:W3:Y:S04]  /*52f00*/  LDL.LU R13, [R1+0x1ee0] ;  /* 0x001ee000010d7983 */ /* 0x000ee80000300800 */
[----:B------:R0:W-:Y:S04]  /*52f10*/  STL.64 [R1+0x6e8], R14 ;  /* 0x0006e80e01007387 */ /* 0x0001e80000100a00 */
[----:B0-----:R-:W2:Y:S04]  /*52f20*/  LDL.LU.64 R14, [R1+0x1ed8] ;  /* 0x001ed800010e7983 */ /* 0x001ea80000300a00 */
[----:B----4-:R0:W-:Y:S04]  /*52f30*/  STL.64 [R1+0x1ec8], R16 ;  /* 0x001ec81001007387 */ /* 0x0101e80000100a00 */
[----:B0-----:R-:W4:Y:S04]  /*52f40*/  LDL.LU R16, [R1+0x1f8] ;  /* 0x0001f80001107983 */ /* 0x001f280000300800 */
[----:B------:R-:W3:Y:S04]  /*52f50*/  LDL.LU R17, [R1+0x1fc] ;  /* 0x0001fc0001117983 */ /* 0x000ee80000300800 */
[----:B------:R0:W-:Y:S04]  /*52f60*/  STL [R1+0x1ec0], R0 ;  /* 0x001ec00001007387 */ /* 0x0001e80000100800 */
[----:B0-----:R-:W4:Y:S04]  /*52f70*/  LDL.LU R0, [R1+0x1f4] ;  /* 0x0001f40001007983 */ /* 0x001f280000300800 */
[----:B------:R-:W-:Y:S04]  /*52f80*/  STL.64 [R1+0x1ed0], R10 ;  /* 0x001ed00a01007387 */ /* 0x000fe80000100a00 */
[----:B------:R-:W-:Y:S04]  /*52f90*/  STL.64 [R1+0x1ea8], R18 ;  /* 0x001ea81201007387 */ /* 0x000fe80000100a00 */
        /* <DEDUP_REMOVED lines=8> */
[----:B----4-:R-:W-:-:S04]  /*53020*/  IMAD.MOV.U32 R19, RZ, RZ, R16 ;  /* 0x000000ffff137224 */ /* 0x010fc800078e0010 */
[----:B------:R-:W-:Y:S01]  /*53030*/  IMAD.MOV.U32 R17, RZ, RZ, R19 ;  /* 0x000000ffff117224 */ /* 0x000fe200078e0013 */
[-C--:B------:R-:W-:Y:S02]  /*53040*/  LEA R16, P2, R19, R20.reuse, 0x1 ;  /* 0x0000001413107211 */ /* 0x080fe400078408ff */
[CC--:B------:R-:W-:Y:S02]  /*53050*/  LEA R14, P3, R0.reuse, R20.reuse, 0x1 ;  /* 0x00000014000e7211 */ /* 0x0c0fe400078608ff */
[-C--:B------:R-:W-:Y:S02]  /*53060*/  LEA.HI.X.SX32 R17, R17, R21.reuse, 0x1, P2 ;  /* 0x0000001511117211 */ /* 0x080fe400010f0eff */
[-C--:B------:R-:W-:Y:S02]  /*53070*/  LEA.HI.X.SX32 R15, R0, R21.reuse, 0x1, P3 ;  /* 0x00000015000f7211 */ /* 0x080fe400018f0eff */
[CC--:B------:R-:W-:Y:S01]  /*53080*/  LEA R18, P4, R2.reuse, R20.reuse, 0x1 ;  /* 0x0000001402127211 */ /* 0x0c0fe200078808ff */
[----:B------:R0:W-:Y:S03]  /*53090*/  STL.64 [R1+0x640], R16 ;  /* 0x0006401001007387 */ /* 0x0001e60000100a00 */
        /* <DEDUP_REMOVED lines=8> */
[----:B------:R0:W-:Y:S04]  /*53120*/  STL.64 [R1+0x1e98], R4 ;  /* 0x001e980401007387 */ /* 0x0001e80000100a00 */
[----:B0-----:R-:W4:Y:S04]  /*53130*/  LDL.LU R5, [R1+0x1ec] ;  /* 0x0001ec0001057983 */ /* 0x001f280000300800 */
[----:B------:R0:W-:Y:S04]  /*53140*/  STL.64 [R1+0x1e88], R8 ;  /* 0x001e880801007387 */ /* 0x0001e80000100a00 */
[----:B0-----:R-:W4:Y:S04]  /*53150*/  LDL.LU R9, [R1+0x1e8] ;  /* 0x0001e80001097983 */ /* 0x001f280000300800 */
[----:B------:R0:W-:Y:S04]  /*53160*/  STL [R1+0x1e80], R28 ;  /* 0x001e801c01007387 */ /* 0x0001e80000100800 */
[----:B0-----:R-:W4:Y:S04]  /*53170*/  LDL.LU R28, [R1+0x1dc] ;  /* 0x0001dc00011c7983 */ /* 0x001f280000300800 */
[----:B--2---:R0:W-:Y:S04]  /*53180*/  STL [R1+0x1e90], R11 ;  /* 0x001e900b01007387 */ /* 0x0041e80000100800 */
[----:B0-----:R-:W2:Y:S04]  /*53190*/  LDL.LU R11, [R1+0x1e4] ;  /* 0x0001e400010b7983 */ /* 0x001ea80000300800 */
[----:B---3--:R-:W-:Y:S04]  /*531a0*/  STL.64 [R1+0x1e78], R16 ;  /* 0x001e781001007387 */ /* 0x008fe80000100a00 */
[----:B----4-:R0:W-:Y:S02]  /*531b0*/  STL.64 [R1+0x1ea0], R18 ;  /* 0x001ea01201007387 */ /* 0x0101e40000100a00 */
[----:B0-----:R-:W-:Y:S01]  /*531c0*/  IMAD.MOV.U32 R19, RZ, RZ, R5 ;  /* 0x000000ffff137224 */ /* 0x001fe200078e0005 */
[----:B------:R-:W-:-:S04]  /*531d0*/  LEA R18, P1, R5, R20, 0x1 ;  /* 0x0000001405127211 */ /* 0x000fc800078208ff */
[----:B------:R-:W-:Y:S01]  /*531e0*/  LEA.HI.X.SX32 R19, R19, R21, 0x1, P1 ;  /* 0x0000001513137211 */ /* 0x000fe200008f0eff */
[----:B------:R-:W-:Y:S01]  /*531f0*/  IMAD.MOV.U32 R5, RZ, RZ, R9 ;  /* 0x000000ffff057224 */ /* 0x000fe200078e0009 */
[----:B------:R-:W-:-:S03]  /*53200*/  LEA R4, P2, R9, R20, 0x1 ;  /* 0x0000001409047211 */ /* 0x000fc600078408ff */
[----:B------:R0:W-:Y:S01]  /*53210*/  STL.64 [R1+0x610], R18 ;  /* 0x0006101201007387 */ /* 0x0001e20000100a00 */
[----:B------:R-:W-:-:S03]  /*53220*/  LEA.HI.X.SX32 R5, R5, R21, 0x1, P2 ;  /* 0x0000001505057211 */ /* 0x000fc600010f0eff */
[----:B0-----:R-:W3:Y:S01]  /*53230*/  LDL.LU.64 R18, [R1+0x1ea0] ;  /* 0x001ea00001127983 */ /* 0x001ee20000300a00 */
[----:B------:R-:W-:-:S03]  /*53240*/  LEA R16, P4, R28, R20, 0x1 ;  /* 0x000000141c107211 */ /* 0x000fc600078808ff */
[----:B------:R0:W-:Y:S01]  /*53250*/  STL.64 [R1+0x608], R4 ;  /* 0x0006080401007387 */ /* 0x0001e20000100a00 */
[----:B------:R-:W-:-:S03]  /*53260*/  LEA.HI.X.SX32 R17, R28, R21, 0x1, P4 ;  /* 0x000000151c117211 */ /* 0x000fc600020f0eff */
[----:B0-----:R-:W4:Y:S01]  /*53270*/  LDL.LU.64 R4, [R1+0x1e98] ;  /* 0x001e980001047983 */ /* 0x001f220000300a00 */
[----:B--2---:R-:W-:-:S04]  /*53280*/  LEA R8, P3, R11, R20, 0x1 ;  /* 0x000000140b087211 */ /* 0x004fc800078608ff */
[----:B------:R-:W-:Y:S02]  /*53290*/  LEA.HI.X.SX32 R9, R11, R21, 0x1, P3 ;  /* 0x000000150b097211 */ /* 0x000fe400018f0eff */
[----:B------:R-:W2:Y:S04]  /*532a0*/  LDL.LU R11, [R1+0x1e90] ;  /* 0x001e9000010b7983 */ /* 0x000ea80000300800 */
[----:B------:R0:W-:Y:S04]  /*532b0*/  STL.64 [R1+0x600], R8 ;  /* 0x0006000801007387 */ /* 0x0001e80000100a00 */
[----:B0-----:R-:W3:Y:S04]  /*532c0*/  LDL.LU.64 R8, [R1+0x1e88] ;  /* 0x001e880001087983 */ /* 0x001ee80000300a00 */
[----:B------:R-:W4:Y:S04]  /*532d0*/  LDL.LU R28, [R1+0x1e80] ;  /* 0x001e8000011c7983 */ /* 0x000f280000300800 */
[----:B------:R0:W-:Y:S04]  /*532e0*/  STL.64 [R1+0x5f8], R16 ;  /* 0x0005f81001007387 */ /* 0x0001e80000100a00 */
[----:B0-----:R-:W2:Y:S04]  /*532f0*/  LDL.LU.64 R16, [R1+0x1e78] ;  /* 0x001e780001107983 */ /* 0x001ea80000300a00 */
[----:B----4-:R0:W-:Y:S04]  /*53300*/  STL.64 [R1+0x1e48], R28 ;  /* 0x001e481c01007387 */ /* 0x0101e80000100a00 */
[----:B0-----:R-:W4:Y:S04]  /*53310*/  LDL.LU R28, [R1+0x1d8] ;  /* 0x0001d800011c7983 */ /* 0x001f280000300800 */
[----:B------:R-:W2:Y:S04]  /*53320*/  LDL.LU R29, [R1+0x1d4] ;  /* 0x0001d400011d7983 */ /* 0x000ea80000300800 */
[----:B------:R-:W-:Y:S04]  /*53330*/  STL.64 [R1+0x1e58], R22 ;  /* 0x001e581601007387 */ /* 0x000fe80000100a00 */
[----:B------:R0:W-:Y:S04]  /*53340*/  STL [R1+0x1e60], R27 ;  /* 0x001e601b01007387 */ /* 0x0001e80000100800 */
[----:B0-----:R-:W2:Y:S04]  /*53350*/  LDL.LU R27, [R1+0x1d0] ;  /* 0x0001d000011b7983 */ /* 0x001ea80000300800 */
[----:B------:R-:W-:Y:S04]  /*53360*/  STL.64 [R1+0x1e68], R4 ;  /* 0x001e680401007387 */ /* 0x000fe80000100a00 */
[----:B---3--:R0:W-:Y:S04]  /*53370*/  STL [R1+0x1e50], R8 ;  /* 0x001e500801007387 */ /* 0x0081e80000100800 */
[----:B0-----:R-:W3:Y:S04]  /*53380*/  LDL.LU R8, [R1+0x1cc] ;  /* 0x0001cc0001087983 */ /* 0x001ee80000300800 */
[----:B------:R4:W-:Y:S02]  /*53390*/  STL.64 [R1+0x1e70], R12 ;  /* 0x001e700c01007387 */ /* 0x0009e40000100a00 */
[----:B----4-:R-:W-:Y:S01]  /*533a0*/  IMAD.MOV.U32 R13, RZ, RZ, R28 ;  /* 0x000000ffff0d7224 */ /* 0x010fe200078e001c */
[----:B------:R-:W-:-:S04]  /*533b0*/  LEA R12, P1, R28, R20, 0x1 ;  /* 0x000000141c0c7211 */ /* 0x000fc800078208ff */
[----:B------:R-:W-:-:S05]  /*533c0*/  LEA.HI.X.SX32 R13, R13, R21, 0x1, P1 ;  /* 0x000000150d0d7211 */ /* 0x000fca00008f0eff */
[----:B------:R0:W-:Y:S04]  /*533d0*/  STL.64 [R1+0x5e0], R12 ;  /* 0x0005e00c01007387 */ /* 0x0001e80000100a00 */
[----:B0-----:R-:W4:Y:S01]  /*533e0*/  LDL.LU.64 R12, [R1+0x1e70] ;  /* 0x001e7000010c7983 */ /* 0x001f220000300a00 */
[----:B--2---:R-:W-:Y:S01]  /*533f0*/  IMAD.MOV.U32 R5, RZ, RZ, R29 ;  /* 0x000000ffff057224 */ /* 0x004fe200078e001d */
[-C--:B------:R-:W-:Y:S02]  /*53400*/  LEA R4, P2, R29, R20.reuse, 0x1 ;  /* 0x000000141d047211 */ /* 0x080fe400078408ff */
[----:B------:R-:W-:Y:S02]  /*53410*/  LEA R22, P3, R27, R20, 0x1 ;  /* 0x000000141b167211 */ /* 0x000fe400078608ff */
[----:B------:R-:W-:-:S02]  /*53420*/  LEA.HI.X.SX32 R5, R5, R21, 0x1, P2 ;  /* 0x0000001505057211 */ /* 0x000fc400010f0eff */
[----:B------:R-:W-:-:S03]  /*53430*/  LEA.HI.X.SX32 R23, R27, R21, 0x1, P3 ;  /* 0x000000151b177211 */ /* 0x000fc600018f0eff */
[----:B------:R0:W-:Y:S01]  /*53440*/  STL.64 [R1+0x5d8], R4 ;  /* 0x0005d80401007387 */ /* 0x0001e20000100a00 */
[----:B---3--:R-:W-:-:S04]  /*53450*/  LEA R28, P4, R8, R20, 0x1 ;  /* 0x00000014081c7211 */ /* 0x008fc800078808ff */
[----:B------:R-:W-:Y:S01]  /*53460*/  LEA.HI.X.SX32 R29, R8, R21, 0x1, P4 ;  /* 0x00000015081d7211 */ /* 0x000fe200020f0eff */
[----:B0-----:R-:W2:Y:S04]  /*53470*/  LDL.LU.64 R4, [R1+0x1e68] ;  /* 0x001e680001047983 */ /* 0x001ea80000300a00 */
[----:B------:R-:W3:Y:S04]  /*53480*/  LDL.LU R27, [R1+0x1e60] ;  /* 0x001e6000011b7983 */ /* 0x000ee80000300800 */
[----:B------:R0:W-:Y:S04]  /*53490*/  STL.64 [R1+0x5d0], R22 ;  /* 0x0005d01601007387 */ /* 0x0001e80000100a00 */
[----:B0-----:R-:W3:Y:S04]  /*534a0*/  LDL.LU.64 R22, [R1+0x1e58] ;  /* 0x001e580001167983 */ /* 0x001ee80000300a00 */
[----:B------:R-:W3:Y:S04]  /*534b0*/  LDL.LU R8, [R1+0x1e50] ;  /* 0x001e500001087983 */ /* 0x000ee80000300800 */
[----:B------:R0:W-:Y:S04]  /*534c0*/  STL.64 [R1+0x5c8], R28 ;  /* 0x0005c81c01007387 */ /* 0x0001e80000100a00 */
[----:B0-----:R-:W2:Y:S04]  /*534d0*/  LDL.LU.64 R28, [R1+0x1e48] ;  /* 0x001e4800011c7983 */ /* 0x001ea80000300a00 */
[----:B------:R0:W-:Y:S04]  /*534e0*/  STL.64 [R1+0x1e38], R18 ;  /* 0x001e381201007387 */ /* 0x0001e80000100a00 */
[----:B0-----:R-:W3:Y:S04]  /*534f0*/  LDL.LU R18, [R1+0x1c4] ;  /* 0x0001c40001127983 */ /* 0x001ee80000300800 */
[----:B------:R-:W3:Y:S04]  /*53500*/  LDL.LU R19, [R1+0x1c8] ;  /* 0x0001c80001137983 */ /* 0x000ee80000300800 */
[----:B------:R0:W-:Y:S04]  /*53510*/  STL [R1+0x1e30], R2 ;  /* 0x001e300201007387 */ /* 0x0001e80000100800 */
[----:B0-----:R-:W3:Y:S04]  /*53520*/  LDL.LU R2, [R1+0x1c0] ;  /* 0x0001c00001027983 */ /* 0x001ee80000300800 */
[----:B------:R-:W-:Y:S04]  /*53530*/  STL.64 [R1+0x1e18], R24 ;  /* 0x001e181801007387 */ /* 0x000fe80000100a00 */
[----:B------:R-:W-:Y:S04]  /*53540*/  STL.64 [R1+0x1e28], R6 ;  /* 0x001e280601007387 */ /* 0x000fe80000100a00 */
[----:B----4-:R0:W-:Y:S04]  /*53550*/  STL [R1+0x1e20], R13 ;  /* 0x001e200d01007387 */ /* 0x0101e80000100800 */
[----:B0-----:R-:W4:Y:S04]  /*53560*/  LDL.LU R13, [R1+0x1bc] ;  /* 0x0001bc00010d7983 */ /* 0x001f280000300800 */
[----:B--2---:R0:W-:Y:S01]  /*53570*/  STL.64 [R1+0x1e40], R28 ;  /* 0x001e401c01007387 */ /* 0x0041e20000100a00 */
[----:B---3--:R-:W-:-:S02]  /*53580*/  IMAD.MOV.U32 R25, RZ, RZ, R18 ;  /* 0x000000ffff197224 */ /* 0x008fc400078e0012 */
[----:B0-----:R-:W-:Y:S01]  /*53590*/  IMAD.MOV.U32 R29, RZ, RZ, R19 ;  /* 0x000000ffff1d7224 */ /* 0x001fe200078e0013 */
        /* <DEDUP_REMOVED lines=13> */
[----:B0-----:R-:W2:Y:S01]  /*53670*/  LDL.LU.64 R6, [R1+0x1e28] ;  /* 0x001e280001067983 */ /* 0x001ea20000300a00 */
[----:B----4-:R-:W-:-:S04]  /*53680*/  LEA R24, P4, R13, R20, 0x1 ;  /* 0x000000140d187211 */ /* 0x010fc800078808ff */
[----:B------:R-:W-:Y:S02]  /*53690*/  LEA.HI.X.SX32 R25, R13, R21, 0x1, P4 ;  /* 0x000000150d197211 */ /* 0x000fe400020f0eff */
[----:B------:R-:W4:Y:S04]  /*536a0*/  LDL.LU R13, [R1+0x1e20] ;  /* 0x001e2000010d7983 */ /* 0x000f280000300800 */
[----:B------:R0:W-:Y:S04]  /*536b0*/  STL.64 [R1+0x590], R24 ;  /* 0x0005901801007387 */ /* 0x0001e80000100a00 */
[----:B0-----:R-:W4:Y:S04]  /*536c0*/  LDL.LU.64 R24, [R1+0x1e18] ;  /* 0x001e180001187983 */ /* 0x001f280000300a00 */
[----:B------:R0:W-:Y:S04]  /*536d0*/  STL.64 [R1+0x1e08], R4 ;  /* 0x001e080401007387 */ /* 0x0001e80000100a00 */
[----:B0-----:R-:W2:Y:S04]  /*536e0*/  LDL.LU R4, [R1+0x1b4] ;  /* 0x0001b40001047983 */ /* 0x001ea80000300800 */
[----:B------:R-:W4:Y:S04]  /*536f0*/  LDL.LU R5, [R1+0x1b8] ;  /* 0x0001b80001057983 */ /* 0x000f280000300800 */
[----:B------:R-:W-:Y:S04]  /*53700*/  STL.64 [R1+0x1e10], R26 ;  /* 0x001e101a01007387 */ /* 0x000fe80000100a00 */
[----:B------:R0:W-:Y:S04]  /*53710*/  STL [R1+0x1e00], R12 ;  /* 0x001e000c01007387 */ /* 0x0001e80000100800 */
[----:B0-----:R-:W2:Y:S04]  /*53720*/  LDL.LU R12, [R1+0x1b0] ;  /* 0x0001b000010c7983 */ /* 0x001ea80000300800 */
[----:B------:R0:W-:Y:S04]  /*53730*/  STL [R1+0x1df0], R14 ;  /* 0x001df00e01007387 */ /* 0x0001e80000100800 */
[----:B0-----:R-:W2:Y:S04]  /*53740*/  LDL.LU R14, [R1+0x1ac] ;  /* 0x0001ac00010e7983 */ /* 0x001ea80000300800 */
[----:B---3--:R-:W-:Y:S04]  /*53750*/  STL.64 [R1+0x1de8], R18 ;  /* 0x001de81201007387 */ /* 0x008fe80000100a00 */
[----:B------:R-:W-:Y:S01]  /*53760*/  STL.64 [R1+0x1df8], R16 ;  /* 0x001df81001007387 */ /* 0x000fe20000100a00 */
[----:B----4-:R-:W-:Y:S01]  /*53770*/  IMAD.MOV.U32 R27, RZ, RZ, R5 ;  /* 0x000000ffff1b7224 */ /* 0x010fe200078e0005 */
[----:B------:R-:W-:-:S04]  /*53780*/  LEA R26, P1, R5, R20, 0x1 ;  /* 0x00000014051a7211 */ /* 0x000fc800078208ff */
[----:B------:R-:W-:-:S05]  /*53790*/  LEA.HI.X.SX32 R27, R27, R21, 0x1, P1 ;  /* 0x000000151b1b7211 */ /* 0x000fca00008f0eff */
[----:B------:R0:W-:Y:S04]  /*537a0*/  STL.64 [R1+0x570], R26 ;  /* 0x0005701a01007387 */ /* 0x0001e80000100a00 */
[----:B0-----:R-:W3:Y:S01]  /*537b0*/  LDL.LU.64 R26, [R1+0x1e10] ;  /* 0x001e1000011a7983 */ /* 0x001ee20000300a00 */
[----:B--2---:R-:W-:-:S04]  /*537c0*/  IMAD.MOV.U32 R19, RZ, RZ, R4 ;  /* 0x000000ffff137224 */ /* 0x004fc800078e0004 */
[----:B------:R-:W-:Y:S01]  /*537d0*/  IMAD.MOV.U32 R5, RZ, RZ, R19 ;  /* 0x000000ffff057224 */ /* 0x000fe200078e0013 */
[-C--:B------:R-:W-:Y:S02]  /*537e0*/  LEA R4, P2, R19, R20.reuse, 0x1 ;  /* 0x0000001413047211 */ /* 0x080fe400078408ff */
[-C--:B------:R-:W-:Y:S02]  /*537f0*/  LEA R16, P3, R12, R20.reuse, 0x1 ;  /* 0x000000140c107211 */ /* 0x080fe400078608ff */
[-C--:B------:R-:W-:Y:S02]  /*53800*/  LEA.HI.X.SX32 R5, R5, R21.reuse, 0x1, P2 ;  /* 0x0000001505057211 */ /* 0x080fe400010f0eff */
[----:B------:R-:W-:Y:S02]  /*53810*/  LEA R18, P4, R14, R20, 0x1 ;  /* 0x000000140e127211 */ /* 0x000fe400078808ff */
[-C--:B------:R-:W-:Y:S01]  /*53820*/  LEA.HI.X.SX32 R17, R12, R21.reuse, 0x1, P3 ;  /* 0x000000150c117211 */ /* 0x080fe200018f0eff */
[----:B------:R0:W-:Y:S01]  /*53830*/  STL.64 [R1+0x568], R4 ;  /* 0x0005680401007387 */ /* 0x0001e20000100a00 */
[----:B------:R-:W-:-:S03]  /*53840*/  LEA.HI.X.SX32 R19, R14, R21, 0x1, P4 ;  /* 0x000000150e137211 */ /* 0x000fc600020f0eff */
[----:B0-----:R-:W2:Y:S04]  /*53850*/  LDL.LU.64 R4, [R1+0x1e08] ;  /* 0x001e080001047983 */ /* 0x001ea80000300a00 */
[----:B------:R-:W4:Y:S04]  /*53860*/  LDL.LU R12, [R1+0x1e00] ;  /* 0x001e0000010c7983 */ /* 0x000f280000300800 */
[----:B------:R0:W-:Y:S04]  /*53870*/  STL.64 [R1+0x560], R16 ;  /* 0x0005601001007387 */ /* 0x0001e80000100a00 */
[----:B0-----:R-:W4:Y:S04]  /*53880*/  LDL.LU.64 R16, [R1+0x1df8] ;  /* 0x001df80001107983 */ /* 0x001f280000300a00 */
[----:B------:R-:W4:Y:S04]  /*53890*/  LDL.LU R14, [R1+0x1df0] ;  /* 0x001df000010e7983 */ /* 0x000f280000300800 */
[----:B------:R0:W-:Y:S04]  /*538a0*/  STL.64 [R1+0x558], R18 ;  /* 0x0005581201007387 */ /* 0x0001e80000100a00 */
[----:B0-----:R-:W4:Y:S04]  /*538b0*/  LDL.LU.64 R18, [R1+0x1de8] ;  /* 0x001de80001127983 */ /* 0x001f280000300a00 */
[----:B------:R0:W-:Y:S04]  /*538c0*/  STL [R1+0x1dd0], R28 ;  /* 0x001dd01c01007387 */ /* 0x0001e80000100800 */
[----:B0-----:R-:W4:Y:S04]  /*538d0*/  LDL.LU R28, [R1+0x1a0] ;  /* 0x0001a000011c7983 */ /* 0x001f280000300800 */
[----:B------:R0:W-:Y:S04]  /*538e0*/  STL.64 [R1+0x1db8], R22 ;  /* 0x001db81601007387 */ /* 0x0001e80000100a00 */
[----:B0-----:R-:W4:Y:S04]  /*538f0*/  LDL.LU R22, [R1+0x1a8] ;  /* 0x0001a80001167983 */ /* 0x001f280000300800 */
[----:B------:R-:W4:Y:S04]  /*53900*/  LDL.LU R23, [R1+0x1a4] ;  /* 0x0001a40001177983 */ /* 0x000f280000300800 */
[----:B------:R-:W-:Y:S04]  /*53910*/  STL.64 [R1+0x1dc8], R8 ;  /* 0x001dc80801007387 */ /* 0x000fe80000100a00 */
[----:B---3--:R0:W-:Y:S04]  /*53920*/  STL [R1+0x1dc0], R26 ;  /* 0x001dc01a01007387 */ /* 0x0081e80000100800 */
[----:B0-----:R-:W3:Y:S04]  /*53930*/  LDL.LU R26, [R1+0x19c] ;  /* 0x00019c00011a7983 */ /* 0x001ee80000300800 */
[----:B--2---:R-:W-:Y:S04]  /*53940*/  STL.64 [R1+0x1dd8], R4 ;  /* 0x001dd80401007387 */ /* 0x004fe80000100a00 */
[----:B------:R0:W-:Y:S01]  /*53950*/  STL.64 [R1+0x1de0], R10 ;  /* 0x001de00a01007387 */ /* 0x0001e20000100a00 */
[----:B----4-:R-:W-:-:S04]  /*53960*/  LEA R8, P3, R28, R20, 0x1 ;  /* 0x000000141c087211 */ /* 0x010fc800078608ff */
[-C--:B------:R-:W-:Y:S01]  /*53970*/  LEA.HI.X.SX32 R9, R28, R21.reuse, 0x1, P3 ;  /* 0x000000151c097211 */ /* 0x080fe200018f0eff */
[----:B0-----:R-:W-:Y:S01]  /*53980*/  IMAD.MOV.U32 R11, RZ, RZ, R22 ;  /* 0x000000ffff0b7224 */ /* 0x001fe200078e0016 */
[-C--:B------:R-:W-:Y:S01]  /*53990*/  LEA R10, P1, R22, R20.reuse, 0x1 ;  /* 0x00000014160a7211 */ /* 0x080fe200078208ff */
[----:B------:R-:W-:Y:S01]  /*539a0*/  IMAD.MOV.U32 R5, RZ, RZ, R23 ;  /* 0x000000ffff057224 */ /* 0x000fe200078e0017 */
[----:B------:R-:W-:Y:S02]  /*539b0*/  LEA R4, P2, R23, R20, 0x1 ;  /* 0x0000001417047211 */ /* 0x000fe400078408ff */
[-C--:B------:R-:W-:Y:S02]  /*539c0*/  LEA.HI.X.SX32 R11, R11, R21.reuse, 0x1, P1 ;  /* 0x000000150b0b7211 */ /* 0x080fe400008f0eff */
[----:B------:R-:W-:-:S03]  /*539d0*/  LEA.HI.X.SX32 R5, R5, R21, 0x1, P2 ;  /* 0x0000001505057211 */ /* 0x000fc600010f0eff */
[----:B------:R0:W-:Y:S04]  /*539e0*/  STL.64 [R1+0x540], R10 ;  /* 0x0005400a01007387 */ /* 0x0001e80000100a00 */
        /* <DEDUP_REMOVED lines=16> */
[----:B------:R0:W-:Y:S04]  /*53af0*/  STL [R1+0x1d90], R13 ;  /* 0x001d900d01007387 */ /* 0x0001e80000100800 */
[----:B0-----:R-:W3:Y:S04]  /*53b00*/  LDL.LU R13, [R1+0x18c] ;  /* 0x00018c00010d7983 */ /* 0x001ee80000300800 */
[----:B----4-:R-:W-:Y:S04]  /*53b10*/  STL.64 [R1+0x1d88], R8 ;  /* 0x001d880801007387 */ /* 0x010fe80000100a00 */
[----:B--2---:R-:W-:Y:S04]  /*53b20*/  STL.64 [R1+0x1da8], R22 ;  /* 0x001da81601007387 */ /* 0x004fe80000100a00 */
[----:B------:R3:W-:Y:S02]  /*53b30*/  STL.64 [R1+0x1db0], R28 ;  /* 0x001db01c01007387 */ /* 0x0007e40000100a00 */
[----:B---3--:R-:W-:Y:S01]  /*53b40*/  IMAD.MOV.U32 R29, RZ, RZ, R24 ;  /* 0x000000ffff1d7224 */ /* 0x008fe200078e0018 */
[----:B------:R-:W-:-:S04]  /*53b50*/  LEA R28, P1, R24, R20, 0x1 ;  /* 0x00000014181c7211 */ /* 0x000fc800078208ff */
[----:B------:R-:W-:-:S05]  /*53b60*/  LEA.HI.X.SX32 R29, R29, R21, 0x1, P1 ;  /* 0x000000151d1d7211 */ /* 0x000fca00008f0eff */
[----:B------:R0:W-:Y:S04]  /*53b70*/  STL.64 [R1+0x508], R28 ;  /* 0x0005081c01007387 */ /* 0x0001e80000100a00 */
[----:B0-----:R-:W2:Y:S01]  /*53b80*/  LDL.LU.64 R28, [R1+0x1db0] ;  /* 0x001db000011c7983 */ /* 0x001ea20000300a00 */
[----:B------:R-:W-:Y:S01]  /*53b90*/  IMAD.MOV.U32 R23, RZ, RZ, R25 ;  /* 0x000000ffff177224 */ /* 0x000fe200078e0019 */
[-C--:B------:R-:W-:Y:S02]  /*53ba0*/  LEA R22, P2, R25, R20.reuse, 0x1 ;  /* 0x0000001419167211 */ /* 0x080fe400078408ff */
[----:B------:R-:W-:Y:S02]  /*53bb0*/  LEA R24, P3, R7, R20, 0x1 ;  /* 0x0000001407187211 */ /* 0x000fe400078608ff */
[----:B------:R-:W-:-:S02]  /*53bc0*/  LEA.HI.X.SX32 R23, R23, R21, 0x1, P2 ;  /* 0x0000001517177211 */ /* 0x000fc400010f0eff */
[-C--:B------:R-:W-:Y:S02]  /*53bd0*/  LEA.HI.X.SX32 R25, R7, R21.reuse, 0x1, P3 ;  /* 0x0000001507197211 */ /* 0x080fe400018f0eff */
[CC--:B------:R-:W-:Y:S01]  /*53be0*/  LEA R8, P4, R13.reuse, R20.reuse, 0x1 ;  /* 0x000000140d087211 */ /* 0x0c0fe200078808ff */
[----:B------:R0:W-:Y:S03]  /*53bf0*/  STL.64 [R1+0x500], R22 ;  /* 0x0005001601007387 */ /* 0x0001e60000100a00 */
[----:B------:R-:W-:Y:S01]  /*53c00*/  LEA.HI.X.SX32 R9, R13, R21, 0x1, P4 ;  /* 0x000000150d097211 */ /* 0x000fe200020f0eff */
[----:B0-----:R-:W3:Y:S04]  /*53c10*/  LDL.LU.64 R22, [R1+0x1da8] ;  /* 0x001da80001167983 */ /* 0x001ee80000300a00 */
[----:B------:R-:W4:Y:S04]  /*53c20*/  LDL.LU R7, [R1+0x1da0] ;  /* 0x001da00001077983 */ /* 0x000f280000300800 */
[----:B------:R0:W-:Y:S04]  /*53c30*/  STL.64 [R1+0x4f8], R24 ;  /* 0x0004f81801007387 */ /* 0x0001e80000100a00 */
[----:B0-----:R-:W3:Y:S04]  /*53c40*/  LDL.LU.64 R24, [R1+0x1d98] ;  /* 0x001d980001187983 */ /* 0x001ee80000300a00 */
[----:B------:R-:W4:Y:S04]  /*53c50*/  LDL.LU R13, [R1+0x1d90] ;  /* 0x001d9000010d7983 */ /* 0x000f280000300800 */
[----:B------:R0:W-:Y:S04]  /*53c60*/  STL.64 [R1+0x4f0], R8 ;  /* 0x0004f00801007387 */ /* 0x0001e80000100a00 */
[----:B0-----:R-:W4:Y:S04]  /*53c70*/  LDL.LU.64 R8, [R1+0x1d88] ;  /* 0x001d880001087983 */ /* 0x001f280000300a00 */
[----:B--2---:R0:W-:Y:S04]  /*53c80*/  STL [R1+0x1d60], R28 ;  /* 0x001d601c01007387 */ /* 0x0041e80000100800 */
[----:B0-----:R-:W2:Y:S04]  /*53c90*/  LDL.LU R28, [R1+0x170] ;  /* 0x00017000011c7983 */ /* 0x001ea80000300800 */
[----:B------:R0:W-:Y:S04]  /*53ca0*/  STL [R1+0x1d70], R16 ;  /* 0x001d701001007387 */ /* 0x0001e80000100800 */
[----:B0-----:R-:W2:Y:S04]  /*53cb0*/  LDL.LU R16, [R1+0x174] ;  /* 0x0001740001107983 */ /* 0x001ea80000300800 */
[----:B------:R0:W-:Y:S04]  /*53cc0*/  STL.64 [R1+0x1d68], R10 ;  /* 0x001d680a01007387 */ /* 0x0001e80000100a00 */
[----:B0-----:R-:W2:Y:S04]  /*53cd0*/  LDL.LU R10, [R1+0x17c] ;  /* 0x00017c00010a7983 */ /* 0x001ea80000300800 */
[----:B------:R-:W2:Y:S04]  /*53ce0*/  LDL.LU R11, [R1+0x178] ;  /* 0x00017800010b7983 */ /* 0x000ea80000300800 */
[----:B---3--:R2:W-:Y:S04]  /*53cf0*/  STL.64 [R1+0x1d58], R24 ;  /* 0x001d581801007387 */ /* 0x0085e80000100a00 */
[----:B----4-:R-:W-:Y:S04]  /*53d00*/  STL.64 [R1+0x1d78], R8 ;  /* 0x001d780801007387 */ /* 0x010fe80000100a00 */
[----:B------:R0:W-:Y:S01]  /*53d10*/  STL.64 [R1+0x1d80], R12 ;  /* 0x001d800c01007387 */ /* 0x0001e20000100a00 */
[----:B--2---:R-:W-:-:S04]  /*53d20*/  LEA R24, P4, R28, R20, 0x1 ;  /* 0x000000141c187211 */ /* 0x004fc800078808ff */
[-C--:B------:R-:W-:Y:S01]  /*53d30*/  LEA.HI.X.SX32 R25, R28, R21.reuse, 0x1, P4 ;  /* 0x000000151c197211 */ /* 0x080fe200020f0eff */
[----:B0-----:R-:W-:Y:S01]  /*53d40*/  IMAD.MOV.U32 R13, RZ, RZ, R10 ;  /* 0x000000ffff0d7224 */ /* 0x001fe200078e000a */
[-C--:B------:R-:W-:Y:S01]  /*53d50*/  LEA R12, P1, R10, R20.reuse, 0x1 ;  /* 0x000000140a0c7211 */ /* 0x080fe200078208ff */
[----:B------:R-:W-:Y:S01]  /*53d60*/  IMAD.MOV.U32 R9, RZ, RZ, R11 ;  /* 0x000000ffff097224 */ /* 0x000fe200078e000b */
[-C--:B------:R-:W-:Y:S02]  /*53d70*/  LEA R8, P2, R11, R20.reuse, 0x1 ;  /* 0x000000140b087211 */ /* 0x080fe400078408ff */
[-C--:B------:R-:W-:Y:S02]  /*53d80*/  LEA.HI.X.SX32 R13, R13, R21.reuse, 0x1, P1 ;  /* 0x000000150d0d7211 */ /* 0x080fe400008f0eff */
[C---:B------:R-:W-:Y:S02]  /*53d90*/  LEA R10, P3, R16.reuse, R20, 0x1 ;  /* 0x00000014100a7211 */ /* 0x040fe400078608ff */
[-C--:B------:R-:W-:Y:S01]  /*53da0*/  LEA.HI.X.SX32 R9, R9, R21.reuse, 0x1, P2 ;  /* 0x0000001509097211 */ /* 0x080fe200010f0eff */
[----:B------:R0:W-:Y:S01]  /*53db0*/  STL.64 [R1+0x4d0], R12 ;  /* 0x0004d00c01007387 */ /* 0x0001e20000100a00 */
[----:B------:R-:W-:-:S03]  /*53dc0*/  LEA.HI.X.SX32 R11, R16, R21, 0x1, P3 ;  /* 0x00000015100b7211 */ /* 0x000fc600018f0eff */
[----:B0-----:R-:W2:Y:S04]  /*53dd0*/  LDL.LU.64 R12, [R1+0x1d80] ;  /* 0x001d8000010c7983 */ /* 0x001ea80000300a00 */
[----:B------:R0:W-:Y:S04]  /*53de0*/  STL.64 [R1+0x4c8], R8 ;  /* 0x0004c80801007387 */ /* 0x0001e80000100a00 */
[----:B0-----:R-:W3:Y:S04]  /*53df0*/  LDL.LU.64 R8, [R1+0x1d78] ;  /* 0x001d780001087983 */ /* 0x001ee80000300a00 */
[----:B------:R-:W4:Y:S04]  /*53e00*/  LDL.LU R16, [R1+0x1d70] ;  /* 0x001d700001107983 */ /* 0x000f280000300800 */
[----:B------:R0:W-:Y:S04]  /*53e10*/  STL.64 [R1+0x4c0], R10 ;  /* 0x0004c00a01007387 */ /* 0x0001e80000100a00 */
[----:B0-----:R-:W4:Y:S04]  /*53e20*/  LDL.LU.64 R10, [R1+0x1d68] ;  /* 0x001d6800010a7983 */ /* 0x001f280000300a00 */
[----:B------:R-:W2:Y:S04]  /*53e30*/  LDL.LU R28, [R1+0x1d60] ;  /* 0x001d6000011c7983 */ /* 0x000ea80000300800 */
[----:B------:R0:W-:Y:S04]  /*53e40*/  STL.64 [R1+0x4b8], R24 ;  /* 0x0004b81801007387 */ /* 0x0001e80000100a00 */
[----:B0-----:R-:W3:Y:S04]  /*53e50*/  LDL.LU.64 R24, [R1+0x1d58] ;  /* 0x001d580001187983 */ /* 0x001ee80000300a00 */
[----:B------:R0:W-:Y:S04]  /*53e60*/  STL [R1+0x1d40], R19 ;  /* 0x001d401301007387 */ /* 0x0001e80000100800 */
[----:B0-----:R-:W4:Y:S04]  /*53e70*/  LDL.LU R19, [R1+0x164] ;  /* 0x0001640001137983 */ /* 0x001f280000300800 */
[----:B------:R0:W-:Y:S04]  /*53e80*/  STL.64 [R1+0x1d38], R22 ;  /* 0x001d381601007387 */ /* 0x0001e80000100a00 */
[----:B0-----:R-:W4:Y:S04]  /*53e90*/  LDL.LU R22, [R1+0x16c] ;  /* 0x00016c0001167983 */ /* 0x001f280000300800 */
[----:B------:R-:W4:Y:S04]  /*53ea0*/  LDL.LU R23, [R1+0x168] ;  /* 0x0001680001177983 */ /* 0x000f280000300800 */
[----:B------:R-:W-:Y:S04]  /*53eb0*/  STL.64 [R1+0x1d48], R4 ;  /* 0x001d480401007387 */ /* 0x000fe80000100a00 */
[----:B--2---:R-:W-:Y:S04]  /*53ec0*/  STL.64 [R1+0x1d28], R28 ;  /* 0x001d281c01007387 */ /* 0x004fe80000100a00 */
[----:B------:R-:W-:Y:S04]  /*53ed0*/  STL.64 [R1+0x1d50], R26 ;  /* 0x001d501a01007387 */ /* 0x000fe80000100a00 */
[----:B---3--:R0:W-:Y:S04]  /*53ee0*/  STL [R1+0x1d30], R24 ;  /* 0x001d301801007387 */ /* 0x0081e80000100800 */
[----:B0-----:R-:W2:Y:S01]  /*53ef0*/  LDL.LU R24, [R1+0x160] ;  /* 0x0001600001187983 */ /* 0x001ea20000300800 */
[----:B----4-:R-:W-:Y:S01]  /*53f00*/  IMAD.MOV.U32 R27, RZ, RZ, R22 ;  /* 0x000000ffff1b7224 */ /* 0x010fe200078e0016 */
[-C--:B------:R-:W-:Y:S01]  /*53f10*/  LEA R26, P1, R22, R20.reuse, 0x1 ;  /* 0x00000014161a7211 */ /* 0x080fe200078208ff */
[----:B------:R-:W-:Y:S01]  /*53f20*/  IMAD.MOV.U32 R5, RZ, RZ, R23 ;  /* 0x000000ffff057224 */ /* 0x000fe200078e0017 */
[----:B------:R-:W-:-:S02]  /*53f30*/  LEA R4, P2, R23, R20, 0x1 ;  /* 0x0000001417047211 */ /* 0x000fc400078408ff */
[-C--:B------:R-:W-:Y:S02]  /*53f40*/  LEA.HI.X.SX32 R27, R27, R21.reuse, 0x1, P1 ;  /* 0x000000151b1b7211 */ /* 0x080fe400008f0eff */
[-C--:B------:R-:W-:Y:S02]  /*53f50*/  LEA.HI.X.SX32 R5, R5, R21.reuse, 0x1, P2 ;  /* 0x0000001505057211 */ /* 0x080fe400010f0eff */
[CC--:B------:R-:W-:Y:S01]  /*53f60*/  LEA R22, P3, R19.reuse, R20.reuse, 0x1 ;  /* 0x0000001413167211 */ /* 0x0c0fe200078608ff */
[----:B------:R0:W-:Y:S03]  /*53f70*/  STL.64 [R1+0x4a0], R26 ;  /* 0x0004a01a01007387 */ /* 0x0001e60000100a00 */
[----:B------:R-:W-:Y:S01]  /*53f80*/  LEA.HI.X.SX32 R23, R19, R21, 0x1, P3 ;  /* 0x0000001513177211 */ /* 0x000fe200018f0eff */
[----:B0-----:R-:W3:Y:S04]  /*53f90*/  LDL.LU.64 R26, [R1+0x1d50] ;  /* 0x001d5000011a7983 */ /* 0x001ee80000300a00 */
[----:B------:R0:W-:Y:S04]  /*53fa0*/  STL.64 [R1+0x498], R4 ;  /* 0x0004980401007387 */ /* 0x0001e80000100a00 */
[----:B0-----:R-:W4:Y:S04]  /*53fb0*/  LDL.LU.64 R4, [R1+0x1d48] ;  /* 0x001d480001047983 */ /* 0x001f280000300a00 */
[----:B------:R-:W3:Y:S04]  /*53fc0*/  LDL.LU R19, [R1+0x1d40] ;  /* 0x001d400001137983 */ /* 0x000ee80000300800 */
[----:B------:R0:W-:Y:S04]  /*53fd0*/  STL.64 [R1+0x490], R22 ;  /* 0x0004901601007387 */ /* 0x0001e80000100a00 */
[----:B0-----:R-:W4:Y:S01]  /*53fe0*/  LDL.LU.64 R22, [R1+0x1d38] ;  /* 0x001d380001167983 */ /* 0x001f220000300a00 */
[----:B--2---:R-:W-:-:S04]  /*53ff0*/  LEA R28, P4, R24, R20, 0x1 ;  /* 0x00000014181c7211 */ /* 0x004fc800078808ff */
[----:B------:R-:W-:Y:S02]  /*54000*/  LEA.HI.X.SX32 R29, R24, R21, 0x1, P4 ;  /* 0x00000015181d7211 */ /* 0x000fe400020f0eff */
[----:B------:R-:W2:Y:S04]  /*54010*/  LDL.LU R24, [R1+0x1d30] ;  /* 0x001d300001187983 */ /* 0x000ea80000300800 */
[----:B------:R0:W-:Y:S04]  /*54020*/  STL.64 [R1+0x488], R28 ;  /* 0x0004881c01007387 */ /* 0x0001e80000100a00 */
[----:B0-----:R-:W2:Y:S04]  /*54030*/  LDL.LU.64 R28, [R1+0x1d28] ;  /* 0x001d2800011c7983 */ /* 0x001ea80000300a00 */
[----:B---3--:R0:W-:Y:S04]  /*54040*/  STL.64 [R1+0x1d18], R18 ;  /* 0x001d181201007387 */ /* 0x0081e80000100a00 */
[----:B0-----:R-:W3:Y:S04]  /*54050*/  LDL.LU R18, [R1+0x154] ;  /* 0x0001540001127983 */ /* 0x001ee80000300800 */
[----:B------:R-:W2:Y:S04]  /*54060*/  LDL.LU R19, [R1+0x158] ;  /* 0x0001580001137983 */ /* 0x000ea80000300800 */
[----:B------:R0:W-:Y:S04]  /*54070*/  STL [R1+0x1d00], R13 ;  /* 0x001d000d01007387 */ /* 0x0001e80000100800 */
[----:B0-----:R-:W2:Y:S04]  /*54080*/  LDL.LU R13, [R1+0x14c] ;  /* 0x00014c00010d7983 */ /* 0x001ea80000300800 */
[----:B------:R0:W-:Y:S04]  /*54090*/  STL [R1+0x1d10], R15 ;  /* 0x001d100f01007387 */ /* 0x0001e80000100800 */
[----:B0-----:R-:W2:Y:S04]  /*540a0*/  LDL.LU R15, [R1+0x150] ;  /* 0x00015000010f7983 */ /* 0x001ea80000300800 */
[----:B----4-:R3:W-:Y:S04]  /*540b0*/  STL.64 [R1+0x1cf8], R22 ;  /* 0x001cf81601007387 */ /* 0x0107e80000100a00 */
[----:B------:R-:W-:Y:S04]  /*540c0*/  STL.64 [R1+0x1d08], R8 ;  /* 0x001d080801007387 */ /* 0x000fe80000100a00 */
[----:B------:R2:W-:Y:S01]  /*540d0*/  STL.64 [R1+0x1d20], R4 ;  /* 0x001d200401007387 */ /* 0x0005e20000100a00 */
[----:B---3--:R-:W-:-:S02]  /*540e0*/  IMAD.MOV.U32 R23, RZ, RZ, R18 ;  /* 0x000000ffff177224 */ /* 0x008fc400078e0012 */
[----:B--2---:R-:W-:Y:S01]  /*540f0*/  IMAD.MOV.U32 R5, RZ, RZ, R19 ;  /* 0x000000ffff057224 */ /* 0x004fe200078e0013 */
[-C--:B------:R-:W-:Y:S01]  /*54100*/  LEA R4, P1, R19, R20.reuse, 0x1 ;  /* 0x0000001413047211 */ /* 0x080fe200078208ff */
[----:B------:R-:W-:Y:S01]  /*54110*/  IMAD.MOV.U32 R19, RZ, RZ, R23 ;  /* 0x000000ffff137224 */ /* 0x000fe200078e0017 */
[----:B------:R-:W-:Y:S02]  /*54120*/  LEA R18, P2, R23, R20, 0x1 ;  /* 0x0000001417127211 */ /* 0x000fe400078408ff */
[-C--:B------:R-:W-:Y:S02]  /*54130*/  LEA.HI.X.SX32 R5, R5, R21.reuse, 0x1, P1 ;  /* 0x0000001505057211 */ /* 0x080fe400008f0eff */
[----:B------:R-:W-:-:S03]  /*54140*/  LEA.HI.X.SX32 R19, R19, R21, 0x1, P2 ;  /* 0x0000001513137211 */ /* 0x000fc600010f0eff */
[----:B------:R0:W-:Y:S04]  /*54150*/  STL.64 [R1+0x468], R4 ;  /* 0x0004680401007387 */ /* 0x0001e80000100a00 */
[----:B0-----:R-:W2:Y:S01]  /*54160*/  LDL.LU.64 R4, [R1+0x1d20] ;  /* 0x001d200001047983 */ /* 0x001ea20000300a00 */
[----:B------:R-:W-:-:S03]  /*54170*/  LEA R8, P3, R15, R20, 0x1 ;  /* 0x000000140f087211 */ /* 0x000fc600078608ff */
[----:B------:R0:W-:Y:S01]  /*54180*/  STL.64 [R1+0x460], R18 ;  /* 0x0004601201007387 */ /* 0x0001e20000100a00 */
[----:B------:R-:W-:-:S03]  /*54190*/  LEA.HI.X.SX32 R9, R15, R21, 0x1, P3 ;  /* 0x000000150f097211 */ /* 0x000fc600018f0eff */
[----:B0-----:R-:W3:Y:S04]  /*541a0*/  LDL.LU.64 R18, [R1+0x1d18] ;  /* 0x001d180001127983 */ /* 0x001ee80000300a00 */
[----:B------:R-:W4:Y:S04]  /*541b0*/  LDL.LU R15, [R1+0x1d10] ;  /* 0x001d1000010f7983 */ /* 0x000f280000300800 */
[----:B------:R0:W-:Y:S04]  /*541c0*/  STL.64 [R1+0x458], R8 ;  /* 0x0004580801007387 */ /* 0x0001e80000100a00 */
[----:B0-----:R-:W2:Y:S01]  /*541d0*/  LDL.LU.64 R8, [R1+0x1d08] ;  /* 0x001d080001087983 */ /* 0x001ea20000300a00 */
[----:B------:R-:W-:-:S04]  /*541e0*/  LEA R22, P4, R13, R20, 0x1 ;  /* 0x000000140d167211 */ /* 0x000fc800078808ff */
[----:B------:R-:W-:Y:S02]  /*541f0*/  LEA.HI.X.SX32 R23, R13, R21, 0x1, P4 ;  /* 0x000000150d177211 */ /* 0x000fe400020f0eff */
        /* <DEDUP_REMOVED lines=9> */
[----:B---3--:R-:W-:Y:S04]  /*54290*/  STL.64 [R1+0x1cd8], R18 ;  /* 0x001cd81201007387 */ /* 0x008fe80000100a00 */
[----:B--2---:R0:W-:Y:S04]  /*542a0*/  STL [R1+0x1cd0], R8 ;  /* 0x001cd00801007387 */ /* 0x0041e80000100800 */
[----:B0-----:R-:W2:Y:S04]  /*542b0*/  LDL.LU R8, [R1+0x13c] ;  /* 0x00013c0001087983 */ /* 0x001ea80000300800 */
[----:B------:R0:W-:Y:S01]  /*542c0*/  STL.64 [R1+0x1ce8], R26 ;  /* 0x001ce81a01007387 */ /* 0x0001e20000100a00 */
[----:B----4-:R-:W-:Y:S01]  /*542d0*/  IMAD.MOV.U32 R11, RZ, RZ, R24 ;  /* 0x000000ffff0b7224 */ /* 0x010fe200078e0018 */
[----:B------:R-:W-:Y:S01]  /*542e0*/  LEA R10, P1, R24, R20, 0x1 ;  /* 0x00000014180a7211 */ /* 0x000fe200078208ff */
[----:B0-----:R-:W-:-:S03]  /*542f0*/  IMAD.MOV.U32 R27, RZ, RZ, R25 ;  /* 0x000000ffff1b7224 */ /* 0x001fc600078e0019 */
[----:B------:R-:W-:Y:S02]  /*54300*/  LEA.HI.X.SX32 R11, R11, R21, 0x1, P1 ;  /* 0x000000150b0b7211 */ /* 0x000fe400008f0eff */
[----:B------:R-:W-:-:S03]  /*54310*/  LEA R26, P2, R25, R20, 0x1 ;  /* 0x00000014191a7211 */ /* 0x000fc600078408ff */
[----:B------:R0:W-:Y:S01]  /*54320*/  STL.64 [R1+0x430], R10 ;  /* 0x0004300a01007387 */ /* 0x0001e20000100a00 */
[-C--:B------:R-:W-:Y:S02]  /*54330*/  LEA.HI.X.SX32 R27, R27, R21.reuse, 0x1, P2 ;  /* 0x000000151b1b7211 */ /* 0x080fe400010f0eff */
[CC--:B------:R-:W-:Y:S01]  /*54340*/  LEA R18, P3, R2.reuse, R20.reuse, 0x1 ;  /* 0x0000001402127211 */ /* 0x0c0fe200078608ff */
[----:B0-----:R-:W3:Y:S03]  /*54350*/  LDL.LU.64 R10, [R1+0x1cf0] ;  /* 0x001cf000010a7983 */ /* 0x001ee60000300a00 */
[----:B------:R-:W-:Y:S01]  /*54360*/  LEA.HI.X.SX32 R19, R2, R21, 0x1, P3 ;  /* 0x0000001502137211 */ /* 0x000fe200018f0eff */
        /* <DEDUP_REMOVED lines=15> */
[----:B---3--:R0:W-:Y:S04]  /*54460*/  STL [R1+0x1ca0], R10 ;  /* 0x001ca00a01007387 */ /* 0x0081e80000100800 */
[----:B0-----:R-:W3:Y:S04]  /*54470*/  LDL.LU R10, [R1+0x11c] ;  /* 0x00011c00010a7983 */ /* 0x001ee80000300800 */
[----:B------:R0:W-:Y:S04]  /*54480*/  STL.64 [R1+0x1cc0], R28 ;  /* 0x001cc01c01007387 */ /* 0x0001e80000100a00 */
[----:B----4-:R-:W-:Y:S04]  /*54490*/  STL.64 [R1+0x1ca8], R2 ;  /* 0x001ca80201007387 */ /* 0x010fe80000100a00 */
[----:B--2---:R-:W-:Y:S01]  /*544a0*/  STL.64 [R1+0x1cb8], R24 ;  /* 0x001cb81801007387 */ /* 0x004fe20000100a00 */
[----:B0-----:R-:W-:Y:S01]  /*544b0*/  IMAD.MOV.U32 R29, RZ, RZ, R22 ;  /* 0x000000ffff1d7224 */ /* 0x001fe200078e0016 */
        /* <DEDUP_REMOVED lines=9> */
[C---:B---3--:R-:W-:Y:S01]  /*54550*/  LEA R22, P4, R10.reuse, R20, 0x1 ;  /* 0x000000140a167211 */ /* 0x048fe200078808ff */
        /* <DEDUP_REMOVED lines=8> */
[----:B0-----:R-:W3:Y:S04]  /*545e0*/  LDL.LU.64 R22, [R1+0x1c98] ;  /* 0x001c980001167983 */ /* 0x001ee80000300a00 */
[----:B------:R0:W-:Y:S04]  /*545f0*/  STL.64 [R1+0x1c90], R6 ;  /* 0x001c900601007387 */ /* 0x0001e80000100a00 */
[----:B0-----:R-:W4:Y:S04]  /*54600*/  LDL.LU R6, [R1+0x118] ;  /* 0x0001180001067983 */ /* 0x001f280000300800 */
[----:B------:R-:W4:Y:S04]  /*54610*/  LDL.LU R7, [R1+0x114] ;  /* 0x0001140001077983 */ /* 0x000f280000300800 */
[----:B------:R0:W-:Y:S04]  /*54620*/  STL [R1+0x1c80], R15 ;  /* 0x001c800f01007387 */ /* 0x0001e80000100800 */
[----:B0-----:R-:W4:Y:S04]  /*54630*/  LDL.LU R15, [R1+0x110] ;  /* 0x00011000010f7983 */ /* 0x001f280000300800 */
[----:B--2---:R0:W-:Y:S04]  /*54640*/  STL [R1+0x1c70], R28 ;  /* 0x001c701c01007387 */ /* 0x0041e80000100800 */
[----:B0-----:R-:W2:Y:S04]  /*54650*/  LDL.LU R28, [R1+0x10c] ;  /* 0x00010c00011c7983 */ /* 0x001ea80000300800 */
[----:B------:R4:W-:Y:S04]  /*54660*/  STL.64 [R1+0x1c68], R8 ;  /* 0x001c680801007387 */ /* 0x0009e80000100a00 */
[----:B---3--:R-:W-:Y:S04]  /*54670*/  STL.64 [R1+0x1c78], R22 ;  /* 0x001c781601007387 */ /* 0x008fe80000100a00 */
[----:B------:R0:W-:Y:S01]  /*54680*/  STL.64 [R1+0x1c88], R16 ;  /* 0x001c881001007387 */ /* 0x0001e20000100a00 */
[----:B----4-:R-:W-:-:S02]  /*54690*/  IMAD.MOV.U32 R8, RZ, RZ, R6 ;  /* 0x000000ffff087224 */ /* 0x010fc400078e0006 */
[----:B------:R-:W-:-:S03]  /*546a0*/  IMAD.MOV.U32 R9, RZ, RZ, R7 ;  /* 0x000000ffff097224 */ /* 0x000fc600078e0007 */
[-C--:B------:R-:W-:Y:S01]  /*546b0*/  LEA R6, P1, R8, R20.reuse, 0x1 ;  /* 0x0000001408067211 */ /* 0x080fe200078208ff */
[----:B------:R-:W-:Y:S02]  /*546c0*/  IMAD.MOV.U32 R7, RZ, RZ, R8 ;  /* 0x000000ffff077224 */ /* 0x000fe400078e0008 */
[----:B0-----:R-:W-:Y:S01]  /*546d0*/  IMAD.MOV.U32 R17, RZ, RZ, R9 ;  /* 0x000000ffff117224 */ /* 0x001fe200078e0009 */
[-C--:B------:R-:W-:Y:S02]  /*546e0*/  LEA R16, P2, R9, R20.reuse, 0x1 ;  /* 0x0000001409107211 */ /* 0x080fe400078408ff */
        /* <DEDUP_REMOVED lines=15> */
[----:B0-----:R-:W4:Y:S04]  /*547e0*/  LDL.LU.64 R8, [R1+0x1c68] ;  /* 0x001c680001087983 */ /* 0x001f280000300a00 */
[----:B------:R0:W-:Y:S04]  /*547f0*/  STL [R1+0x1c50], R3 ;  /* 0x001c500301007387 */ /* 0x0001e80000100800 */
[----:B0-----:R-:W2:Y:S04]  /*54800*/  LDL.LU R3, [R1+0x100] ;  /* 0x0001000001037983 */ /* 0x001ea80000300800 */
[----:B------:R0:W-:Y:S04]  /*54810*/  STL.64 [R1+0x1c38], R24 ;  /* 0x001c381801007387 */ /* 0x0001e80000100a00 */
[----:B0-----:R-:W4:Y:S04]  /*54820*/  LDL.LU R24, [R1+0x108] ;  /* 0x0001080001187983 */ /* 0x001f280000300800 */
[----:B------:R-:W4:Y:S04]  /*54830*/  LDL.LU R25, [R1+0x104] ;  /* 0x0001040001197983 */ /* 0x000f280000300800 */
[----:B------:R0:W-:Y:S04]  /*54840*/  STL [R1+0x1c40], R13 ;  /* 0x001c400d01007387 */ /* 0x0001e80000100800 */
[----:B0-----:R-:W4:Y:S04]  /*54850*/  LDL.LU R13, [R1+0xfc] ;  /* 0x0000fc00010d7983 */ /* 0x001f280000300800 */
[----:B------:R2:W-:Y:S04]  /*54860*/  STL.64 [R1+0x1c48], R18 ;  /* 0x001c481201007387 */ /* 0x0005e80000100a00 */
[----:B---3--:R-:W-:Y:S04]  /*54870*/  STL.64 [R1+0x1c58], R6 ;  /* 0x001c580601007387 */ /* 0x008fe80000100a00 */
        /* <DEDUP_REMOVED lines=22> */
[----:B0-----:R-:W2:Y:S04]  /*549e0*/  LDL.LU R28, [R1+0xec] ;  /* 0x0000ec00011c7983 */ /* 0x001ea80000300800 */
[----:B------:R0:W-:Y:S04]  /*549f0*/  STL [R1+0x1c20], R14 ;  /* 0x001c200e01007387 */ /* 0x0001e80000100800 */
[----:B0-----:R-:W4:Y:S04]  /*54a00*/  LDL.LU R14, [R1+0xf0] ;  /* 0x0000f000010e7983 */ /* 0x001f280000300800 */
[----:B------:R0:W-:Y:S04]  /*54a10*/  STL.64 [R1+0x1c08], R22 ;  /* 0x001c081601007387 */ /* 0x0001e80000100a00 */
[----:B0-----:R-:W2:Y:S04]  /*54a20*/  LDL.LU R22, [R1+0xf8] ;  /* 0x0000f80001167983 */ /* 0x001ea80000300800 */
[----:B------:R-:W2:Y:S04]  /*54a30*/  LDL.LU R23, [R1+0xf4] ;  /* 0x0000f40001177983 */ /* 0x000ea80000300800 */
[----:B------:R-:W-:Y:S04]  /*54a40*/  STL.64 [R1+0x1c30], R10 ;  /* 0x001c300a01007387 */ /* 0x000fe80000100a00 */
[----:B------:R4:W-:Y:S04]  /*54a50*/  STL.64 [R1+0x1c18], R8 ;  /* 0x001c180801007387 */ /* 0x0009e80000100a00 */
[----:B---3--:R0:W-:Y:S01]  /*54a60*/  STL.64 [R1+0x1c28], R24 ;  /* 0x001c281801007387 */ /* 0x0081e20000100a00 */
[-C--:B----4-:R-:W-:Y:S01]  /*54a70*/  LEA R8, P3, R14, R20.reuse, 0x1 ;  /* 0x000000140e087211 */ /* 0x090fe200078608ff */
[----:B--2---:R-:W-:Y:S01]  /*54a80*/  IMAD.MOV.U32 R11, RZ, RZ, R22 ;  /* 0x000000ffff0b7224 */ /* 0x004fe200078e0016 */
[-C--:B------:R-:W-:Y:S01]  /*54a90*/  LEA R10, P1, R22, R20.reuse, 0x1 ;  /* 0x00000014160a7211 */ /* 0x080fe200078208ff */
[----:B0-----:R-:W-:Y:S01]  /*54aa0*/  IMAD.MOV.U32 R25, RZ, RZ, R23 ;  /* 0x000000ffff197224 */ /* 0x001fe200078e0017 */
        /* <DEDUP_REMOVED lines=15> */
[----:B0-----:R-:W3:Y:S04]  /*54ba0*/  LDL.LU.64 R22, [R1+0x1c08] ;  /* 0x001c080001167983 */ /* 0x001ee80000300a00 */
[----:B------:R0:W-:Y:S04]  /*54bb0*/  STL [R1+0x1bf0], R6 ;  /* 0x001bf00601007387 */ /* 0x0001e80000100800 */
[----:B0-----:R-:W3:Y:S04]  /*54bc0*/  LDL.LU R6, [R1+0xe0] ;  /* 0x0000e00001067983 */ /* 0x001ee80000300800 */
[----:B----4-:R0:W-:Y:S04]  /*54bd0*/  STL.64 [R1+0x1bd8], R14 ;  /* 0x001bd80e01007387 */ /* 0x0101e80000100a00 */
[----:B0-----:R-:W4:Y:S04]  /*54be0*/  LDL.LU R14, [R1+0xe8] ;  /* 0x0000e800010e7983 */ /* 0x001f280000300800 */
[----:B------:R-:W4:Y:S04]  /*54bf0*/  LDL.LU R15, [R1+0xe4] ;  /* 0x0000e400010f7983 */ /* 0x000f280000300800 */
[----:B--2---:R-:W-:Y:S04]  /*54c00*/  STL.64 [R1+0x1be8], R10 ;  /* 0x001be80a01007387 */ /* 0x004fe80000100a00 */
[----:B------:R0:W-:Y:S04]  /*54c10*/  STL [R1+0x1be0], R26 ;  /* 0x001be01a01007387 */ /* 0x0001e80000100800 */
[----:B0-----:R-:W2:Y:S04]  /*54c20*/  LDL.LU R26, [R1+0xdc] ;  /* 0x0000dc00011a7983 */ /* 0x001ea80000300800 */
[----:B------:R-:W-:Y:S04]  /*54c30*/  STL.64 [R1+0x1bf8], R16 ;  /* 0x001bf81001007387 */ /* 0x000fe80000100a00 */
[----:B---3--:R4:W-:Y:S01]  /*54c40*/  STL.64 [R1+0x1c00], R22 ;  /* 0x001c001601007387 */ /* 0x0089e20000100a00 */
[----:B------:R-:W-:-:S04]  /*54c50*/  LEA R10, P3, R6, R20, 0x1 ;  /* 0x00000014060a7211 */ /* 0x000fc800078608ff */
[-C--:B------:R-:W-:Y:S01]  /*54c60*/  LEA.HI.X.SX32 R11, R6, R21.reuse, 0x1, P3 ;  /* 0x00000015060b7211 */ /* 0x080fe200018f0eff */
[----:B----4-:R-:W-:Y:S01]  /*54c70*/  IMAD.MOV.U32 R23, RZ, RZ, R14 ;  /* 0x000000ffff177224 */ /* 0x010fe200078e000e */
[-C--:B------:R-:W-:Y:S01]  /*54c80*/  LEA R22, P1, R14, R20.reuse, 0x1 ;  /* 0x000000140e167211 */ /* 0x080fe200078208ff */
[----:B------:R-:W-:Y:S01]  /*54c90*/  IMAD.MOV.U32 R17, RZ, RZ, R15 ;  /* 0x000000ffff117224 */ /* 0x000fe200078e000f */
[----:B------:R-:W-:Y:S02]  /*54ca0*/  LEA R16, P2, R15, R20, 0x1 ;  /* 0x000000140f107211 */ /* 0x000fe400078408ff */
[-C--:B------:R-:W-:Y:S02]  /*54cb0*/  LEA.HI.X.SX32 R23, R23, R21.reuse, 0x1, P1 ;  /* 0x0000001517177211 */ /* 0x080fe400008f0eff */
[----:B------:R-:W-:-:S03]  /*54cc0*/  LEA.HI.X.SX32 R17, R17, R21, 0x1, P2 ;  /* 0x0000001511117211 */ /* 0x000fc600010f0eff */
[----:B------:R0:W-:Y:S04]  /*54cd0*/  STL.64 [R1+0x328], R22 ;  /* 0x0003281601007387 */ /* 0x0001e80000100a00 */
[----:B0-----:R-:W3:Y:S01]  /*54ce0*/  LDL.LU.64 R22, [R1+0x1c00] ;  /* 0x001c000001167983 */ /* 0x001ee20000300a00 */
[----:B--2---:R-:W-:-:S03]  /*54cf0*/  LEA R14, P4, R26, R20, 0x1 ;  /* 0x000000141a0e7211 */ /* 0x004fc600078808ff */
[----:B------:R0:W-:Y:S01]  /*54d00*/  STL.64 [R1+0x320], R16 ;  /* 0x0003201001007387 */ /* 0x0001e20000100a00 */
[----:B------:R-:W-:-:S03]  /*54d10*/  LEA.HI.X.SX32 R15, R26, R21, 0x1, P4 ;  /* 0x000000151a0f7211 */ /* 0x000fc600020f0eff */
[----:B0-----:R-:W2:Y:S04]  /*54d20*/  LDL.LU.64 R16, [R1+0x1bf8] ;  /* 0x001bf80001107983 */ /* 0x001ea80000300a00 */
[----:B------:R-:W4:Y:S04]  /*54d30*/  LDL.LU R6, [R1+0x1bf0] ;  /* 0x001bf00001067983 */ /* 0x000f280000300800 */
[----:B------:R0:W-:Y:S04]  /*54d40*/  STL.64 [R1+0x318], R10 ;  /* 0x0003180a01007387 */ /* 0x0001e80000100a00 */
[----:B0-----:R-:W2:Y:S04]  /*54d50*/  LDL.LU.64 R10, [R1+0x1be8] ;  /* 0x001be800010a7983 */ /* 0x001ea80000300a00 */
[----:B------:R-:W2:Y:S04]  /*54d60*/  LDL.LU R26, [R1+0x1be0] ;  /* 0x001be000011a7983 */ /* 0x000ea80000300800 */
[----:B------:R0:W-:Y:S04]  /*54d70*/  STL.64 [R1+0x310], R14 ;  /* 0x0003100e01007387 */ /* 0x0001e80000100a00 */
[----:B0-----:R-:W3:Y:S04]  /*54d80*/  LDL.LU.64 R14, [R1+0x1bd8] ;  /* 0x001bd800010e7983 */ /* 0x001ee80000300a00 */
[----:B------:R0:W-:Y:S04]  /*54d90*/  STL.64 [R1+0x1bd0], R24 ;  /* 0x001bd01801007387 */ /* 0x0001e80000100a00 */
[----:B0-----:R-:W2:Y:S04]  /*54da0*/  LDL.LU R24, [R1+0xd8] ;  /* 0x0000d80001187983 */ /* 0x001ea80000300800 */
[----:B------:R-:W2:Y:S04]  /*54db0*/  LDL.LU R25, [R1+0xd4] ;  /* 0x0000d40001197983 */ /* 0x000ea80000300800 */
[----:B------:R0:W-:Y:S04]  /*54dc0*/  STL [R1+0x1bb0], R13 ;  /* 0x001bb00d01007387 */ /* 0x0001e80000100800 */
[----:B0-----:R-:W2:Y:S04]  /*54dd0*/  LDL.LU R13, [R1+0xcc] ;  /* 0x0000cc00010d7983 */ /* 0x001ea80000300800 */
[----:B----4-:R-:W-:Y:S04]  /*54de0*/  STL.64 [R1+0x1ba8], R6 ;  /* 0x001ba80601007387 */ /* 0x010fe80000100a00 */
[----:B------:R0:W-:Y:S04]  /*54df0*/  STL [R1+0x1bc0], R0 ;  /* 0x001bc00001007387 */ /* 0x0001e80000100800 */
[----:B0-----:R-:W4:Y:S04]  /*54e00*/  LDL.LU R0, [R1+0xd0] ;  /* 0x0000d00001007983 */ /* 0x001f280000300800 */
[----:B------:R0:W-:Y:S04]  /*54e10*/  STL.64 [R1+0x1bc8], R18 ;  /* 0x001bc81201007387 */ /* 0x0001e80000100a00 */
[----:B---3--:R-:W-:Y:S01]  /*54e20*/  STL.64 [R1+0x1bb8], R14 ;  /* 0x001bb80e01007387 */ /* 0x008fe20000100a00 */
[----:B--2---:R-:W-:-:S02]  /*54e30*/  IMAD.MOV.U32 R6, RZ, RZ, R24 ;  /* 0x000000ffff067224 */ /* 0x004fc400078e0018 */
[----:B------:R-:W-:-:S03]  /*54e40*/  IMAD.MOV.U32 R7, RZ, RZ, R25 ;  /* 0x000000ffff077224 */ /* 0x000fc600078e0019 */
[-C--:B------:R-:W-:Y:S01]  /*54e50*/  LEA R24, P1, R6, R20.reuse, 0x1 ;  /* 0x0000001406187211 */ /* 0x080fe200078208ff */
[----:B------:R-:W-:Y:S02]  /*54e60*/  IMAD.MOV.U32 R25, RZ, RZ, R6 ;  /* 0x000000ffff197224 */ /* 0x000fe400078e0006 */
[----:B0-----:R-:W-:Y:S01]  /*54e70*/  IMAD.MOV.U32 R19, RZ, RZ, R7 ;  /* 0x000000ffff137224 */ /* 0x001fe200078e0007 */
[----:B------:R-:W-:Y:S02]  /*54e80*/  LEA R18, P2, R7, R20, 0x1 ;  /* 0x0000001407127211 */ /* 0x000fe400078408ff */
[-C--:B------:R-:W-:Y:S02]  /*54e90*/  LEA.HI.X.SX32 R25, R25, R21.reuse, 0x1, P1 ;  /* 0x0000001519197211 */ /* 0x080fe400008f0eff */
[----:B------:R-:W-:-:S03]  /*54ea0*/  LEA.HI.X.SX32 R19, R19, R21, 0x1, P2 ;  /* 0x0000001513137211 */ /* 0x000fc600010f0eff */
[----:B------:R0:W-:Y:S04]  /*54eb0*/  STL.64 [R1+0x2f0], R24 ;  /* 0x0002f01801007387 */ /* 0x0001e80000100a00 */
[----:B0-----:R-:W2:Y:S04]  /*54ec0*/  LDL.LU.64 R24, [R1+0x1bd0] ;  /* 0x001bd00001187983 */ /* 0x001ea80000300a00 */
[----:B------:R0:W-:Y:S04]  /*54ed0*/  STL.64 [R1+0x2e8], R18 ;  /* 0x0002e81201007387 */ /* 0x0001e80000100a00 */
[----:B0-----:R-:W3:Y:S01]  /*54ee0*/  LDL.LU.64 R18, [R1+0x1bc8] ;  /* 0x001bc80001127983 */ /* 0x001ee20000300a00 */
[----:B------:R-:W-:-:S04]  /*54ef0*/  LEA R6, P4, R13, R20, 0x1 ;  /* 0x000000140d067211 */ /* 0x000fc800078808ff */
[----:B------:R-:W-:Y:S02]  /*54f00*/  LEA.HI.X.SX32 R7, R13, R21, 0x1, P4 ;  /* 0x000000150d077211 */ /* 0x000fe400020f0eff */
[----:B----4-:R-:W-:-:S04]  /*54f10*/  LEA R14, P3, R0, R20, 0x1 ;  /* 0x00000014000e7211 */ /* 0x010fc800078608ff */
[----:B------:R-:W-:Y:S02]  /*54f20*/  LEA.HI.X.SX32 R15, R0, R21, 0x1, P3 ;  /* 0x00000015000f7211 */ /* 0x000fe400018f0eff */
        /* <DEDUP_REMOVED lines=12> */
[----:B---3--:R0:W-:Y:S04]  /*54ff0*/  STL [R1+0x1b80], R19 ;  /* 0x001b801301007387 */ /* 0x0081e80000100800 */
[----:B0-----:R-:W2:Y:S04]  /*55000*/  LDL.LU R19, [R1+0xbc] ;  /* 0x0000bc0001137983 */ /* 0x001ea80000300800 */
[----:B------:R0:W-:Y:S04]  /*55010*/  STL.64 [R1+0x1ba0], R8 ;  /* 0x001ba00801007387 */ /* 0x0001e80000100a00 */
[----:B----4-:R1:W-:Y:S01]  /*55020*/  STL.64 [R1+0x1b88], R12 ;  /* 0x001b880c01007387 */ /* 0x0103e20000100a00 */
[----:B------:R-:W-:-:S02]  /*55030*/  IMAD.MOV.U32 R25, RZ, RZ, R28 ;  /* 0x000000ffff197224 */ /* 0x000fc400078e001c */
[----:B0-----:R-:W-:Y:S01]  /*55040*/  IMAD.MOV.U32 R9, RZ, RZ, R29 ;  /* 0x000000ffff097224 */ /* 0x001fe200078e001d */
[-C--:B------:R-:W-:Y:S01]  /*55050*/  LEA R8, P1, R29, R20.reuse, 0x1 ;  /* 0x000000141d087211 */ /* 0x080fe200078208ff */
[----:B------:R-:W-:Y:S01]  /*55060*/  IMAD.MOV.U32 R29, RZ, RZ, R25 ;  /* 0x000000ffff1d7224 */ /* 0x000fe200078e0019 */
[----:B------:R-:W-:Y:S02]  /*55070*/  LEA R28, P2, R25, R20, 0x1 ;  /* 0x00000014191c7211 */ /* 0x000fe400078408ff */
[-C--:B------:R-:W-:Y:S02]  /*55080*/  LEA.HI.X.SX32 R9, R9, R21.reuse, 0x1, P1 ;  /* 0x0000001509097211 */ /* 0x080fe400008f0eff */
[----:B------:R-:W-:-:S03]  /*55090*/  LEA.HI.X.SX32 R29, R29, R21, 0x1, P2 ;  /* 0x000000151d1d7211 */ /* 0x000fc600010f0eff */
[----:B------:R0:W-:Y:S01]  /*550a0*/  STL.64 [R1+0x2c0], R8 ;  /* 0x0002c00801007387 */ /* 0x0001e20000100a00 */
[----:B-1----:R-:W-:-:S04]  /*550b0*/  LEA R12, P3, R23, R20, 0x1 ;  /* 0x00000014170c7211 */ /* 0x002fc800078608ff */
        /* <DEDUP_REMOVED lines=8> */
[----:B0-----:R-:W3:Y:S04]  /*55140*/  LDL.LU.64 R12, [R1+0x1b88] ;  /* 0x001b8800010c7983 */ /* 0x001ee80000300a00 */
[----:B------:R-:W2:Y:S04]  /*55150*/  LDL.LU R19, [R1+0x1b80] ;  /* 0x001b800001137983 */ /* 0x000ea80000300800 */
[----:B------:R0:W-:Y:S04]  /*55160*/  STL.64 [R1+0x2a8], R24 ;  /* 0x0002a81801007387 */ /* 0x0001e80000100a00 */
[----:B0-----:R-:W3:Y:S04]  /*55170*/  LDL.LU.64 R24, [R1+0x1b78] ;  /* 0x001b780001187983 */ /* 0x001ee80000300a00 */
[----:B--2---:R0:W-:Y:S04]  /*55180*/  STL.64 [R1+0x1b48], R18 ;  /* 0x001b481201007387 */ /* 0x0041e80000100a00 */
        /* <DEDUP_REMOVED lines=8> */
[----:B---3--:R0:W-:Y:S01]  /*55210*/  STL.64 [R1+0x1b68], R24 ;  /* 0x001b681801007387 */ /* 0x0081e20000100a00 */
        /* <DEDUP_REMOVED lines=11> */
[----:B----4-:R-:W-:-:S03]  /*552d0*/  LEA R18, P4, R28, R20, 0x1 ;  /* 0x000000141c127211 */ /* 0x010fc600078808ff */
[----:B0-----:R-:W3:Y:S01]  /*552e0*/  LDL.LU.64 R24, [R1+0x1b68] ;  /* 0x001b680001187983 */ /* 0x001ee20000300a00 */
[----:B------:R-:W-:-:S03]  /*552f0*/  LEA.HI.X.SX32 R19, R28, R21, 0x1, P4 ;  /* 0x000000151c137211 */ /* 0x000fc600020f0eff */
[----:B------:R-:W4:Y:S04]  /*55300*/  LDL.LU R5, [R1+0x1b60] ;  /* 0x001b600001057983 */ /* 0x000f280000300800 */
[----:B------:R0:W-:Y:S04]  /*55310*/  STL.64 [R1+0x278], R22 ;  /* 0x0002781601007387 */ /* 0x0001e80000100a00 */
[----:B0-----:R-:W3:Y:S04]  /*55320*/  LDL.LU.64 R22, [R1+0x1b58] ;  /* 0x001b580001167983 */ /* 0x001ee80000300a00 */
[----:B------:R-:W2:Y:S04]  /*55330*/  LDL.LU R28, [R1+0x1b50] ;  /* 0x001b5000011c7983 */ /* 0x000ea80000300800 */
[----:B------:R0:W-:Y:S04]  /*55340*/  STL.64 [R1+0x270], R18 ;  /* 0x0002701201007387 */ /* 0x0001e80000100a00 */
[----:B0-----:R-:W4:Y:S04]  /*55350*/  LDL.LU.64 R18, [R1+0x1b48] ;  /* 0x001b480001127983 */ /* 0x001f280000300a00 */
[----:B------:R0:W-:Y:S04]  /*55360*/  STL.64 [R1+0x1b38], R10 ;  /* 0x001b380a01007387 */ /* 0x0001e80000100a00 */
[----:B0-----:R-:W3:Y:S04]  /*55370*/  LDL.LU R10, [R1+0xa4] ;  /* 0x0000a400010a7983 */ /* 0x001ee80000300800 */
[----:B------:R-:W3:Y:S04]  /*55380*/  LDL.LU R11, [R1+0xa8] ;  /* 0x0000a800010b7983 */ /* 0x000ee80000300800 */
[----:B--2---:R0:W-:Y:S04]  /*55390*/  STL [R1+0x1b20], R28 ;  /* 0x001b201c01007387 */ /* 0x0041e80000100800 */
[----:B0-----:R-:W2:Y:S04]  /*553a0*/  LDL.LU R28, [R1+0x9c] ;  /* 0x00009c00011c7983 */ /* 0x001ea80000300800 */
[----:B------:R-:W-:Y:S04]  /*553b0*/  STL.64 [R1+0x1b40], R14 ;  /* 0x001b400e01007387 */ /* 0x000fe80000100a00 */
[----:B------:R0:W-:Y:S04]  /*553c0*/  STL [R1+0x1b30], R26 ;  /* 0x001b301a01007387 */ /* 0x0001e80000100800 */
[----:B0-----:R-:W2:Y:S04]  /*553d0*/  LDL.LU R26, [R1+0xa0] ;  /* 0x0000a000011a7983 */ /* 0x001ea80000300800 */
[----:B----4-:R0:W-:Y:S01]  /*553e0*/  STL.64 [R1+0x1b18], R18 ;  /* 0x001b181201007387 */ /* 0x0101e20000100a00 */
[----:B---3--:R-:W-:Y:S01]  /*553f0*/  IMAD.MOV.U32 R15, RZ, RZ, R11 ;  /* 0x000000ffff0f7224 */ /* 0x008fe200078e000b */
[-C--:B------:R-:W-:Y:S01]  /*55400*/  LEA R14, P1, R11, R20.reuse, 0x1 ;  /* 0x000000140b0e7211 */ /* 0x080fe200078208ff */
[----:B0-----:R-:W-:Y:S01]  /*55410*/  IMAD.MOV.U32 R19, RZ, RZ, R10 ;  /* 0x000000ffff137224 */ /* 0x001fe200078e000a */
[----:B------:R-:W-:Y:S03]  /*55420*/  STL.64 [R1+0x1b28], R22 ;  /* 0x001b281601007387 */ /* 0x000fe60000100a00 */
[----:B------:R-:W-:Y:S01]  /*55430*/  IMAD.MOV.U32 R11, RZ, RZ, R19 ;  /* 0x000000ffff0b7224 */ /* 0x000fe200078e0013 */
[----:B------:R-:W-:-:S02]  /*55440*/  LEA R10, P2, R19, R20, 0x1 ;  /* 0x00000014130a7211 */ /* 0x000fc400078408ff */
[-C--:B------:R-:W-:Y:S02]  /*55450*/  LEA.HI.X.SX32 R15, R15, R21.reuse, 0x1, P1 ;  /* 0x000000150f0f7211 */ /* 0x080fe400008f0eff */
[----:B------:R-:W-:-:S03]  /*55460*/  LEA.HI.X.SX32 R11, R11, R21, 0x1, P2 ;  /* 0x000000150b0b7211 */ /* 0x000fc600010f0eff */
        /* <DEDUP_REMOVED lines=10> */
[----:B0-----:R-:W2:Y:S04]  /*55510*/  LDL.LU.64 R22, [R1+0x1b28] ;  /* 0x001b280001167983 */ /* 0x001ea80000300a00 */
[----:B------:R-:W3:Y:S04]  /*55520*/  LDL.LU R28, [R1+0x1b20] ;  /* 0x001b2000011c7983 */ /* 0x000ee80000300800 */
[----:B------:R0:W-:Y:S04]  /*55530*/  STL.64 [R1+0x238], R18 ;  /* 0x0002381201007387 */ /* 0x0001e80000100a00 */
[----:B0-----:R-:W2:Y:S04]  /*55540*/  LDL.LU.64 R18, [R1+0x1b18] ;  /* 0x001b180001127983 */ /* 0x001ea80000300a00 */
[----:B---3--:R0:W-:Y:S04]  /*55550*/  STL [R1+0x1af0], R28 ;  /* 0x001af01c01007387 */ /* 0x0081e80000100800 */
[----:B0-----:R-:W3:Y:S04]  /*55560*/  LDL.LU R28, [R1+0x8c] ;  /* 0x00008c00011c7983 */ /* 0x001ee80000300800 */
[----:B------:R-:W-:Y:S04]  /*55570*/  STL.64 [R1+0x1b10], R6 ;  /* 0x001b100601007387 */ /* 0x000fe80000100a00 */
[----:B------:R0:W-:Y:S04]  /*55580*/  STL.64 [R1+0x1ae8], R8 ;  /* 0x001ae80801007387 */ /* 0x0001e80000100a00 */
[----:B0-----:R-:W3:Y:S04]  /*55590*/  LDL.LU R8, [R1+0x98] ;  /* 0x0000980001087983 */ /* 0x001ee80000300800 */
[----:B------:R-:W3:Y:S04]  /*555a0*/  LDL.LU R9, [R1+0x94] ;  /* 0x0000940001097983 */ /* 0x000ee80000300800 */
[----:B------:R0:W-:Y:S04]  /*555b0*/  STL [R1+0x1b00], R14 ;  /* 0x001b000e01007387 */ /* 0x0001e80000100800 */
[----:B0-----:R-:W3:Y:S04]  /*555c0*/  LDL.LU R14, [R1+0x90] ;  /* 0x00009000010e7983 */ /* 0x001ee80000300800 */
[----:B----4-:R-:W-:Y:S04]  /*555d0*/  STL.64 [R1+0x1af8], R10 ;  /* 0x001af80a01007387 */ /* 0x010fe80000100a00 */
[----:B--2---:R0:W-:Y:S01]  /*555e0*/  STL.64 [R1+0x1b08], R18 ;  /* 0x001b081201007387 */ /* 0x0041e20000100a00 */
[----:B---3--:R-:W-:Y:S01]  /*555f0*/  IMAD.MOV.U32 R7, RZ, RZ, R8 ;  /* 0x000000ffff077224 */ /* 0x008fe200078e0008 */
[-C--:B------:R-:W-:Y:S01]  /*55600*/  LEA R6, P1, R8, R20.reuse, 0x1 ;  /* 0x0000001408067211 */ /* 0x080fe200078208ff */
[----:B0-----:R-:W-:Y:S01]  /*55610*/  IMAD.MOV.U32 R19, RZ, RZ, R9 ;  /* 0x000000ffff137224 */ /* 0x001fe200078e0009 */
[----:B------:R-:W-:-:S02]  /*55620*/  LEA R18, P2, R9, R20, 0x1 ;  /* 0x0000001409127211 */ /* 0x000fc400078408ff */
[-C--:B------:R-:W-:Y:S02]  /*55630*/  LEA.HI.X.SX32 R7, R7, R21.reuse, 0x1, P1 ;  /* 0x0000001507077211 */ /* 0x080fe400008f0eff */
[----:B------:R-:W-:Y:S02]  /*55640*/  LEA.HI.X.SX32 R19, R19, R21, 0x1, P2 ;  /* 0x0000001513137211 */ /* 0x000fe400010f0eff */
[-C--:B------:R-:W-:Y:S01]  /*55650*/  LEA R8, P4, R28, R20.reuse, 0x1 ;  /* 0x000000141c087211 */ /* 0x080fe200078808ff */
[----:B------:R0:W-:Y:S01]  /*55660*/  STL.64 [R1+0x218], R6 ;  /* 0x0002180601007387 */ /* 0x0001e20000100a00 */
[----:B------:R-:W-:-:S04]  /*55670*/  LEA R10, P3, R14, R20, 0x1 ;  /* 0x000000140e0a7211 */ /* 0x000fc800078608ff */
[-C--:B------:R-:W-:Y:S01]  /*55680*/  LEA.HI.X.SX32 R11, R14, R21.reuse, 0x1, P3 ;  /* 0x000000150e0b7211 */ /* 0x080fe200018f0eff */
[----:B0-----:R-:W2:Y:S01]  /*55690*/  LDL.LU.64 R6, [R1+0x1b10] ;  /* 0x001b100001067983 */ /* 0x001ea20000300a00 */
[----:B------:R-:W-:-:S03]  /*556a0*/  LEA.HI.X.SX32 R9, R28, R21, 0x1, P4 ;  /* 0x000000151c097211 */ /* 0x000fc600020f0eff */
[----:B------:R0:W-:Y:S04]  /*556b0*/  STL.64 [R1+0x210], R18 ;  /* 0x0002101201007387 */ /* 0x0001e80000100a00 */
        /* <DEDUP_REMOVED lines=8> */
[----:B0-----:R-:W3:Y:S04]  /*55740*/  LDL.LU R24, [R1+0x88] ;  /* 0x0000880001187983 */ /* 0x001ee80000300800 */
[----:B------:R-:W3:Y:S04]  /*55750*/  LDL.LU R25, [R1+0x84] ;  /* 0x0000840001197983 */ /* 0x000ee80000300800 */
[----:B------:R0:W-:Y:S04]  /*55760*/  STL [R1+0x1ad0], R5 ;  /* 0x001ad00501007387 */ /* 0x0001e80000100800 */
[----:B0-----:R-:W3:Y:S04]  /*55770*/  LDL.LU R5, [R1+0x80] ;  /* 0x0000800001057983 */ /* 0x001ee80000300800 */
[----:B------:R0:W-:Y:S04]  /*55780*/  STL [R1+0x1ac0], R13 ;  /* 0x001ac00d01007387 */ /* 0x0001e80000100800 */
[----:B0-----:R-:W3:Y:S04]  /*55790*/  LDL.LU R13, [R1+0x7c] ;  /* 0x00007c00010d7983 */ /* 0x001ee80000300800 */
[----:B--2---:R3:W-:Y:S04]  /*557a0*/  STL.64 [R1+0x1ab8], R6 ;  /* 0x001ab80601007387 */ /* 0x0047e80000100a00 */
[----:B----4-:R-:W-:Y:S01]  /*557b0*/  STL.64 [R1+0x1ad8], R8 ;  /* 0x001ad80801007387 */ /* 0x010fe20000100a00 */
[----:B---3--:R-:W-:-:S02]  /*557c0*/  IMAD.MOV.U32 R6, RZ, RZ, R24 ;  /* 0x000000ffff067224 */ /* 0x008fc400078e0018 */
[----:B------:R-:W-:-:S03]  /*557d0*/  IMAD.MOV.U32 R7, RZ, RZ, R25 ;  /* 0x000000ffff077224 */ /* 0x000fc600078e0019 */
[----:B------:R-:W-:Y:S01]  /*557e0*/  LEA R24, P1, R6, R20, 0x1 ;  /* 0x0000001406187211 */ /* 0x000fe200078208ff */
[----:B------:R-:W-:Y:S01]  /*557f0*/  IMAD.MOV.U32 R25, RZ, RZ, R6 ;  /* 0x000000ffff197224 */ /* 0x000fe200078e0006 */
[----:B------:R-:W-:Y:S04]  /*55800*/  STL.64 [R1+0x1ac8], R28 ;  /* 0x001ac81c01007387 */ /* 0x000fe80000100a00 */
[----:B------:R-:W-:-:S05]  /*55810*/  LEA.HI.X.SX32 R25, R25, R21, 0x1, P1 ;  /* 0x0000001519197211 */ /* 0x000fca00008f0eff */
[----:B------:R0:W-:Y:S04]  /*55820*/  STL.64 [R1+0x1d8], R24 ;  /* 0x0001d81801007387 */ /* 0x0001e80000100a00 */
[----:B0-----:R-:W2:Y:S01]  /*55830*/  LDL.LU.64 R24, [R1+0x1ae0] ;  /* 0x001ae00001187983 */ /* 0x001ea20000300a00 */
[----:B------:R-:W-:Y:S01]  /*55840*/  IMAD.MOV.U32 R9, RZ, RZ, R7 ;  /* 0x000000ffff097224 */ /* 0x000fe200078e0007 */
        /* <DEDUP_REMOVED lines=10> */
[----:B0-----:R-:W3:Y:S04]  /*558f0*/  LDL.LU.64 R28, [R1+0x1ac8] ;  /* 0x001ac800011c7983 */ /* 0x001ee80000300a00 */
[----:B------:R-:W3:Y:S04]  /*55900*/  LDL.LU R13, [R1+0x1ac0] ;  /* 0x001ac000010d7983 */ /* 0x000ee80000300800 */
[----:B------:R0:W-:Y:S04]  /*55910*/  STL.64 [R1+0x1c0], R6 ;  /* 0x0001c00601007387 */ /* 0x0001e80000100a00 */
[----:B0-----:R-:W3:Y:S04]  /*55920*/  LDL.LU.64 R6, [R1+0x1ab8] ;  /* 0x001ab80001067983 */ /* 0x001ee80000300a00 */
[----:B------:R0:W-:Y:S04]  /*55930*/  STL.64 [R1+0x1a98], R18 ;  /* 0x001a981201007387 */ /* 0x0001e80000100a00 */
[----:B0-----:R-:W3:Y:S04]  /*55940*/  LDL.LU R18, [R1+0x78] ;  /* 0x0000780001127983 */ /* 0x001ee80000300800 */
[----:B------:R-:W3:Y:S04]  /*55950*/  LDL.LU R19, [R1+0x74] ;  /* 0x0000740001137983 */ /* 0x000ee80000300800 */
[----:B------:R0:W-:Y:S04]  /*55960*/  STL [R1+0x1aa0], R22 ;  /* 0x001aa01601007387 */ /* 0x0001e80000100800 */
[----:B0-----:R-:W3:Y:S04]  /*55970*/  LDL.LU R22, [R1+0x70] ;  /* 0x0000700001167983 */ /* 0x001ee80000300800 */
[----:B--2---:R-:W-:Y:S04]  /*55980*/  STL.64 [R1+0x1a88], R24 ;  /* 0x001a881801007387 */ /* 0x004fe80000100a00 */
[----:B------:R0:W-:Y:S04]  /*55990*/  STL [R1+0x1a90], R12 ;  /* 0x001a900c01007387 */ /* 0x0001e80000100800 */
[----:B0-----:R-:W2:Y:S04]  /*559a0*/  LDL.LU R12, [R1+0x6c] ;  /* 0x00006c00010c7983 */ /* 0x001ea80000300800 */
[----:B------:R3:W-:Y:S04]  /*559b0*/  STL.64 [R1+0x1ab0], R16 ;  /* 0x001ab01001007387 */ /* 0x0007e80000100a00 */
[----:B----4-:R0:W-:Y:S01]  /*559c0*/  STL.64 [R1+0x1aa8], R4 ;  /* 0x001aa80401007387 */ /* 0x0101e20000100a00 */
[----:B---3--:R-:W-:Y:S01]  /*559d0*/  IMAD.MOV.U32 R17, RZ, RZ, R18 ;  /* 0x000000ffff117224 */ /* 0x008fe200078e0012 */
        /* <DEDUP_REMOVED lines=19> */
[----:B------:R-:W-:Y:S04]  /*55b10*/  STL.64 [R1+0x1a80], R14 ;  /* 0x001a800e01007387 */ /* 0x000fe80000100a00 */
[----:B------:R0:W-:Y:S04]  /*55b20*/  STL.64 [R1+0x1a78], R10 ;  /* 0x001a780a01007387 */ /* 0x0001e80000100a00 */
[----:B0-----:R-:W2:Y:S04]  /*55b30*/  LDL.LU R11, [R1+0x68] ;  /* 0x00006800010b7983 */ /* 0x001ea80000300800 */
[----:B---3--:R0:W-:Y:S04]  /*55b40*/  STL.64 [R1+0x1a58], R22 ;  /* 0x001a581601007387 */ /* 0x0081e80000100a00 */
[----:B0-----:R-:W3:Y:S04]  /*55b50*/  LDL.LU R23, [R1+0x64] ;  /* 0x0000640001177983 */ /* 0x001ee80000300800 */
[----:B------:R0:W-:Y:S04]  /*55b60*/  STL [R1+0x1a70], R16 ;  /* 0x001a701001007387 */ /* 0x0001e80000100800 */
[----:B0-----:R-:W3:Y:S04]  /*55b70*/  LDL.LU R16, [R1+0x60] ;  /* 0x0000600001107983 */ /* 0x001ee80000300800 */
[----:B----4-:R-:W-:Y:S04]  /*55b80*/  STL.64 [R1+0x1a68], R18 ;  /* 0x001a681201007387 */ /* 0x010fe80000100a00 */
[----:B------:R0:W-:Y:S04]  /*55b90*/  STL [R1+0x1a60], R2 ;  /* 0x001a600201007387 */ /* 0x0001e80000100800 */
[----:B0-----:R-:W4:Y:S01]  /*55ba0*/  LDL.LU R2, [R1+0x5c] ;  /* 0x00005c0001027983 */ /* 0x001f220000300800 */
[----:B--2---:R-:W-:Y:S01]  /*55bb0*/  IMAD.MOV.U32 R15, RZ, RZ, R11 ;  /* 0x000000ffff0f7224 */ /* 0x004fe200078e000b */
[----:B------:R-:W-:-:S04]  /*55bc0*/  LEA R14, P1, R11, R20, 0x1 ;  /* 0x000000140b0e7211 */ /* 0x000fc800078208ff */
[----:B------:R-:W-:-:S05]  /*55bd0*/  LEA.HI.X.SX32 R15, R15, R21, 0x1, P1 ;  /* 0x000000150f0f7211 */ /* 0x000fca00008f0eff */
[----:B------:R0:W-:Y:S04]  /*55be0*/  STL.64 [R1+0x118], R14 ;  /* 0x0001180e01007387 */ /* 0x0001e80000100a00 */
[----:B0-----:R-:W2:Y:S01]  /*55bf0*/  LDL.LU.64 R14, [R1+0x1a80] ;  /* 0x001a8000010e7983 */ /* 0x001ea20000300a00 */
[----:B---3--:R-:W-:Y:S01]  /*55c00*/  IMAD.MOV.U32 R11, RZ, RZ, R23 ;  /* 0x000000ffff0b7224 */ /* 0x008fe200078e0017 */
[----:B------:R-:W-:-:S04]  /*55c10*/  LEA R10, P2, R23, R20, 0x1 ;  /* 0x00000014170a7211 */ /* 0x000fc800078408ff */
[----:B------:R-:W-:Y:S02]  /*55c20*/  LEA.HI.X.SX32 R11, R11, R21, 0x1, P2 ;  /* 0x000000150b0b7211 */ /* 0x000fe400010f0eff */
[----:B------:R-:W-:-:S03]  /*55c30*/  LEA R18, P3, R16, R20, 0x1 ;  /* 0x0000001410127211 */ /* 0x000fc600078608ff */
[----:B------:R0:W-:Y:S01]  /*55c40*/  STL.64 [R1+0x110], R10 ;  /* 0x0001100a01007387 */ /* 0x0001e20000100a00 */
[----:B------:R-:W-:-:S03]  /*55c50*/  LEA.HI.X.SX32 R19, R16, R21, 0x1, P3 ;  /* 0x0000001510137211 */ /* 0x000fc600018f0eff */
[----:B0-----:R-:W3:Y:S04]  /*55c60*/  LDL.LU.64 R10, [R1+0x1a78] ;  /* 0x001a7800010a7983 */ /* 0x001ee80000300a00 */
[----:B------:R-:W3:Y:S01]  /*55c70*/  LDL.LU R16, [R1+0x1a70] ;  /* 0x001a700001107983 */ /* 0x000ee20000300800 */
[----:B----4-:R-:W-:-:S04]  /*55c80*/  LEA R22, P4, R2, R20, 0x1 ;  /* 0x0000001402167211 */ /* 0x010fc800078808ff */
[----:B------:R-:W-:Y:S01]  /*55c90*/  LEA.HI.X.SX32 R23, R2, R21, 0x1, P4 ;  /* 0x0000001502177211 */ /* 0x000fe200020f0eff */
        /* <DEDUP_REMOVED lines=10> */
[----:B--2---:R-:W-:Y:S04]  /*55d40*/  STL.64 [R1+0x1a38], R14 ;  /* 0x001a380e01007387 */ /* 0x004fe80000100a00 */
[----:B------:R0:W-:Y:S04]  /*55d50*/  STL [R1+0x1a40], R26 ;  /* 0x001a401a01007387 */ /* 0x0001e80000100800 */
[----:B0-----:R-:W2:Y:S04]  /*55d60*/  LDL.LU R26, [R1+0x50] ;  /* 0x00005000011a7983 */ /* 0x001ea80000300800 */
[----:B---3--:R-:W-:Y:S04]  /*55d70*/  STL.64 [R1+0x1a48], R10 ;  /* 0x001a480a01007387 */ /* 0x008fe80000100a00 */
[----:B----4-:R0:W-:Y:S02]  /*55d80*/  STL.64 [R1+0x1a50], R22 ;  /* 0x001a501601007387 */ /* 0x0101e40000100a00 */
[----:B0-----:R-:W-:Y:S01]  /*55d90*/  IMAD.MOV.U32 R23, RZ, RZ, R6 ;  /* 0x000000ffff177224 */ /* 0x001fe200078e0006 */
        /* <DEDUP_REMOVED lines=10> */
[----:B0-----:R-:W4:Y:S01]  /*55e40*/  LDL.LU.64 R10, [R1+0x1a48] ;  /* 0x001a4800010a7983 */ /* 0x001f220000300a00 */
[----:B--2---:R-:W-:-:S04]  /*55e50*/  LEA R14, P3, R26, R20, 0x1 ;  /* 0x000000141a0e7211 */ /* 0x004fc800078608ff */
[----:B------:R-:W-:Y:S02]  /*55e60*/  LEA.HI.X.SX32 R15, R26, R21, 0x1, P3 ;  /* 0x000000151a0f7211 */ /* 0x000fe400018f0eff */
[----:B------:R-:W2:Y:S04]  /*55e70*/  LDL.LU R26, [R1+0x1a40] ;  /* 0x001a4000011a7983 */ /* 0x000ea80000300800 */
[----:B------:R0:W-:Y:S04]  /*55e80*/  STL.64 [R1+0xc8], R14 ;  /* 0x0000c80e01007387 */ /* 0x0001e80000100a00 */
[----:B0-----:R-:W4:Y:S04]  /*55e90*/  LDL.LU.64 R14, [R1+0x1a38] ;  /* 0x001a3800010e7983 */ /* 0x001f280000300a00 */
[----:B------:R-:W3:Y:S04]  /*55ea0*/  LDL.LU R13, [R1+0x1a30] ;  /* 0x001a3000010d7983 */ /* 0x000ee80000300800 */
[----:B------:R0:W-:Y:S04]  /*55eb0*/  STL.64 [R1+0xc0], R6 ;  /* 0x0000c00601007387 */ /* 0x0001e80000100a00 */
[----:B0-----:R-:W4:Y:S04]  /*55ec0*/  LDL.LU.64 R6, [R1+0x1a28] ;  /* 0x001a280001067983 */ /* 0x001f280000300a00 */
[----:B------:R0:W-:Y:S04]  /*55ed0*/  STL.64 [R1+0x1a18], R24 ;  /* 0x001a181801007387 */ /* 0x0001e80000100a00 */
[----:B0-----:R-:W2:Y:S04]  /*55ee0*/  LDL.LU R24, [R1+0x44] ;  /* 0x0000440001187983 */ /* 0x001ea80000300800 */
[----:B------:R-:W3:Y:S04]  /*55ef0*/  LDL.LU R25, [R1+0x48] ;  /* 0x0000480001197983 */ /* 0x000ee80000300800 */
[----:B------:R-:W-:Y:S04]  /*55f00*/  STL.64 [R1+0x1a20], R4 ;  /* 0x001a200401007387 */ /* 0x000fe80000100a00 */
[----:B------:R0:W-:Y:S04]  /*55f10*/  STL [R1+0x1a10], R12 ;  /* 0x001a100c01007387 */ /* 0x0001e80000100800 */
[----:B0-----:R-:W4:Y:S04]  /*55f20*/  LDL.LU R12, [R1+0x40] ;  /* 0x00004000010c7983 */ /* 0x001f280000300800 */
[----:B------:R0:W-:Y:S04]  /*55f30*/  STL [R1+0x1a00], R28 ;  /* 0x001a001c01007387 */ /* 0x0001e80000100800 */
[----:B0-----:R-:W4:Y:S04]  /*55f40*/  LDL.LU R28, [R1+0x3c] ;  /* 0x00003c00011c7983 */ /* 0x001f280000300800 */
[----:B------:R2:W-:Y:S04]  /*55f50*/  STL.64 [R1+0x19f8], R8 ;  /* 0x0019f80801007387 */ /* 0x0005e80000100a00 */
[----:B------:R4:W-:Y:S01]  /*55f60*/  STL.64 [R1+0x1a08], R16 ;  /* 0x001a081001007387 */ /* 0x0009e20000100a00 */
[----:B--2---:R-:W-:-:S02]  /*55f70*/  IMAD.MOV.U32 R9, RZ, RZ, R24 ;  /* 0x000000ffff097224 */ /* 0x004fc400078e0018 */
[----:B---3--:R-:W-:Y:S01]  /*55f80*/  IMAD.MOV.U32 R5, RZ, RZ, R25 ;  /* 0x000000ffff057224 */ /* 0x008fe200078e0019 */
[-C--:B------:R-:W-:Y:S01]  /*55f90*/  LEA R4, P1, R25, R20.reuse, 0x1 ;  /* 0x0000001419047211 */ /* 0x080fe200078208ff */
[----:B------:R-:W-:Y:S01]  /*55fa0*/  IMAD.MOV.U32 R25, RZ, RZ, R9 ;  /* 0x000000ffff197224 */ /* 0x000fe200078e0009 */
[----:B------:R-:W-:Y:S02]  /*55fb0*/  LEA R24, P2, R9, R20, 0x1 ;  /* 0x0000001409187211 */ /* 0x000fe400078408ff */
[-C--:B------:R-:W-:Y:S02]  /*55fc0*/  LEA.HI.X.SX32 R5, R5, R21.reuse, 0x1, P1 ;  /* 0x0000001505057211 */ /* 0x080fe400008f0eff */
[----:B------:R-:W-:-:S03]  /*55fd0*/  LEA.HI.X.SX32 R25, R25, R21, 0x1, P2 ;  /* 0x0000001519197211 */ /* 0x000fc600010f0eff */
[----:B------:R0:W-:Y:S01]  /*55fe0*/  STL.64 [R1+0x98], R4 ;  /* 0x0000980401007387 */ /* 0x0001e20000100a00 */
[----:B----4-:R-:W-:-:S03]  /*55ff0*/  LEA R16, P3, R12, R20, 0x1 ;  /* 0x000000140c107211 */ /* 0x010fc600078608ff */
[----:B0-----:R-:W2:Y:S01]  /*56000*/  LDL.LU.64 R4, [R1+0x1a20] ;  /* 0x001a200001047983 */ /* 0x001ea20000300a00 */
[----:B------:R-:W-:-:S03]  /*56010*/  LEA.HI.X.SX32 R17, R12, R21, 0x1, P3 ;  /* 0x000000150c117211 */ /* 0x000fc600018f0eff */
        /* <DEDUP_REMOVED lines=12> */
[----:B------:R-:W-:Y:S04]  /*560e0*/  STL.64 [R1+0x19c8], R22 ;  /* 0x0019c81601007387 */ /* 0x000fe80000100a00 */
[----:B------:R0:W-:Y:S04]  /*560f0*/  STL [R1+0x19e0], R26 ;  /* 0x0019e01a01007387 */ /* 0x0001e80000100800 */
[----:B0-----:R-:W4:Y:S01]  /*56100*/  LDL.LU R26, [R1+0x30] ;  /* 0x00003000011a7983 */ /* 0x001f220000300800 */
[----:B------:R-:W-:-:S02]  /*56110*/  IMAD.MOV.U32 R22, RZ, RZ, R19 ;  /* 0x000000ffff167224 */ /* 0x000fc400078e0013 */
[----:B------:R-:W-:Y:S01]  /*56120*/  IMAD.MOV.U32 R23, RZ, RZ, R18 ;  /* 0x000000ffff177224 */ /* 0x000fe200078e0012 */
[----:B------:R-:W-:Y:S01]  /*56130*/  STL.64 [R1+0x19d8], R10 ;  /* 0x0019d80a01007387 */ /* 0x000fe20000100a00 */
[----:B--2---:R-:W-:Y:S02]  /*56140*/  IMAD.MOV.U32 R18, RZ, RZ, R5 ;  /* 0x000000ffff127224 */ /* 0x004fe400078e0005 */
[----:B---3--:R-:W-:Y:S02]  /*56150*/  IMAD.MOV.U32 R19, RZ, RZ, R24 ;  /* 0x000000ffff137224 */ /* 0x008fe400078e0018 */
[----:B------:R-:W-:-:S03]  /*56160*/  IMAD.MOV.U32 R24, RZ, RZ, R2 ;  /* 0x000000ffff187224 */ /* 0x000fc600078e0002 */
[----:B------:R0:W-:Y:S04]  /*56170*/  STL.64 [R1+0x19e8], R18 ;  /* 0x0019e81201007387 */ /* 0x0001e80000100a00 */
[----:B------:R1:W-:Y:S01]  /*56180*/  STL.64 [R1+0x19f0], R24 ;  /* 0x0019f01801007387 */ /* 0x0003e20000100a00 */
[----:B0-----:R-:W-:Y:S01]  /*56190*/  IMAD.MOV.U32 R19, RZ, RZ, R23 ;  /* 0x000000ffff137224 */ /* 0x001fe200078e0017 */
[-C--:B------:R-:W-:Y:S01]  /*561a0*/  LEA R18, P2, R23, R20.reuse, 0x1 ;  /* 0x0000001417127211 */ /* 0x080fe200078408ff */
[----:B-1----:R-:W-:Y:S01]  /*561b0*/  IMAD.MOV.U32 R25, RZ, RZ, R22 ;  /* 0x000000ffff197224 */ /* 0x002fe200078e0016 */
[----:B------:R-:W-:Y:S02]  /*561c0*/  LEA R24, P1, R22, R20, 0x1 ;  /* 0x0000001416187211 */ /* 0x000fe400078208ff */
[----:B------:R-:W-:-:S02]  /*561d0*/  LEA.HI.X.SX32 R19, R19, R21, 0x1, P2 ;  /* 0x0000001513137211 */ /* 0x000fc400010f0eff */
[----:B------:R-:W-:Y:S01]  /*561e0*/  LEA.HI.X.SX32 R25, R25, R21, 0x1, P1 ;  /* 0x0000001519197211 */ /* 0x000fe200008f0eff */
[----:B----4-:R-:W-:Y:S02]  /*561f0*/  IMAD.MOV.U32 R5, RZ, RZ, R8 ;  /* 0x000000ffff057224 */ /* 0x010fe400078e0008 */
[----:B------:R-:W2:Y:S04]  /*56200*/  LDL.LU R8, [R1+0x24] ;  /* 0x0000240001087983 */ /* 0x000ea80000300800 */
[----:B------:R-:W3:Y:S04]  /*56210*/  LDL.LU R2, [R1+0x20] ;  /* 0x0000200001027983 */ /* 0x000ee80000300800 */
[----:B------:R0:W-:Y:S01]  /*56220*/  STL.64 [R1+0x50], R24 ;  /* 0x0000501801007387 */ /* 0x0001e20000100a00 */
[----:B------:R-:W-:-:S04]  /*56230*/  LEA R22, P4, R13, R20, 0x1 ;  /* 0x000000140d167211 */ /* 0x000fc800078808ff */
[----:B------:R-:W-:Y:S01]  /*56240*/  LEA.HI.X.SX32 R23, R13, R21, 0x1, P4 ;  /* 0x000000150d177211 */ /* 0x000fe200020f0eff */
[----:B0-----:R-:W4:Y:S04]  /*56250*/  LDL.LU.64 R24, [R1+0x19f0] ;  /* 0x0019f00001187983 */ /* 0x001f280000300a00 */
[----:B------:R0:W-:Y:S01]  /*56260*/  STL.64 [R1+0x48], R18 ;  /* 0x0000481201007387 */ /* 0x0001e20000100a00 */
[----:B------:R-:W-:-:S04]  /*56270*/  LEA R10, P3, R26, R20, 0x1 ;  /* 0x000000141a0a7211 */ /* 0x000fc800078608ff */
[----:B------:R-:W-:Y:S01]  /*56280*/  LEA.HI.X.SX32 R11, R26, R21, 0x1, P3 ;  /* 0x000000151a0b7211 */ /* 0x000fe200018f0eff */
[----:B0-----:R-:W2:Y:S04]  /*56290*/  LDL.LU.64 R18, [R1+0x19e8] ;  /* 0x0019e80001127983 */ /* 0x001ea80000300a00 */
[----:B------:R-:W3:Y:S04]  /*562a0*/  LDL.LU R26, [R1+0x19e0] ;  /* 0x0019e000011a7983 */ /* 0x000ee80000300800 */
[----:B------:R0:W-:Y:S04]  /*562b0*/  STL.64 [R1+0x40], R10 ;  /* 0x0000400a01007387 */ /* 0x0001e80000100a00 */
[----:B0-----:R-:W3:Y:S04]  /*562c0*/  LDL.LU.64 R10, [R1+0x19d8] ;  /* 0x0019d800010a7983 */ /* 0x001ee80000300a00 */
[----:B------:R-:W3:Y:S04]  /*562d0*/  LDL.LU R13, [R1+0x19d0] ;  /* 0x0019d000010d7983 */ /* 0x000ee80000300800 */
[----:B------:R0:W-:Y:S04]  /*562e0*/  STL.64 [R1+0x60], R22 ;  /* 0x0000601601007387 */ /* 0x0001e80000100a00 */
[----:B0-----:R-:W4:Y:S04]  /*562f0*/  LDL.LU.64 R22, [R1+0x19c8] ;  /* 0x0019c80001167983 */ /* 0x001f280000300a00 */
[----:B----4-:R0:W-:Y:S04]  /*56300*/  STL.64 [R1+0x1998], R22 ;  /* 0x0019981601007387 */ /* 0x0101e80000100a00 */
[----:B0-----:R-:W4:Y:S01]  /*56310*/  LDL.LU R22, [R1+0x28] ;  /* 0x0000280001167983 */ /* 0x001f220000300800 */
[----:B------:R-:W-:-:S03]  /*56320*/  IMAD.MOV.U32 R23, RZ, RZ, R3 ;  /* 0x000000ffff177224 */ /* 0x000fc600078e0003 */
[----:B------:R-:W3:Y:S04]  /*56330*/  LDL.LU R3, [R1+0x19c0] ;  /* 0x0019c00001037983 */ /* 0x000ee80000300800 */
[----:B--2---:R-:W-:Y:S04]  /*56340*/  STL.64 [R1+0x19a0], R18 ;  /* 0x0019a01201007387 */ /* 0x004fe80000100a00 */
[----:B------:R0:W-:Y:S04]  /*56350*/  STL.64 [R1+0x19b0], R24 ;  /* 0x0019b01801007387 */ /* 0x0001e80000100a00 */
[----:B------:R4:W-:Y:S01]  /*56360*/  STL.64 [R1+0x19b8], R6 ;  /* 0x0019b80601007387 */ /* 0x0009e20000100a00 */
[----:B0-----:R-:W-:-:S04]  /*56370*/  LEA R24, P2, R8, R20, 0x1 ;  /* 0x0000001408187211 */ /* 0x001fc800078408ff */
[----:B------:R-:W-:Y:S01]  /*56380*/  LEA.HI.X.SX32 R25, R8, R21, 0x1, P2 ;  /* 0x0000001508197211 */ /* 0x000fe200010f0eff */
[----:B----4-:R-:W-:Y:S01]  /*56390*/  IMAD.MOV.U32 R7, RZ, RZ, R22 ;  /* 0x000000ffff077224 */ /* 0x010fe200078e0016 */
[----:B------:R-:W-:-:S04]  /*563a0*/  LEA R6, P1, R22, R20, 0x1 ;  /* 0x0000001416067211 */ /* 0x000fc800078208ff */
[----:B------:R-:W-:-:S05]  /*563b0*/  LEA.HI.X.SX32 R7, R7, R21, 0x1, P1 ;  /* 0x0000001507077211 */ /* 0x000fca00008f0eff */
[----:B------:R0:W-:Y:S04]  /*563c0*/  STL.64 [R1+0x10], R6 ;  /* 0x0000100601007387 */ /* 0x0001e80000100a00 */
[----:B0-----:R-:W2:Y:S04]  /*563d0*/  LDL.LU.64 R6, [R1+0x19b8] ;  /* 0x0019b80001067983 */ /* 0x001ea80000300a00 */
[----:B------:R0:W-:Y:S04]  /*563e0*/  STL.64 [R1+0x30], R24 ;  /* 0x0000301801007387 */ /* 0x0001e80000100a00 */
[----:B0-----:R-:W4:Y:S04]  /*563f0*/  LDL.LU.64 R24, [R1+0x19b0] ;  /* 0x0019b00001187983 */ /* 0x001f280000300a00 */
[----:B------:R-:W2:Y:S01]  /*56400*/  LDL.LU R8, [R1+0x3d0] ;  /* 0x0003d00001087983 */ /* 0x000ea20000300800 */
[----:B------:R-:W-:Y:S01]  /*56410*/  IMAD.MOV.U32 R19, RZ, RZ, R23 ;  /* 0x000000ffff137224 */ /* 0x000fe200078e0017 */
[----:B---3--:R-:W-:-:S02]  /*56420*/  LEA R18, P3, R2, R20, 0x1 ;  /* 0x0000001402127211 */ /* 0x008fc400078608ff */
[----:B------:R-:W-:-:S04]  /*56430*/  LEA R22, P4, R3, R20, 0x1 ;  /* 0x0000001403167211 */ /* 0x000fc800078808ff */
[-C--:B------:R-:W-:Y:S01]  /*56440*/  LEA.HI.X.SX32 R23, R3, R21.reuse, 0x1, P4 ;  /* 0x0000001503177211 */ /* 0x080fe200020f0eff */
[----:B--2---:R0:W-:Y:S02]  /*56450*/  STL [R1+0x1940], R8 ;  /* 0x0019400801007387 */ /* 0x0041e40000100800 */
[----:B0-----:R-:W-:Y:S01]  /*56460*/  IMAD.MOV.U32 R8, RZ, RZ, R19 ;  /* 0x000000ffff087224 */ /* 0x001fe200078e0013 */
[----:B------:R-:W-:Y:S02]  /*56470*/  LEA.HI.X.SX32 R19, R2, R21, 0x1, P3 ;  /* 0x0000001502137211 */ /* 0x000fe400018f0eff */
[----:B------:R-:W2:Y:S04]  /*56480*/  LDL.LU R2, [R1+0x19a8] ;  /* 0x0019a80001027983 */ /* 0x000ea80000300800 */
[----:B------:R0:W-:Y:S04]  /*56490*/  STL.64 [R1+0x38], R18 ;  /* 0x0000381201007387 */ /* 0x0001e80000100a00 */
[----:B0-----:R-:W3:Y:S04]  /*564a0*/  LDL.LU.64 R18, [R1+0x19a0] ;  /* 0x0019a00001127983 */ /* 0x001ee80000300a00 */
[----:B------:R0:W-:Y:S04]  /*564b0*/  STL.64 [R1+0x58], R22 ;  /* 0x0000581601007387 */ /* 0x0001e80000100a00 */
[----:B0-----:R-:W4:Y:S04]  /*564c0*/  LDL.LU.64 R22, [R1+0x1998] ;  /* 0x0019980001167983 */ /* 0x001f280000300a00 */
[----:B----4-:R0:W-:Y:S04]  /*564d0*/  STL.64 [R1+0x1968], R22 ;  /* 0x0019681601007387 */ /* 0x0101e80000100a00 */
[----:B0-----:R-:W4:Y:S04]  /*564e0*/  LDL.LU R22, [R1+0x138] ;  /* 0x0001380001167983 */ /* 0x001f280000300800 */
[----:B------:R-:W3:Y:S04]  /*564f0*/  LDL.LU R23, [R1+0x134] ;  /* 0x0001340001177983 */ /* 0x000ee80000300800 */
[----:B------:R0:W-:Y:S04]  /*56500*/  STL.64 [R1+0x1990], R16 ;  /* 0x0019901001007387 */ /* 0x0001e80000100a00 */
[----:B0-----:R-:W3:Y:S04]  /*56510*/  LDL.LU R17, [R1+0x3d4] ;  /* 0x0003d40001117983 */ /* 0x001ee80000300800 */
[----:B------:R-:W-:Y:S04]  /*56520*/  STL.64 [R1+0x1978], R14 ;  /* 0x0019780e01007387 */ /* 0x000fe80000100a00 */
[----:B------:R0:W-:Y:S04]  /*56530*/  STL [R1+0x1970], R26 ;  /* 0x0019701a01007387 */ /* 0x0001e80000100800 */
[----:B0-----:R-:W3:Y:S04]  /*56540*/  LDL.LU R26, [R1+0x120] ;  /* 0x00012000011a7983 */ /* 0x001ee80000300800 */
[----:B------:R0:W-:Y:S04]  /*56550*/  STL [R1+0x1980], R13 ;  /* 0x0019800d01007387 */ /* 0x0001e80000100800 */
[----:B0-----:R-:W3:Y:S01]  /*56560*/  LDL.LU R13, [R1+0x130] ;  /* 0x00013000010d7983 */ /* 0x001ee20000300800 */
[----:B------:R-:W-:-:S03]  /*56570*/  IMAD.MOV.U32 R3, RZ, RZ, R8 ;  /* 0x000000ffff037224 */ /* 0x000fc600078e0008 */
[----:B------:R3:W-:Y:S04]  /*56580*/  STL.64 [R1+0x1988], R10 ;  /* 0x0019880a01007387 */ /* 0x0007e80000100a00 */
[----:B------:R-:W3:Y:S04]  /*56590*/  LDL.LU R8, [R1+0x15c] ;  /* 0x00015c0001087983 */ /* 0x000ee80000300800 */
[----:B--2---:R0:W-:Y:S01]  /*565a0*/  STL [R1+0x17b0], R2 ;  /* 0x0017b00201007387 */ /* 0x0041e20000100800 */
[-C--:B----4-:R-:W-:Y:S01]  /*565b0*/  LEA R16, P1, R22, R20.reuse, 0x1 ;  /* 0x0000001416107211 */ /* 0x090fe200078208ff */
[----:B---3--:R-:W-:Y:S01]  /*565c0*/  IMAD.MOV.U32 R11, RZ, RZ, R23 ;  /* 0x000000ffff0b7224 */ /* 0x008fe200078e0017 */
[----:B------:R-:W-:-:S04]  /*565d0*/  LEA R10, P2, R23, R20, 0x1 ;  /* 0x00000014170a7211 */ /* 0x000fc800078408ff */
[----:B------:R-:W-:Y:S01]  /*565e0*/  LEA.HI.X.SX32 R11, R11, R21, 0x1, P2 ;  /* 0x000000150b0b7211 */ /* 0x000fe200010f0eff */
[----:B0-----:R-:W-:Y:S02]  /*565f0*/  IMAD.MOV.U32 R2, RZ, RZ, R17 ;  /* 0x000000ffff027224 */ /* 0x001fe400078e0011 */
[----:B------:R-:W-:-:S05]  /*56600*/  IMAD.MOV.U32 R17, RZ, RZ, R22 ;  /* 0x000000ffff117224 */ /* 0x000fca00078e0016 */
[----:B------:R-:W-:-:S05]  /*56610*/  LEA.HI.X.SX32 R17, R17, R21, 0x1, P1 ;  /* 0x0000001511117211 */ /* 0x000fca00008f0eff */
[----:B------:R0:W-:Y:S01]  /*56620*/  STL.64 [R1+0x8], R16 ;  /* 0x0000081001007387 */ /* 0x0001e20000100a00 */
[----:B------:R-:W-:-:S04]  /*56630*/  LEA R22, P4, R26, R20, 0x1 ;  /* 0x000000141a167211 */ /* 0x000fc800078808ff */
[----:B------:R-:W-:Y:S01]  /*56640*/  LEA.HI.X.SX32 R23, R26, R21, 0x1, P4 ;  /* 0x000000151a177211 */ /* 0x000fe200020f0eff */
[----:B0-----:R-:W2:Y:S01]  /*56650*/  LDL.LU.64 R16, [R1+0x1990] ;  /* 0x0019900001107983 */ /* 0x001ea20000300a00 */
[----:B------:R-:W-:-:S03]  /*56660*/  LEA R14, P3, R13, R20, 0x1 ;  /* 0x000000140d0e7211 */ /* 0x000fc600078608ff */
[----:B------:R0:W-:Y:S01]  /*56670*/  STL.64 [R1+0x18], R10 ;  /* 0x0000180a01007387 */ /* 0x0001e20000100a00 */
[----:B------:R-:W-:-:S03]  /*56680*/  LEA.HI.X.SX32 R15, R13, R21, 0x1, P3 ;  /* 0x000000150d0f7211 */ /* 0x000fc600018f0eff */
[----:B0-----:R-:W3:Y:S04]  /*56690*/  LDL.LU.64 R10, [R1+0x1988] ;  /* 0x00198800010a7983 */ /* 0x001ee80000300a00 */
[----:B------:R-:W4:Y:S04]  /*566a0*/  LDL.LU R13, [R1+0x1980] ;  /* 0x00198000010d7983 */ /* 0x000f280000300800 */
[----:B------:R0:W-:Y:S04]  /*566b0*/  STL.64 [R1+0x20], R14 ;  /* 0x0000200e01007387 */ /* 0x0001e80000100a00 */
[----:B0-----:R-:W3:Y:S04]  /*566c0*/  LDL.LU.64 R14, [R1+0x1978] ;  /* 0x00197800010e7983 */ /* 0x001ee80000300a00 */
[----:B------:R-:W4:Y:S04]  /*566d0*/  LDL.LU R26, [R1+0x1970] ;  /* 0x00197000011a7983 */ /* 0x000f280000300800 */
[----:B------:R0:W-:Y:S04]  /*566e0*/  STL.64 [R1+0x28], R22 ;  /* 0x0000281601007387 */ /* 0x0001e80000100a00 */
[----:B0-----:R-:W2:Y:S04]  /*566f0*/  LDL.LU.64 R22, [R1+0x1968] ;  /* 0x0019680001167983 */ /* 0x001ea80000300a00 */
[----:B--2---:R-:W-:Y:S04]  /*56700*/  STL.64 [R1+0x1960], R22 ;  /* 0x0019601601007387 */ /* 0x004fe80000100a00 */
[----:B------:R0:W-:Y:S04]  /*56710*/  STL.64 [R1+0x1958], R28 ;  /* 0x0019581c01007387 */ /* 0x0001e80000100a00 */
[----:B0-----:R-:W2:Y:S04]  /*56720*/  LDL.LU R29, [R1+0x188] ;  /* 0x00018800011d7983 */ /* 0x001ea80000300800 */
[----:B------:R0:W-:Y:S04]  /*56730*/  STL.64 [R1+0x1938], R2 ;  /* 0x0019380201007387 */ /* 0x0001e80000100a00 */
[----:B0-----:R-:W3:Y:S04]  /*56740*/  LDL.LU R3, [R1+0x184] ;  /* 0x0001840001037983 */ /* 0x001ee80000300800 */
[----:B------:R-:W-:Y:S04]  /*56750*/  STL.64 [R1+0x1948], R16 ;  /* 0x0019481001007387 */ /* 0x000fe80000100a00 */
[----:B------:R0:W-:Y:S04]  /*56760*/  STL [R1+0x1950], R4 ;  /* 0x0019500401007387 */ /* 0x0001e80000100800 */
[----:B0-----:R-:W4:Y:S01]  /*56770*/  LDL.LU R4, [R1+0x180] ;  /* 0x0001800001047983 */ /* 0x001f220000300800 */
[-C--:B------:R-:W-:Y:S01]  /*56780*/  LEA R2, P4, R8, R20.reuse, 0x1 ;  /* 0x0000001408027211 */ /* 0x080fe200078808ff */
[----:B--2---:R-:W-:Y:S01]  /*56790*/  IMAD.MOV.U32 R23, RZ, RZ, R29 ;  /* 0x000000ffff177224 */ /* 0x004fe200078e001d */
[----:B------:R-:W-:-:S04]  /*567a0*/  LEA R22, P1, R29, R20, 0x1 ;  /* 0x000000141d167211 */ /* 0x000fc800078208ff */
[----:B------:R-:W-:Y:S01]  /*567b0*/  LEA.HI.X.SX32 R23, R23, R21, 0x1, P1 ;  /* 0x0000001517177211 */ /* 0x000fe200008f0eff */
[----:B---3--:R-:W-:Y:S01]  /*567c0*/  IMAD.MOV.U32 R29, RZ, RZ, R3 ;  /* 0x000000ffff1d7224 */ /* 0x008fe200078e0003 */
[----:B------:R-:W-:-:S03]  /*567d0*/  LEA R28, P2, R3, R20, 0x1 ;  /* 0x00000014031c7211 */ /* 0x000fc600078408ff */
[----:B------:R0:W-:Y:S01]  /*567e0*/  STL.64 [R1+0x68], R22 ;  /* 0x0000681601007387 */ /* 0x0001e20000100a00 */
[-C--:B------:R-:W-:Y:S02]  /*567f0*/  LEA.HI.X.SX32 R29, R29, R21.reuse, 0x1, P2 ;  /* 0x000000151d1d7211 */ /* 0x080fe400010f0eff */
[----:B------:R-:W-:Y:S01]  /*56800*/  LEA.HI.X.SX32 R3, R8, R21, 0x1, P4 ;  /* 0x0000001508037211 */ /* 0x000fe200020f0eff */
[----:B0-----:R-:W2:Y:S01]  /*56810*/  LDL.LU.64 R22, [R1+0x1960] ;  /* 0x0019600001167983 */ /* 0x001ea20000300a00 */
[----:B----4-:R-:W-:-:S03]  /*56820*/  LEA R16, P3, R4, R20, 0x1 ;  /* 0x0000001404107211 */ /* 0x010fc600078608ff */
        /* <DEDUP_REMOVED lines=9> */
[----:B--2---:R-:W-:Y:S04]  /*568c0*/  STL [R1+0x1930], R3 ;  /* 0x0019300301007387 */ /* 0x004fe80000100800 */
[----:B------:R0:W-:Y:S04]  /*568d0*/  STL.64 [R1+0x1928], R26 ;  /* 0x0019281a01007387 */ /* 0x0001e80000100a00 */
[----:B0-----:R-:W2:Y:S04]  /*568e0*/  LDL.LU R27, [R1+0x3d8] ;  /* 0x0003d800011b7983 */ /* 0x001ea80000300800 */
[----:B------:R0:W-:Y:S04]  /*568f0*/  STL.64 [R1+0x1918], R12 ;  /* 0x0019180c01007387 */ /* 0x0001e80000100a00 */
[----:B0-----:R-:W3:Y:S01]  /*56900*/  LDL R13, [R1+0x1e0] ;  /* 0x0001e000010d7983 */ /* 0x001ee20000100800 */
[----:B------:R-:W-:-:S03]  /*56910*/  IMAD.MOV.U32 R12, RZ, RZ, R2 ;  /* 0x000000ffff0c7224 */ /* 0x000fc600078e0002 */
[----:B------:R-:W-:Y:S02]  /*56920*/  STL.64 [R1+0x1920], R22 ;  /* 0x0019201601007387 */ /* 0x000fe40000100a00 */
[-C--:B------:R-:W-:Y:S01]  /*56930*/  LEA R26, P2, R12, R20.reuse, 0x1 ;  /* 0x000000140c1a7211 */ /* 0x080fe200078408ff */
[----:B--2---:R-:W-:Y:S01]  /*56940*/  IMAD.MOV.U32 R3, RZ, RZ, R27 ;  /* 0x000000ffff037224 */ /* 0x004fe200078e001b */
[----:B------:R-:W-:Y:S01]  /*56950*/  LEA R2, P1, R27, R20, 0x1 ;  /* 0x000000141b027211 */ /* 0x000fe200078208ff */
[----:B------:R-:W-:-:S03]  /*56960*/  IMAD.MOV.U32 R27, RZ, RZ, R12 ;  /* 0x000000ffff1b7224 */ /* 0x000fc600078e000c */
[----:B------:R-:W-:Y:S02]  /*56970*/  LEA.HI.X.SX32 R3, R3, R21, 0x1, P1 ;  /* 0x0000001503037211 */ /* 0x000fe400008f0eff */
[-C--:B---3--:R-:W-:Y:S02]  /*56980*/  LEA R12, P4, R13, R20.reuse, 0x1 ;  /* 0x000000140d0c7211 */ /* 0x088fe400078808ff */
[----:B------:R-:W2:Y:S04]  /*56990*/  LDL.LU R13, [R1+0x1e0] ;  /* 0x0001e000010d7983 */ /* 0x000ea80000300800 */
[----:B------:R0:W-:Y:S04]  /*569a0*/  STL.64 [R1+0xa8], R2 ;  /* 0x0000a80201007387 */ /* 0x0001e80000100a00 */
[----:B0-----:R-:W3:Y:S01]  /*569b0*/  LDL.LU R3, [R1+0x1930] ;  /* 0x0019300001037983 */ /* 0x001ee20000300800 */
[----:B----4-:R-:W-:-:S02]  /*569c0*/  LEA R22, P3, R8, R20, 0x1 ;  /* 0x0000001408167211 */ /* 0x010fc400078608ff */
[-C--:B------:R-:W-:Y:S02]  /*569d0*/  LEA.HI.X.SX32 R27, R27, R21.reuse, 0x1, P2 ;  /* 0x000000151b1b7211 */ /* 0x080fe400010f0eff */
[-C--:B------:R-:W-:Y:S01]  /*569e0*/  LEA.HI.X.SX32 R23, R8, R21.reuse, 0x1, P3 ;  /* 0x0000001508177211 */ /* 0x080fe200018f0eff */
[----:B---3--:R-:W-:Y:S02]  /*569f0*/  IMAD.MOV.U32 R2, RZ, RZ, R3 ;  /* 0x000000ffff027224 */ /* 0x008fe400078e0003 */
[----:B------:R-:W-:Y:S02]  /*56a00*/  IMAD.MOV.U32 R3, RZ, RZ, R4 ;  /* 0x000000ffff037224 */ /* 0x000fe400078e0004 */
[----:B------:R-:W-:Y:S02]  /*56a10*/  IMAD.MOV.U32 R4, RZ, RZ, R14 ;  /* 0x000000ffff047224 */ /* 0x000fe400078e000e */
[----:B------:R-:W3:Y:S04]  /*56a20*/  LDL.LU R14, [R1+0x3dc] ;  /* 0x0003dc00010e7983 */ /* 0x000ee80000300800 */
[----:B------:R0:W-:Y:S04]  /*56a30*/  STL.64 [R1+0xb0], R26 ;  /* 0x0000b01a01007387 */ /* 0x0001e80000100a00 */
[----:B0-----:R-:W4:Y:S04]  /*56a40*/  LDL.LU.64 R26, [R1+0x1928] ;  /* 0x00192800011a7983 */ /* 0x001f280000300a00 */
[----:B------:R0:W-:Y:S04]  /*56a50*/  STL.64 [R1+0xb8], R22 ;  /* 0x0000b81601007387 */ /* 0x0001e80000100a00 */
[----:B0-----:R-:W3:Y:S04]  /*56a60*/  LDL.LU.64 R22, [R1+0x1920] ;  /* 0x0019200001167983 */ /* 0x001ee80000300a00 */
[----:B------:R-:W4:Y:S01]  /*56a70*/  LDL.LU R8, [R1+0x2cc] ;  /* 0x0002cc0001087983 */ /* 0x000f220000300800 */
[----:B--2---:R-:W-:-:S03]  /*56a80*/  LEA.HI.X.SX32 R13, R13, R21, 0x1, P4 ;  /* 0x000000150d0d7211 */ /* 0x004fc600020f0eff */
[----:B----4-:R0:W-:Y:S04]  /*56a90*/  STL [R1+0x18f0], R8 ;  /* 0x0018f00801007387 */ /* 0x0101e80000100800 */
[----:B0-----:R-:W2:Y:S04]  /*56aa0*/  LDL.LU R8, [R1+0x2c8] ;  /* 0x0002c80001087983 */ /* 0x001ea80000300800 */
[----:B------:R0:W-:Y:S04]  /*56ab0*/  STL.64 [R1+0xe0], R12 ;  /* 0x0000e00c01007387 */ /* 0x0001e80000100a00 */
[----:B0-----:R-:W4:Y:S04]  /*56ac0*/  LDL.LU.64 R12, [R1+0x1918] ;  /* 0x00191800010c7983 */ /* 0x001f280000300a00 */
[----:B------:R-:W-:Y:S04]  /*56ad0*/  STL.64 [R1+0x1910], R28 ;  /* 0x0019101c01007387 */ /* 0x000fe80000100a00 */
[----:B----4-:R0:W-:Y:S04]  /*56ae0*/  STL.64 [R1+0x1908], R12 ;  /* 0x0019080c01007387 */ /* 0x0101e80000100a00 */
[----:B---3--:R1:W-:Y:S04]  /*56af0*/  STL.64 [R1+0x18e8], R22 ;  /* 0x0018e81601007387 */ /* 0x0083e80000100a00 */
[----:B------:R-:W-:Y:S01]  /*56b00*/  STL.64 [R1+0x18f8], R16 ;  /* 0x0018f81001007387 */ /* 0x000fe20000100a00 */
[----:B0-----:R-:W-:-:S02]  /*56b10*/  IMAD.MOV.U32 R13, RZ, RZ, R2 ;  /* 0x000000ffff0d7224 */ /* 0x001fc400078e0002 */
[----:B-1----:R-:W-:Y:S02]  /*56b20*/  IMAD.MOV.U32 R23, RZ, RZ, R3 ;  /* 0x000000ffff177224 */ /* 0x002fe400078e0003 */
[----:B------:R-:W-:Y:S02]  /*56b30*/  IMAD.MOV.U32 R3, RZ, RZ, R19 ;  /* 0x000000ffff037224 */ /* 0x000fe400078e0013 */
[----:B------:R-:W3:Y:S04]  /*56b40*/  LDL.LU R19, [R1+0x408] ;  /* 0x0004080001137983 */ /* 0x000ee80000300800 */
[----:B------:R-:W4:Y:S01]  /*56b50*/  LDL.LU R2, [R1+0x414] ;  /* 0x0004140001027983 */ /* 0x000f220000300800 */
[----:B------:R-:W-:Y:S01]  /*56b60*/  IMAD.MOV.U32 R29, RZ, RZ, R13 ;  /* 0x000000ffff1d7224 */ /* 0x000fe200078e000d */
[----:B------:R-:W-:-:S04]  /*56b70*/  LEA R28, P1, R13, R20, 0x1 ;  /* 0x000000140d1c7211 */ /* 0x000fc800078208ff */
[----:B------:R-:W-:Y:S01]  /*56b80*/  LEA.HI.X.SX32 R29, R29, R21, 0x1, P1 ;  /* 0x000000151d1d7211 */ /* 0x000fe200008f0eff */
[----:B----4-:R0:W-:Y:S04]  /*56b90*/  STL [R1+0x18d8], R2 ;  /* 0x0018d80201007387 */ /* 0x0101e80000100800 */
[----:B0-----:R-:W4:Y:S04]  /*56ba0*/  LDL.LU R2, [R1+0x40c] ;  /* 0x00040c0001027983 */ /* 0x001f280000300800 */
[----:B------:R0:W-:Y:S04]  /*56bb0*/  STL.64 [R1+0xe8], R28 ;  /* 0x0000e81c01007387 */ /* 0x0001e80000100a00 */
[----:B0-----:R-:W2:Y:S01]  /*56bc0*/  LDL.LU.64 R28, [R1+0x1910] ;  /* 0x00191000011c7983 */ /* 0x001ea20000300a00 */
[----:B------:R-:W-:Y:S01]  /*56bd0*/  IMAD.MOV.U32 R13, RZ, RZ, R23 ;  /* 0x000000ffff0d7224 */ /* 0x000fe200078e0017 */
[----:B------:R-:W-:-:S02]  /*56be0*/  LEA R12, P2, R23, R20, 0x1 ;  /* 0x00000014170c7211 */ /* 0x000fc400078408ff */
[CC--:B------:R-:W-:Y:S02]  /*56bf0*/  LEA R16, P3, R14.reuse, R20.reuse, 0x1 ;  /* 0x000000140e107211 */ /* 0x0c0fe400078608ff */
[-C--:B------:R-:W-:Y:S02]  /*56c00*/  LEA.HI.X.SX32 R13, R13, R21.reuse, 0x1, P2 ;  /* 0x000000150d0d7211 */ /* 0x080fe400010f0eff */
[----:B------:R-:W-:Y:S01]  /*56c10*/  LEA.HI.X.SX32 R17, R14, R21, 0x1, P3 ;  /* 0x000000150e117211 */ /* 0x000fe200018f0eff */
[----:B--2---:R0:W-:Y:S02]  /*56c20*/  STL.64 [R1+0x18d0], R28 ;  /* 0x0018d01c01007387 */ /* 0x0041e40000100a00 */
[----:B0-----:R-:W-:Y:S02]  /*56c30*/  IMAD.MOV.U32 R29, RZ, RZ, R10 ;  /* 0x000000ffff1d7224 */ /* 0x001fe400078e000a */
[----:B------:R-:W2:Y:S04]  /*56c40*/  LDL.LU R10, [R1+0x43c] ;  /* 0x00043c00010a7983 */ /* 0x000ea80000300800 */
[----:B------:R0:W-:Y:S04]  /*56c50*/  STL.64 [R1+0xf0], R12 ;  /* 0x0000f00c01007387 */ /* 0x0001e80000100a00 */
[----:B0-----:R-:W3:Y:S04]  /*56c60*/  LDL.LU.64 R12, [R1+0x1908] ;  /* 0x00190800010c7983 */ /* 0x001ee80000300a00 */
[----:B------:R-:W4:Y:S04]  /*56c70*/  LDL.LU R14, [R1+0x1900] ;  /* 0x00190000010e7983 */ /* 0x000f280000300800 */
[----:B------:R0:W-:Y:S04]  /*56c80*/  STL.64 [R1+0xf8], R16 ;  /* 0x0000f81001007387 */ /* 0x0001e80000100a00 */
[----:B0-----:R-:W2:Y:S01]  /*56c90*/  LDL.LU.64 R16, [R1+0x18f8] ;  /* 0x0018f80001107983 */ /* 0x001ea20000300a00 */
[----:B------:R-:W-:-:S04]  /*56ca0*/  LEA R22, P4, R8, R20, 0x1 ;  /* 0x0000001408167211 */ /* 0x000fc800078808ff */
[----:B------:R-:W-:Y:S01]  /*56cb0*/  LEA.HI.X.SX32 R23, R8, R21, 0x1, P4 ;  /* 0x0000001508177211 */ /* 0x000fe200020f0eff */
[----:B---3--:R-:W-:Y:S04]  /*56cc0*/  STL.64 [R1+0x18e0], R12 ;  /* 0x0018e00c01007387 */ /* 0x008fe80000100a00 */
[----:B--2---:R-:W-:Y:S04]  /*56cd0*/  STL.64 [R1+0x18c0], R16 ;  /* 0x0018c01001007387 */ /* 0x004fe80000100a00 */
[----:B------:R-:W2:Y:S04]  /*56ce0*/  LDL.LU R8, [R1+0x18f0] ;  /* 0x0018f00001087983 */ /* 0x000ea80000300800 */
[----:B------:R0:W-:Y:S04]  /*56cf0*/  STL.64 [R1+0x120], R22 ;  /* 0x0001201601007387 */ /* 0x0001e80000100a00 */
[----:B0-----:R-:W3:Y:S01]  /*56d00*/  LDL.LU.64 R22, [R1+0x18e8] ;  /* 0x0018e80001167983 */ /* 0x001ee20000300a00 */
[----:B------:R-:W-:Y:S01]  /*56d10*/  IMAD.MOV.U32 R13, RZ, RZ, R29 ;  /* 0x000000ffff0d7224 */ /* 0x000fe200078e001d */
[----:B------:R-:W-:-:S02]  /*56d20*/  LEA R12, P1, R29, R20, 0x1 ;  /* 0x000000141d0c7211 */ /* 0x000fc400078208ff */
[----:B----4-:R0:W-:Y:S01]  /*56d30*/  STL.64 [R1+0x18b0], R14 ;  /* 0x0018b00e01007387 */ /* 0x0101e20000100a00 */
[C---:B------:R-:W-:Y:S02]  /*56d40*/  LEA R28, P2, R2.reuse, R20, 0x1 ;  /* 0x00000014021c7211 */ /* 0x040fe400078408ff */
[-C--:B------:R-:W-:Y:S02]  /*56d50*/  LEA.HI.X.SX32 R13, R13, R21.reuse, 0x1, P1 ;  /* 0x000000150d0d7211 */ /* 0x080fe400008f0eff */
[----:B------:R-:W-:Y:S01]  /*56d60*/  LEA.HI.X.SX32 R29, R2, R21, 0x1, P2 ;  /* 0x00000015021d7211 */ /* 0x000fe200010f0eff */
[----:B0-----:R-:W-:Y:S02]  /*56d70*/  IMAD.MOV.U32 R15, RZ, RZ, R3 ;  /* 0x000000ffff0f7224 */ /* 0x001fe400078e0003 */
[----:B------:R-:W-:Y:S02]  /*56d80*/  IMAD.MOV.U32 R3, RZ, RZ, R18 ;  /* 0x000000ffff037224 */ /* 0x000fe400078e0012 */
[----:B------:R-:W-:-:S02]  /*56d90*/  IMAD.MOV.U32 R18, RZ, RZ, R24 ;  /* 0x000000ffff127224 */ /* 0x000fc400078e0018 */
[----:B------:R-:W-:Y:S02]  /*56da0*/  IMAD.MOV.U32 R24, RZ, RZ, R25 ;  /* 0x000000ffff187224 */ /* 0x000fe400078e0019 */
[----:B------:R-:W-:Y:S02]  /*56db0*/  IMAD.MOV.U32 R25, RZ, RZ, R4 ;  /* 0x000000ffff197224 */ /* 0x000fe400078e0004 */
[----:B---3--:R-:W-:Y:S02]  /*56dc0*/  IMAD.MOV.U32 R4, RZ, RZ, R23 ;  /* 0x000000ffff047224 */ /* 0x008fe400078e0017 */
[----:B------:R-:W3:Y:S04]  /*56dd0*/  LDL.LU R23, [R1+0x440] ;  /* 0x0004400001177983 */ /* 0x000ee80000300800 */
[----:B------:R0:W-:Y:S04]  /*56de0*/  STL.64 [R1+0x128], R12 ;  /* 0x0001280c01007387 */ /* 0x0001e80000100a00 */
[----:B0-----:R-:W4:Y:S04]  /*56df0*/  LDL.LU.64 R12, [R1+0x18e0] ;  /* 0x0018e000010c7983 */ /* 0x001f280000300a00 */
[----:B------:R-:W3:Y:S04]  /*56e00*/  LDL.LU R2, [R1+0x18d8] ;  /* 0x0018d80001027983 */ /* 0x000ee80000300800 */
[----:B------:R0:W-:Y:S04]  /*56e10*/  STL.64 [R1+0x130], R28 ;  /* 0x0001301c01007387 */ /* 0x0001e80000100a00 */
[----:B0-----:R-:W4:Y:S01]  /*56e20*/  LDL.LU.64 R28, [R1+0x18d0] ;  /* 0x0018d000011c7983 */ /* 0x001f220000300a00 */
[----:B------:R-:W-:Y:S01]  /*56e30*/  IMAD.MOV.U32 R17, RZ, RZ, R15 ;  /* 0x000000ffff117224 */ /* 0x000fe200078e000f */
[----:B------:R-:W-:-:S02]  /*56e40*/  LEA R16, P3, R19, R20, 0x1 ;  /* 0x0000001413107211 */ /* 0x000fc400078608ff */
[----:B--2---:R-:W-:-:S04]  /*56e50*/  LEA R14, P4, R8, R20, 0x1 ;  /* 0x00000014080e7211 */ /* 0x004fc800078808ff */
[-C--:B------:R-:W-:Y:S01]  /*56e60*/  LEA.HI.X.SX32 R15, R8, R21.reuse, 0x1, P4 ;  /* 0x00000015080f7211 */ /* 0x080fe200020f0eff */
[----:B----4-:R0:W-:Y:S02]  /*56e70*/  STL.64 [R1+0x18a0], R28 ;  /* 0x0018a01c01007387 */ /* 0x0101e40000100a00 */
[----:B0-----:R-:W-:Y:S01]  /*56e80*/  IMAD.MOV.U32 R28, RZ, RZ, R17 ;  /* 0x000000ffff1c7224 */ /* 0x001fe200078e0011 */
[----:B------:R-:W-:Y:S01]  /*56e90*/  LEA.HI.X.SX32 R17, R19, R21, 0x1, P3 ;  /* 0x0000001513117211 */ /* 0x000fe200018f0eff */
[----:B------:R-:W-:Y:S02]  /*56ea0*/  IMAD.MOV.U32 R29, RZ, RZ, R12 ;  /* 0x000000ffff1d7224 */ /* 0x000fe400078e000c */
[----:B------:R-:W2:Y:S04]  /*56eb0*/  LDL.LU R12, [R1+0x368] ;  /* 0x00036800010c7983 */ /* 0x000ea80000300800 */
[----:B------:R-:W4:Y:S04]  /*56ec0*/  LDL.LU R19, [R1+0x18c8] ;  /* 0x0018c80001137983 */ /* 0x000f280000300800 */
[----:B------:R0:W-:Y:S04]  /*56ed0*/  STL.64 [R1+0x138], R16 ;  /* 0x0001381001007387 */ /* 0x0001e80000100a00 */
[----:B0-----:R-:W4:Y:S04]  /*56ee0*/  LDL.LU.64 R16, [R1+0x18c0] ;  /* 0x0018c00001107983 */ /* 0x001f280000300a00 */
[----:B------:R-:W4:Y:S04]  /*56ef0*/  LDL.LU R8, [R1+0x18b8] ;  /* 0x0018b80001087983 */ /* 0x000f280000300800 */
[----:B------:R0:W-:Y:S04]  /*56f00*/  STL.64 [R1+0x140], R14 ;  /* 0x0001400e01007387 */ /* 0x0001e80000100a00 */
[----:B0-----:R-:W4:Y:S04]  /*56f10*/  LDL.LU.64 R14, [R1+0x18b0] ;  /* 0x0018b000010e7983 */ /* 0x001f280000300a00 */
[----:B--2---:R0:W-:Y:S02]  /*56f20*/  STL.64 [R1+0x1888], R12 ;  /* 0x0018880c01007387 */ /* 0x0041e40000100a00 */
[----:B0-----:R-:W-:-:S02]  /*56f30*/  IMAD.MOV.U32 R13, RZ, RZ, R29 ;  /* 0x000000ffff0d7224 */ /* 0x001fc400078e001d */
[----:B------:R-:W-:Y:S01]  /*56f40*/  IMAD.MOV.U32 R12, RZ, RZ, R28 ;  /* 0x000000ffff0c7224 */ /* 0x000fe200078e001c */
[-C--:B---3--:R-:W-:Y:S01]  /*56f50*/  LEA R28, P1, R23, R20.reuse, 0x1 ;  /* 0x00000014171c7211 */ /* 0x088fe200078208ff */
[----:B----4-:R0:W-:Y:S02]  /*56f60*/  STL.64 [R1+0x1890], R14 ;  /* 0x0018900e01007387 */ /* 0x0101e40000100a00 */
[----:B0-----:R-:W-:Y:S01]  /*56f70*/  IMAD.MOV.U32 R15, RZ, RZ, R3 ;  /* 0x000000ffff0f7224 */ /* 0x001fe200078e0003 */
[----:B------:R-:W-:-:S03]  /*56f80*/  LEA R14, P3, R13, R20, 0x1 ;  /* 0x000000140d0e7211 */ /* 0x000fc600078608ff */
[----:B------:R-:W-:Y:S02]  /*56f90*/  IMAD.MOV.U32 R29, RZ, RZ, R15 ;  /* 0x000000ffff1d7224 */ /* 0x000fe400078e000f */
[----:B------:R-:W-:Y:S02]  /*56fa0*/  IMAD.MOV.U32 R3, RZ, RZ, R24 ;  /* 0x000000ffff037224 */ /* 0x000fe400078e0018 */
[----:B------:R-:W-:Y:S02]  /*56fb0*/  IMAD.MOV.U32 R15, RZ, RZ, R13 ;  /* 0x000000ffff0f7224 */ /* 0x000fe400078e000d */
[----:B------:R-:W-:Y:S02]  /*56fc0*/  IMAD.MOV.U32 R24, RZ, RZ, R25 ;  /* 0x000000ffff187224 */ /* 0x000fe400078e0019 */
[----:B------:R-:W-:Y:S01]  /*56fd0*/  IMAD.MOV.U32 R13, RZ, RZ, R29 ;  /* 0x000000ffff0d7224 */ /* 0x000fe200078e001d */
[----:B------:R-:W-:Y:S01]  /*56fe0*/  LEA.HI.X.SX32 R29, R23, R21, 0x1, P1 ;  /* 0x00000015171d7211 */ /* 0x000fe200008f0eff */
[----:B------:R-:W-:Y:S01]  /*56ff0*/  IMAD.MOV.U32 R25, RZ, RZ, R4 ;  /* 0x000000ffff197224 */ /* 0x000fe200078e0004 */
[----:B------:R-:W-:Y:S01]  /*57000*/  STL.64 [R1+0x1898], R18 ;  /* 0x0018981201007387 */ /* 0x000fe20000100a00 */
[----:B------:R-:W-:-:S02]  /*57010*/  IMAD.MOV.U32 R4, RZ, RZ, R6 ;  /* 0x000000ffff047224 */ /* 0x000fc400078e0006 */
[----:B------:R-:W-:Y:S02]  /*57020*/  IMAD.MOV.U32 R6, RZ, RZ, R0 ;  /* 0x000000ffff067224 */ /* 0x000fe400078e0000 */
[----:B------:R-:W2:Y:S04]  /*57030*/  LDL.LU R0, [R1+0x444] ;  /* 0x0004440001007983 */ /* 0x000ea80000300800 */
[----:B------:R-:W3:Y:S04]  /*57040*/  LDL.LU R23, [R1+0x18a8] ;  /* 0x0018a80001177983 */ /* 0x000ee80000300800 */
[----:B------:R0:W-:Y:S04]  /*57050*/  STL.64 [R1+0x148], R28 ;  /* 0x0001481c01007387 */ /* 0x0001e80000100a00 */
[----:B0-----:R-:W4:Y:S01]  /*57060*/  LDL.LU.64 R28, [R1+0x18a0] ;  /* 0x0018a000011c7983 */ /* 0x001f220000300a00 */
[----:B------:R-:W-:Y:S01]  /*57070*/  IMAD.MOV.U32 R19, RZ, RZ, R12 ;  /* 0x000000ffff137224 */ /* 0x000fe200078e000c */
[----:B------:R-:W-:-:S02]  /*57080*/  LEA R18, P2, R10, R20, 0x1 ;  /* 0x000000140a127211 */ /* 0x000fc400078408ff */
[----:B------:R-:W-:Y:S04]  /*57090*/  STL.64 [R1+0x1870], R8 ;  /* 0x0018700801007387 */ /* 0x000fe80000100a00 */
[----:B----4-:R0:W-:Y:S02]  /*570a0*/  STL.64 [R1+0x1860], R28 ;  /* 0x0018601c01007387 */ /* 0x0101e40000100a00 */
[----:B0-----:R-:W-:Y:S01]  /*570b0*/  IMAD.MOV.U32 R29, RZ, RZ, R19 ;  /* 0x000000ffff1d7224 */ /* 0x001fe200078e0013 */
[----:B------:R-:W-:-:S05]  /*570c0*/  LEA.HI.X.SX32 R19, R10, R21, 0x1, P2 ;  /* 0x000000150a137211 */ /* 0x000fca00010f0eff */
[----:B------:R0:W-:Y:S04]  /*570d0*/  STL.64 [R1+0x150], R18 ;  /* 0x0001501201007387 */ /* 0x0001e80000100a00 */
[----:B0-----:R-:W4:Y:S04]  /*570e0*/  LDL.LU.64 R18, [R1+0x1898] ;  /* 0x0018980001127983 */ /* 0x001f280000300a00 */
[----:B------:R-:W2:Y:S01]  /*570f0*/  LDL.LU R10, [R1+0x370] ;  /* 0x00037000010a7983 */ /* 0x000ea20000300800 */
[-C--:B------:R-:W-:Y:S01]  /*57100*/  LEA.HI.X.SX32 R15, R15, R21.reuse, 0x1, P3 ;  /* 0x000000150f0f7211 */ /* 0x080fe200018f0eff */
[----:B------:R-:W-:Y:S01]  /*57110*/  IMAD.MOV.U32 R9, RZ, RZ, R13 ;  /* 0x000000ffff097224 */ /* 0x000fe200078e000d */
[C---:B------:R-:W-:Y:S01]  /*57120*/  LEA R12, P4, R2.reuse, R20, 0x1 ;  /* 0x00000014020c7211 */ /* 0x040fe200078808ff */
[----:B--2---:R0:W-:Y:S04]  /*57130*/  STL [R1+0x1878], R10 ;  /* 0x0018780a01007387 */ /* 0x0041e80000100800 */
[----:B0-----:R-:W2:Y:S04]  /*57140*/  LDL.LU R10, [R1+0x448] ;  /* 0x00044800010a7983 */ /* 0x001ea80000300800 */
[----:B------:R0:W-:Y:S04]  /*57150*/  STL.64 [R1+0x158], R14 ;  /* 0x0001580e01007387 */ /* 0x0001e80000100a00 */
[----:B0-----:R-:W3:Y:S01]  /*57160*/  LDL.LU.64 R14, [R1+0x1890] ;  /* 0x00189000010e7983 */ /* 0x001ee20000300a00 */
[----:B------:R-:W-:-:S03]  /*57170*/  LEA.HI.X.SX32 R13, R2, R21, 0x1, P4 ;  /* 0x00000015020d7211 */ /* 0x000fc600020f0eff */
[----:B------:R0:W-:Y:S01]  /*57180*/  STL.64 [R1+0x1880], R16 ;  /* 0x0018801001007387 */ /* 0x0001e20000100a00 */
[----:B------:R-:W-:-:S03]  /*57190*/  IMAD.MOV.U32 R2, RZ, RZ, R25 ;  /* 0x000000ffff027224 */ /* 0x000fc600078e0019 */
[----:B------:R1:W-:Y:S01]  /*571a0*/  STL.64 [R1+0x180], R12 ;  /* 0x0001800c01007387 */ /* 0x0003e20000100a00 */
[----:B------:R-:W-:Y:S02]  /*571b0*/  IMAD.MOV.U32 R25, RZ, RZ, R4 ;  /* 0x000000ffff197224 */ /* 0x000fe400078e0004 */
[----:B0-----:R-:W-:Y:S01]  /*571c0*/  IMAD.MOV.U32 R17, RZ, RZ, R9 ;  /* 0x000000ffff117224 */ /* 0x001fe200078e0009 */
[-C--:B------:R-:W-:Y:S01]  /*571d0*/  LEA R16, P1, R9, R20.reuse, 0x1 ;  /* 0x0000001409107211 */ /* 0x080fe200078208ff */
[----:B------:R-:W-:Y:S01]  /*571e0*/  IMAD.MOV.U32 R9, RZ, RZ, R29 ;  /* 0x000000ffff097224 */ /* 0x000fe200078e001d */
[----:B-1----:R-:W3:Y:S02]  /*571f0*/  LDL.LU.64 R12, [R1+0x1888] ;  /* 0x00188800010c7983 */ /* 0x002ee40000300a00 */
[-C--:B------:R-:W-:Y:S01]  /*57200*/  LEA.HI.X.SX32 R17, R17, R21.reuse, 0x1, P1 ;  /* 0x0000001511117211 */ /* 0x080fe200008f0eff */
[----:B------:R-:W-:Y:S01]  /*57210*/  IMAD.MOV.U32 R4, RZ, RZ, R5 ;  /* 0x000000ffff047224 */ /* 0x000fe200078e0005 */
[CC--:B------:R-:W-:Y:S01]  /*57220*/  LEA R28, P3, R0.reuse, R20.reuse, 0x1 ;  /* 0x00000014001c7211 */ /* 0x0c0fe200078608ff */
[----:B----4-:R0:W-:Y:S03]  /*57230*/  STL.64 [R1+0x1850], R18 ;  /* 0x0018501201007387 */ /* 0x0101e60000100a00 */
[----:B------:R-:W-:Y:S01]  /*57240*/  LEA.HI.X.SX32 R29, R0, R21, 0x1, P3 ;  /* 0x00000015001d7211 */ /* 0x000fe200018f0eff */
[----:B0-----:R-:W-:Y:S01]  /*57250*/  IMAD.MOV.U32 R19, RZ, RZ, R9 ;  /* 0x000000ffff137224 */ /* 0x001fe200078e0009 */
[----:B--2---:R-:W-:-:S04]  /*57260*/  LEA R8, P2, R10, R20, 0x1 ;  /* 0x000000140a087211 */ /* 0x004fc800078408ff */
[----:B------:R-:W-:Y:S01]  /*57270*/  LEA.HI.X.SX32 R9, R10, R21, 0x1, P2 ;  /* 0x000000150a097211 */ /* 0x000fe200010f0eff */
[----:B---3--:R-:W-:Y:S02]  /*57280*/  IMAD.MOV.U32 R5, RZ, RZ, R14 ;  /* 0x000000ffff057224 */ /* 0x008fe400078e000e */
[----:B------:R-:W2:Y:S04]  /*57290*/  LDL.LU R14, [R1+0x47c] ;  /* 0x00047c00010e7983 */ /* 0x000ea80000300800 */
[----:B------:R0:W-:Y:S04]  /*572a0*/  STL.64 [R1+0x188], R16 ;  /* 0x0001881001007387 */ /* 0x0001e80000100a00 */
[----:B0-----:R-:W3:Y:S04]  /*572b0*/  LDL.LU.64 R16, [R1+0x1880] ;  /* 0x0018800001107983 */ /* 0x001ee80000300a00 */
[----:B------:R-:W4:Y:S04]  /*572c0*/  LDL.LU R10, [R1+0x1878] ;  /* 0x00187800010a7983 */ /* 0x000f280000300800 */
[----:B------:R0:W-:Y:S04]  /*572d0*/  STL.64 [R1+0x190], R8 ;  /* 0x0001900801007387 */ /* 0x0001e80000100a00 */
[----:B0-----:R-:W2:Y:S04]  /*572e0*/  LDL.LU.64 R8, [R1+0x1870] ;  /* 0x0018700001087983 */ /* 0x001ea80000300a00 */
[----:B------:R-:W4:Y:S04]  /*572f0*/  LDL.LU R0, [R1+0x1868] ;  /* 0x0018680001007983 */ /* 0x000f280000300800 */
[----:B------:R0:W-:Y:S04]  /*57300*/  STL.64 [R1+0x198], R28 ;  /* 0x0001981c01007387 */ /* 0x0001e80000100a00 */
[----:B0-----:R-:W3:Y:S01]  /*57310*/  LDL.LU.64 R28, [R1+0x1860] ;  /* 0x00186000011c7983 */ /* 0x001ee20000300a00 */
[----:B------:R-:W-:-:S03]  /*57320*/  LEA R18, P4, R12, R20, 0x1 ;  /* 0x000000140c127211 */ /* 0x000fc600078808ff */
[----:B--2---:R0:W-:Y:S04]  /*57330*/  STL.64 [R1+0x1840], R8 ;  /* 0x0018400801007387 */ /* 0x0041e80000100a00 */
[----:B0-----:R-:W2:Y:S04]  /*57340*/  LDL.LU R9, [R1+0x478] ;  /* 0x0004780001097983 */ /* 0x001ea80000300800 */
[----:B---3--:R0:W-:Y:S02]  /*57350*/  STL.64 [R1+0x1838], R28 ;  /* 0x0018381c01007387 */ /* 0x0081e40000100a00 */
[----:B0-----:R-:W-:Y:S01]  /*57360*/  IMAD.MOV.U32 R29, RZ, RZ, R19 ;  /* 0x000000ffff1d7224 */ /* 0x001fe200078e0013 */
[----:B------:R-:W-:-:S02]  /*57370*/  LEA.HI.X.SX32 R19, R12, R21, 0x1, P4 ;  /* 0x000000150c137211 */ /* 0x000fc400020f0eff */
[----:B------:R-:W3:Y:S04]  /*57380*/  LDL.LU R12, [R1+0x1858] ;  /* 0x00185800010c7983 */ /* 0x000ee80000300800 */
[----:B------:R0:W-:Y:S04]  /*57390*/  STL.64 [R1+0x1a0], R18 ;  /* 0x0001a01201007387 */ /* 0x0001e80000100a00 */
[----:B0-----:R-:W4:Y:S04]  /*573a0*/  LDL.LU.64 R18, [R1+0x1850] ;  /* 0x0018500001127983 */ /* 0x001f280000300a00 */
[----:B------:R-:W-:Y:S04]  /*573b0*/  STL.64 [R1+0x1848], R16 ;  /* 0x0018481001007387 */ /* 0x000fe80000100a00 */
[----:B----4-:R0:W-:Y:S02]  /*573c0*/  STL.64 [R1+0x1818], R18 ;  /* 0x0018181201007387 */ /* 0x0101e40000100a00 */
[----:B0-----:R-:W-:-:S02]  /*573d0*/  IMAD.MOV.U32 R19, RZ, RZ, R25 ;  /* 0x000000ffff137224 */ /* 0x001fc400078e0019 */
[----:B------:R-:W-:-:S05]  /*573e0*/  IMAD.MOV.U32 R25, RZ, RZ, R4 ;  /* 0x000000ffff197224 */ /* 0x000fca00078e0004 */
[----:B------:R0:W-:Y:S04]  /*573f0*/  STL.64 [R1+0x1828], R24 ;  /* 0x0018281801007387 */ /* 0x0001e80000100a00 */
[----:B0-----:R-:W4:Y:S01]  /*57400*/  LDL.LU R24, [R1+0x470] ;  /* 0x0004700001187983 */ /* 0x001f220000300800 */
[----:B--2---:R-:W-:Y:S01]  /*57410*/  IMAD.MOV.U32 R17, RZ, RZ, R9 ;  /* 0x000000ffff117224 */ /* 0x004fe200078e0009 */
[-C--:B------:R-:W-:Y:S01]  /*57420*/  LEA R16, P1, R9, R20.reuse, 0x1 ;  /* 0x0000001409107211 */ /* 0x080fe200078208ff */
[----:B------:R-:W-:Y:S01]  /*57430*/  IMAD.MOV.U32 R9, RZ, RZ, R29 ;  /* 0x000000ffff097224 */ /* 0x000fe200078e001d */
[----:B------:R-:W-:Y:S01]  /*57440*/  LEA R8, P2, R29, R20, 0x1 ;  /* 0x000000141d087211 */ /* 0x000fe200078408ff */
[----:B------:R-:W-:Y:S01]  /*57450*/  IMAD.MOV.U32 R4, RZ, RZ, R5 ;  /* 0x000000ffff047224 */ /* 0x000fe200078e0005 */
[-C--:B------:R-:W-:Y:S01]  /*57460*/  LEA.HI.X.SX32 R17, R17, R21.reuse, 0x1, P1 ;  /* 0x0000001511117211 */ /* 0x080fe200008f0eff */
[----:B------:R-:W2:Y:S01]  /*57470*/  LDL.LU R25, [R1+0x374] ;  /* 0x0003740001197983 */ /* 0x000ea20000300800 */
[----:B------:R-:W-:Y:S01]  /*57480*/  IMAD.MOV.U32 R5, RZ, RZ, R7 ;  /* 0x000000ffff057224 */ /* 0x000fe200078e0007 */
[----:B------:R-:W-:Y:S01]  /*57490*/  LEA.HI.X.SX32 R9, R9, R21, 0x1, P2 ;  /* 0x0000001509097211 */ /* 0x000fe200010f0eff */
[----:B------:R-:W-:Y:S01]  /*574a0*/  IMAD.MOV.U32 R7, RZ, RZ, R22 ;  /* 0x000000ffff077224 */ /* 0x000fe200078e0016 */
[----:B---3--:R-:W-:Y:S01]  /*574b0*/  STL.64 [R1+0x1830], R12 ;  /* 0x0018300c01007387 */ /* 0x008fe20000100a00 */
[----:B------:R-:W-:-:S03]  /*574c0*/  IMAD.MOV.U32 R18, RZ, RZ, R2 ;  /* 0x000000ffff127224 */ /* 0x000fc600078e0002 */
[----:B------:R-:W3:Y:S04]  /*574d0*/  LDL.LU R22, [R1+0x4ac] ;  /* 0x0004ac0001167983 */ /* 0x000ee80000300800 */
[----:B------:R-:W3:Y:S04]  /*574e0*/  LDL.LU R2, [R1+0x39c] ;  /* 0x00039c0001027983 */ /* 0x000ee80000300800 */
[----:B------:R0:W-:Y:S04]  /*574f0*/  STL.64 [R1+0x1a8], R16 ;  /* 0x0001a81001007387 */ /* 0x0001e80000100a00 */
[----:B0-----:R-:W3:Y:S04]  /*57500*/  LDL.LU.64 R16, [R1+0x1848] ;  /* 0x0018480001107983 */ /* 0x001ee80000300a00 */
[----:B------:R0:W-:Y:S04]  /*57510*/  STL.64 [R1+0x1b0], R8 ;  /* 0x0001b00801007387 */ /* 0x0001e80000100a00 */
[----:B0-----:R-:W3:Y:S01]  /*57520*/  LDL.LU.64 R8, [R1+0x1840] ;  /* 0x0018400001087983 */ /* 0x001ee20000300a00 */
[----:B----4-:R-:W-:-:S04]  /*57530*/  LEA R28, P3, R24, R20, 0x1 ;  /* 0x00000014181c7211 */ /* 0x010fc800078608ff */
[----:B------:R-:W-:-:S05]  /*57540*/  LEA.HI.X.SX32 R29, R24, R21, 0x1, P3 ;  /* 0x00000015181d7211 */ /* 0x000fca00018f0eff */
[----:B------:R0:W-:Y:S04]  /*57550*/  STL.64 [R1+0x1b8], R28 ;  /* 0x0001b81c01007387 */ /* 0x0001e80000100a00 */
[----:B0-----:R-:W4:Y:S01]  /*57560*/  LDL.LU.64 R28, [R1+0x1838] ;  /* 0x00183800011c7983 */ /* 0x001f220000300a00 */
[----:B--2---:R-:W-:-:S04]  /*57570*/  LEA R12, P4, R25, R20, 0x1 ;  /* 0x00000014190c7211 */ /* 0x004fc800078808ff */
[----:B------:R-:W-:Y:S01]  /*57580*/  LEA.HI.X.SX32 R13, R25, R21, 0x1, P4 ;  /* 0x00000015190d7211 */ /* 0x000fe200020f0eff */
[----:B------:R-:W-:Y:S01]  /*57590*/  IMAD.MOV.U32 R25, RZ, RZ, R19 ;  /* 0x000000ffff197224 */ /* 0x000fe200078e0013 */
[----:B------:R-:W-:-:S04]  /*575a0*/  LEA R24, P2, R19, R20, 0x1 ;  /* 0x0000001413187211 */ /* 0x000fc800078408ff */
[----:B------:R-:W-:Y:S01]  /*575b0*/  LEA.HI.X.SX32 R25, R25, R21, 0x1, P2 ;  /* 0x0000001519197211 */ /* 0x000fe200010f0eff */
[----:B----4-:R-:W-:Y:S04]  /*575c0*/  STL.64 [R1+0x1808], R28 ;  /* 0x0018081c01007387 */ /* 0x010fe80000100a00 */
[----:B------:R0:W-:Y:S02]  /*575d0*/  STL.64 [R1+0x1e0], R12 ;  /* 0x0001e00c01007387 */ /* 0x0001e40000100a00 */
[----:B0-----:R-:W-:Y:S01]  /*575e0*/  IMAD.MOV.U32 R13, RZ, RZ, R18 ;  /* 0x000000ffff0d7224 */ /* 0x001fe200078e0012 */
[----:B------:R-:W-:-:S04]  /*575f0*/  LEA R12, P1, R18, R20, 0x1 ;  /* 0x00000014120c7211 */ /* 0x000fc800078208ff */
[----:B------:R-:W-:-:S05]  /*57600*/  LEA.HI.X.SX32 R13, R13, R21, 0x1, P1 ;  /* 0x000000150d0d7211 */ /* 0x000fca00008f0eff */
[----:B------:R0:W-:Y:S04]  /*57610*/  STL.64 [R1+0x1e8], R12 ;  /* 0x0001e80c01007387 */ /* 0x0001e80000100a00 */
[----:B0-----:R-:W2:Y:S01]  /*57620*/  LDL.LU.64 R12, [R1+0x1830] ;  /* 0x00183000010c7983 */ /* 0x001ea20000300a00 */
[----:B------:R-:W-:-:S03]  /*57630*/  LEA R18, P3, R14, R20, 0x1 ;  /* 0x000000140e127211 */ /* 0x000fc600078608ff */
[----:B------:R0:W-:Y:S01]  /*57640*/  STL.64 [R1+0x1f0], R24 ;  /* 0x0001f01801007387 */ /* 0x0001e20000100a00 */
[----:B------:R-:W-:-:S03]  /*57650*/  LEA.HI.X.SX32 R19, R14, R21, 0x1, P3 ;  /* 0x000000150e137211 */ /* 0x000fc600018f0eff */
[----:B0-----:R-:W4:Y:S04]  /*57660*/  LDL.LU.64 R24, [R1+0x1828] ;  /* 0x0018280001187983 */ /* 0x001f280000300a00 */
[----:B------:R-:W3:Y:S04]  /*57670*/  LDL.LU R14, [R1+0x1820] ;  /* 0x00182000010e7983 */ /* 0x000ee80000300800 */
[----:B------:R0:W-:Y:S04]  /*57680*/  STL.64 [R1+0x1f8], R18 ;  /* 0x0001f81201007387 */ /* 0x0001e80000100a00 */
[----:B0-----:R-:W4:Y:S01]  /*57690*/  LDL.LU.64 R18, [R1+0x1818] ;  /* 0x0018180001127983 */ /* 0x001f220000300a00 */
[----:B------:R-:W-:-:S04]  /*576a0*/  LEA R28, P4, R10, R20, 0x1 ;  /* 0x000000140a1c7211 */ /* 0x000fc800078808ff */
[----:B------:R-:W-:Y:S01]  /*576b0*/  LEA.HI.X.SX32 R29, R10, R21, 0x1, P4 ;  /* 0x000000150a1d7211 */ /* 0x000fe200020f0eff */
[----:B--2---:R0:W-:Y:S02]  /*576c0*/  STL.64 [R1+0x1800], R12 ;  /* 0x0018000c01007387 */ /* 0x0041e40000100a00 */
[----:B0-----:R-:W-:Y:S02]  /*576d0*/  IMAD.MOV.U32 R13, RZ, RZ, R7 ;  /* 0x000000ffff0d7224 */ /* 0x001fe400078e0007 */
[----:B------:R-:W2:Y:S04]  /*576e0*/  LDL.LU R7, [R1+0x300] ;  /* 0x0003000001077983 */ /* 0x000ea80000300800 */
[----:B------:R-:W2:Y:S04]  /*576f0*/  LDL.LU R10, [R1+0x1810] ;  /* 0x00181000010a7983 */ /* 0x000ea80000300800 */
[----:B---3--:R0:W-:Y:S04]  /*57700*/  STL.64 [R1+0x17f0], R14 ;  /* 0x0017f00e01007387 */ /* 0x0081e80000100a00 */
[----:B------:R1:W-:Y:S01]  /*57710*/  STL.64 [R1+0x220], R28 ;  /* 0x0002201c01007387 */ /* 0x0003e20000100a00 */
[----:B0-----:R-:W-:-:S02]  /*57720*/  IMAD.MOV.U32 R15, RZ, RZ, R16 ;  /* 0x000000ffff0f7224 */ /* 0x001fc400078e0010 */
[----:B-1----:R-:W-:Y:S01]  /*57730*/  IMAD.MOV.U32 R29, RZ, RZ, R17 ;  /* 0x000000ffff1d7224 */ /* 0x002fe200078e0011 */
[CC--:B------:R-:W-:Y:S01]  /*57740*/  LEA R28, P1, R22.reuse, R20.reuse, 0x1 ;  /* 0x00000014161c7211 */ /* 0x0c0fe200078208ff */
[----:B----4-:R-:W-:Y:S01]  /*57750*/  IMAD.MOV.U32 R14, RZ, RZ, R18 ;  /* 0x000000ffff0e7224 */ /* 0x010fe200078e0012 */
[-C--:B------:R-:W-:Y:S01]  /*57760*/  LEA R16, P3, R13, R20.reuse, 0x1 ;  /* 0x000000140d107211 */ /* 0x080fe200078608ff */
[----:B------:R-:W-:Y:S01]  /*57770*/  IMAD.MOV.U32 R17, RZ, RZ, R13 ;  /* 0x000000ffff117224 */ /* 0x000fe200078e000d */
[----:B------:R-:W-:Y:S01]  /*57780*/  LEA R18, P2, R29, R20, 0x1 ;  /* 0x000000141d127211 */ /* 0x000fe200078408ff */
[----:B------:R-:W-:Y:S01]  /*57790*/  IMAD.MOV.U32 R13, RZ, RZ, R29 ;  /* 0x000000ffff0d7224 */ /* 0x000fe200078e001d */
[----:B------:R-:W-:-:S03]  /*577a0*/  LEA.HI.X.SX32 R29, R22, R21, 0x1, P1 ;  /* 0x00000015161d7211 */ /* 0x000fc600008f0eff */
[----:B------:R-:W-:Y:S01]  /*577b0*/  STL [R1+0x230], R18 ;  /* 0x0002301201007387 */ /* 0x000fe20000100800 */
[----:B------:R-:W-:-:S03]  /*577c0*/  LEA R12, P4, R2, R20, 0x1 ;  /* 0x00000014020c7211 */ /* 0x000fc600078808ff */
[----:B------:R0:W-:Y:S01]  /*577d0*/  STL.64 [R1+0x228], R28 ;  /* 0x0002281c01007387 */ /* 0x0001e20000100a00 */
[----:B------:R-:W-:-:S03]  /*577e0*/  LEA.HI.X.SX32 R17, R17, R21, 0x1, P3 ;  /* 0x0000001511117211 */ /* 0x000fc600018f0eff */
[----:B0-----:R-:W3:Y:S04]  /*577f0*/  LDL.LU.64 R28, [R1+0x1808] ;  /* 0x00180800011c7983 */ /* 0x001ee80000300a00 */
[----:B------:R0:W-:Y:S02]  /*57800*/  STL.64 [R1+0x17f8], R8 ;  /* 0x0017f80801007387 */ /* 0x0001e40000100a00 */
[----:B0-----:R-:W-:Y:S02]  /*57810*/  IMAD.MOV.U32 R8, RZ, RZ, R18 ;  /* 0x000000ffff087224 */ /* 0x001fe400078e0012 */
[----:B------:R-:W-:Y:S01]  /*57820*/  IMAD.MOV.U32 R9, RZ, RZ, R19 ;  /* 0x000000ffff097224 */ /* 0x000fe200078e0013 */
[----:B------:R-:W4:Y:S01]  /*57830*/  LDL.LU R18, [R1+0x4dc] ;  /* 0x0004dc0001127983 */ /* 0x000f220000300800 */
[----:B------:R-:W-:-:S02]  /*57840*/  LEA.HI.X.SX32 R9, R13, R21, 0x1, P2 ;  /* 0x000000150d097211 */ /* 0x000fc400010f0eff */
[----:B------:R-:W-:Y:S01]  /*57850*/  LEA.HI.X.SX32 R13, R2, R21, 0x1, P4 ;  /* 0x00000015020d7211 */ /* 0x000fe200020f0eff */
[----:B------:R-:W3:Y:S01]  /*57860*/  LDL.LU R22, [R1+0x4d8] ;  /* 0x0004d80001167983 */ /* 0x000ee20000300800 */
[----:B------:R-:W-:-:S03]  /*57870*/  IMAD.MOV.U32 R2, RZ, RZ, R24 ;  /* 0x000000ffff027224 */ /* 0x000fc600078e0018 */
[----:B------:R-:W3:Y:S04]  /*57880*/  LDL.LU R19, [R1+0x3a4] ;  /* 0x0003a40001137983 */ /* 0x000ee80000300800 */
[----:B------:R0:W-:Y:S01]  /*57890*/  STL.64 [R1+0x1688], R16 ;  /* 0x0016881001007387 */ /* 0x0001e20000100a00 */
[----:B------:R-:W-:-:S03]  /*578a0*/  LEA R8, P1, R15, R20, 0x1 ;  /* 0x000000140f087211 */ /* 0x000fc600078208ff */
[----:B------:R1:W-:Y:S04]  /*578b0*/  STL [R1+0x234], R9 ;  /* 0x0002340901007387 */ /* 0x0003e80000100800 */
[----:B------:R1:W-:Y:S01]  /*578c0*/  STL.64 [R1+0x260], R12 ;  /* 0x0002600c01007387 */ /* 0x0003e20000100a00 */
[----:B0-----:R-:W-:Y:S02]  /*578d0*/  IMAD.MOV.U32 R17, RZ, RZ, R14 ;  /* 0x000000ffff117224 */ /* 0x001fe400078e000e */
[----:B-1----:R-:W-:Y:S02]  /*578e0*/  IMAD.MOV.U32 R9, RZ, RZ, R15 ;  /* 0x000000ffff097224 */ /* 0x002fe400078e000f */
[----:B------:R-:W-:Y:S01]  /*578f0*/  IMAD.MOV.U32 R15, RZ, RZ, R17 ;  /* 0x000000ffff0f7224 */ /* 0x000fe200078e0011 */
[----:B------:R-:W-:Y:S01]  /*57900*/  LEA R14, P2, R17, R20, 0x1 ;  /* 0x00000014110e7211 */ /* 0x000fe200078408ff */
[----:B------:R-:W3:Y:S01]  /*57910*/  LDL.LU.64 R12, [R1+0x1800] ;  /* 0x00180000010c7983 */ /* 0x000ee20000300a00 */
[-C--:B------:R-:W-:Y:S01]  /*57920*/  LEA.HI.X.SX32 R9, R9, R21.reuse, 0x1, P1 ;  /* 0x0000001509097211 */ /* 0x080fe200008f0eff */
[----:B------:R-:W-:Y:S01]  /*57930*/  IMAD.MOV.U32 R24, RZ, RZ, R5 ;  /* 0x000000ffff187224 */ /* 0x000fe200078e0005 */
[----:B------:R-:W-:Y:S01]  /*57940*/  LEA.HI.X.SX32 R15, R15, R21, 0x1, P2 ;  /* 0x000000150f0f7211 */ /* 0x000fe200010f0eff */
[----:B--2---:R-:W-:Y:S04]  /*57950*/  STL.64 [R1+0x17e8], R10 ;  /* 0x0017e80a01007387 */ /* 0x004fe80000100a00 */
[----:B------:R0:W-:Y:S04]  /*57960*/  STL.64 [R1+0x17e0], R2 ;  /* 0x0017e00201007387 */ /* 0x0001e80000100a00 */
[----:B0-----:R-:W2:Y:S01]  /*57970*/  LDL.LU R2, [R1+0x398] ;  /* 0x0003980001027983 */ /* 0x001ea20000300800 */
[----:B------:R-:W-:-:S02]  /*57980*/  IMAD.MOV.U32 R3, RZ, RZ, R25 ;  /* 0x000000ffff037224 */ /* 0x000fc400078e0019 */
[----:B------:R-:W-:Y:S01]  /*57990*/  IMAD.MOV.U32 R25, RZ, RZ, R6 ;  /* 0x000000ffff197224 */ /* 0x000fe200078e0006 */
[----:B------:R-:W3:Y:S04]  /*579a0*/  LDL.LU R5, [R1+0x4e8] ;  /* 0x0004e80001057983 */ /* 0x000ee80000300800 */
[----:B------:R-:W3:Y:S04]  /*579b0*/  LDL.LU R6, [R1+0x4e4] ;  /* 0x0004e40001067983 */ /* 0x000ee80000300800 */
[----:B------:R0:W-:Y:S04]  /*579c0*/  STL.64 [R1+0x258], R8 ;  /* 0x0002580801007387 */ /* 0x0001e80000100a00 */
[----:B0-----:R-:W4:Y:S04]  /*579d0*/  LDL.LU.64 R8, [R1+0x17f8] ;  /* 0x0017f80001087983 */ /* 0x001f280000300a00 */
[----:B------:R0:W-:Y:S04]  /*579e0*/  STL.64 [R1+0x268], R14 ;  /* 0x0002680e01007387 */ /* 0x0001e80000100a00 */
[----:B0-----:R-:W3:Y:S01]  /*579f0*/  LDL.LU.64 R14, [R1+0x17f0] ;  /* 0x0017f000010e7983 */ /* 0x001ee20000300a00 */
[----:B------:R-:W-:-:S04]  /*57a00*/  LEA R10, P4, R7, R20, 0x1 ;  /* 0x00000014070a7211 */ /* 0x000fc800078808ff */
[----:B------:R-:W-:Y:S02]  /*57a10*/  LEA.HI.X.SX32 R11, R7, R21, 0x1, P4 ;  /* 0x00000015070b7211 */ /* 0x000fe400020f0eff */
[----:B--2---:R-:W-:-:S04]  /*57a20*/  LEA R16, P3, R2, R20, 0x1 ;  /* 0x0000001402107211 */ /* 0x004fc800078608ff */
[----:B------:R-:W-:Y:S01]  /*57a30*/  LEA.HI.X.SX32 R17, R2, R21, 0x1, P3 ;  /* 0x0000001502117211 */ /* 0x000fe200018f0eff */
[----:B---3--:R-:W-:Y:S04]  /*57a40*/  STL.64 [R1+0x17c8], R14 ;  /* 0x0017c80e01007387 */ /* 0x008fe80000100a00 */
[----:B------:R0:W-:Y:S04]  /*57a50*/  STL.64 [R1+0x290], R16 ;  /* 0x0002901001007387 */ /* 0x0001e80000100a00 */
[----:B----4-:R-:W-:Y:S04]  /*57a60*/  STL.64 [R1+0x17d0], R8 ;  /* 0x0017d00801007387 */ /* 0x010fe80000100a00 */
[----:B------:R1:W-:Y:S04]  /*57a70*/  STL.64 [R1+0x2a0], R10 ;  /* 0x0002a00a01007387 */ /* 0x0003e80000100a00 */
[----:B0-----:R-:W2:Y:S04]  /*57a80*/  LDL.LU R16, [R1+0x514] ;  /* 0x0005140001107983 */ /* 0x001ea80000300800 */
[----:B------:R-:W3:Y:S01]  /*57a90*/  LDL.LU R17, [R1+0x4] ;  /* 0x0000040001117983 */ /* 0x000ee20000300800 */
[----:B-1----:R-:W-:Y:S01]  /*57aa0*/  IMAD.MOV.U32 R11, RZ, RZ, R3 ;  /* 0x000000ffff0b7224 */ /* 0x002fe200078e0003 */
[----:B------:R-:W-:-:S02]  /*57ab0*/  LEA R10, P1, R3, R20, 0x1 ;  /* 0x00000014030a7211 */ /* 0x000fc400078208ff */
[----:B------:R-:W4:Y:S02]  /*57ac0*/  LDL.LU R7, [R1] ;  /* 0x0000000001077983 */ /* 0x000f240000300800 */
[----:B------:R-:W-:-:S05]  /*57ad0*/  LEA.HI.X.SX32 R11, R11, R21, 0x1, P1 ;  /* 0x000000150b0b7211 */ /* 0x000fca00008f0eff */
[----:B------:R0:W-:Y:S04]  /*57ae0*/  STL.64 [R1+0x298], R10 ;  /* 0x0002980a01007387 */ /* 0x0001e80000100a00 */
[----:B0-----:R-:W2:Y:S01]  /*57af0*/  LDL.LU.64 R10, [R1+0x17e8] ;  /* 0x0017e800010a7983 */ /* 0x001ea20000300a00 */
[----:B------:R-:W-:-:S04]  /*57b00*/  LEA R2, P2, R18, R20, 0x1 ;  /* 0x0000001412027211 */ /* 0x000fc800078408ff */
[----:B------:R-:W-:Y:S02]  /*57b10*/  LEA.HI.X.SX32 R3, R18, R21, 0x1, P2 ;  /* 0x0000001512037211 */ /* 0x000fe400010f0eff */
[-C--:B------:R-:W-:Y:S01]  /*57b20*/  LEA R14, P3, R22, R20.reuse, 0x1 ;  /* 0x00000014160e7211 */ /* 0x080fe200078608ff */
[----:B--2---:R-:W-:Y:S04]  /*57b30*/  STL.64 [R1+0x17c0], R10 ;  /* 0x0017c00a01007387 */ /* 0x004fe80000100a00 */
[----:B------:R0:W-:Y:S04]  /*57b40*/  STL.64 [R1+0x2d0], R2 ;  /* 0x0002d00201007387 */ /* 0x0001e80000100a00 */
[----:B0-----:R-:W2:Y:S01]  /*57b50*/  LDL.LU.64 R2, [R1+0x17e0] ;  /* 0x0017e00001027983 */ /* 0x001ea20000300a00 */
[----:B------:R-:W-:-:S02]  /*57b60*/  LEA R8, P4, R19, R20, 0x1 ;  /* 0x0000001413087211 */ /* 0x000fc400078808ff */
[-C--:B------:R-:W-:Y:S01]  /*57b70*/  LEA.HI.X.SX32 R15, R22, R21.reuse, 0x1, P3 ;  /* 0x00000015160f7211 */ /* 0x080fe200018f0eff */
[----:B------:R-:W4:Y:S01]  /*57b80*/  LDL.LU R18, [R1+0x51c] ;  /* 0x00051c0001127983 */ /* 0x000f220000300800 */
[----:B------:R-:W-:-:S03]  /*57b90*/  LEA.HI.X.SX32 R9, R19, R21, 0x1, P4 ;  /* 0x0000001513097211 */ /* 0x000fc600020f0eff */
[----:B------:R-:W4:Y:S04]  /*57ba0*/  LDL.LU R22, [R1+0x17d8] ;  /* 0x0017d80001167983 */ /* 0x000f280000300800 */
[----:B------:R-:W-:Y:S04]  /*57bb0*/  STL.64 [R1+0x2c8], R14 ;  /* 0x0002c80e01007387 */ /* 0x000fe80000100a00 */
[----:B------:R2:W-:Y:S01]  /*57bc0*/  STL.64 [R1+0x300], R8 ;  /* 0x0003000801007387 */ /* 0x0005e20000100a00 */
[----:B------:R-:W-:-:S03]  /*57bd0*/  IMAD.MOV.U32 R19, RZ, RZ, R4 ;  /* 0x000000ffff137224 */ /* 0x000fc600078e0004 */
[----:B------:R-:W4:Y:S01]  /*57be0*/  LDL.LU R4, [R1+0x524] ;  /* 0x0005240001047983 */ /* 0x000f220000300800 */
[----:B--2---:R-:W-:Y:S01]  /*57bf0*/  IMAD.MOV.U32 R9, RZ, RZ, R2 ;  /* 0x000000ffff097224 */ /* 0x004fe200078e0002 */
        /* <DEDUP_REMOVED lines=11> */
[----:B------:R-:W-:-:S04]  /*57cb0*/  LEA R2, P4, R6, R20, 0x1 ;  /* 0x0000001406027211 */ /* 0x000fc800078808ff */
[----:B------:R-:W-:Y:S01]  /*57cc0*/  LEA.HI.X.SX32 R3, R6, R21, 0x1, P4 ;  /* 0x0000001506037211 */ /* 0x000fe200020f0eff */
[----:B---3--:R-:W-:Y:S04]  /*57cd0*/  STL.64 [R1+0x17a0], R14 ;  /* 0x0017a00e01007387 */ /* 0x008fe80000100a00 */
[----:B------:R0:W-:Y:S04]  /*57ce0*/  STL.64 [R1+0x330], R10 ;  /* 0x0003300a01007387 */ /* 0x0001e80000100a00 */
[----:B------:R-:W-:Y:S04]  /*57cf0*/  STL.64 [R1+0x340], R2 ;  /* 0x0003400201007387 */ /* 0x000fe80000100a00 */
[----:B------:R-:W3:Y:S01]  /*57d00*/  LDL.LU R6, [R1+0x54c] ;  /* 0x00054c0001067983 */ /* 0x000ee20000300800 */
[----:B0-----:R-:W-:Y:S01]  /*57d10*/  IMAD.MOV.U32 R11, RZ, RZ, R29 ;  /* 0x000000ffff0b7224 */ /* 0x001fe200078e001d */
[----:B------:R-:W-:-:S04]  /*57d20*/  LEA R10, P1, R29, R20, 0x1 ;  /* 0x000000141d0a7211 */ /* 0x000fc800078208ff */
[----:B------:R-:W-:-:S05]  /*57d30*/  LEA.HI.X.SX32 R11, R11, R21, 0x1, P1 ;  /* 0x000000150b0b7211 */ /* 0x000fca00008f0eff */
[----:B------:R0:W-:Y:S04]  /*57d40*/  STL.64 [R1+0x338], R10 ;  /* 0x0003380a01007387 */ /* 0x0001e80000100a00 */
[----:B0-----:R-:W3:Y:S01]  /*57d50*/  LDL.LU.64 R10, [R1+0x17c0] ;  /* 0x0017c000010a7983 */ /* 0x001ee20000300a00 */
[----:B--2---:R-:W-:Y:S02]  /*57d60*/  IMAD.MOV.U32 R5, RZ, RZ, R9 ;  /* 0x000000ffff057224 */ /* 0x004fe400078e0009 */
[----:B------:R-:W-:Y:S01]  /*57d70*/  IMAD.MOV.U32 R9, RZ, RZ, R28 ;  /* 0x000000ffff097224 */ /* 0x000fe200078e001c */
[-C--:B------:R-:W-:Y:S02]  /*57d80*/  LEA R28, P2, R16, R20.reuse, 0x1 ;  /* 0x00000014101c7211 */ /* 0x080fe400078408ff */
[----:B------:R-:W-:-:S02]  /*57d90*/  LEA R14, P3, R17, R20, 0x1 ;  /* 0x00000014110e7211 */ /* 0x000fc400078608ff */
[-C--:B----4-:R-:W-:Y:S02]  /*57da0*/  LEA R2, P4, R7, R20.reuse, 0x1 ;  /* 0x0000001407027211 */ /* 0x090fe400078808ff */
[-C--:B------:R-:W-:Y:S02]  /*57db0*/  LEA.HI.X.SX32 R29, R16, R21.reuse, 0x1, P2 ;  /* 0x00000015101d7211 */ /* 0x080fe400010f0eff */
[-C--:B------:R-:W-:Y:S02]  /*57dc0*/  LEA.HI.X.SX32 R15, R17, R21.reuse, 0x1, P3 ;  /* 0x00000015110f7211 */ /* 0x080fe400018f0eff */
[----:B------:R-:W-:Y:S01]  /*57dd0*/  LEA.HI.X.SX32 R3, R7, R21, 0x1, P4 ;  /* 0x0000001507037211 */ /* 0x000fe200020f0eff */
[----:B------:R0:W-:Y:S04]  /*57de0*/  STL.64 [R1+0x370], R28 ;  /* 0x0003701c01007387 */ /* 0x0001e80000100a00 */
[----:B0-----:R-:W2:Y:S04]  /*57df0*/  LDL.LU.64 R28, [R1+0x17b8] ;  /* 0x0017b800011c7983 */ /* 0x001ea80000300a00 */
[----:B------:R-:W-:Y:S04]  /*57e00*/  STL.64 [R1+0x368], R14 ;  /* 0x0003680e01007387 */ /* 0x000fe80000100a00 */
[----:B------:R0:W-:Y:S02]  /*57e10*/  STL.64 [R1+0x3a0], R2 ;  /* 0x0003a00201007387 */ /* 0x0001e40000100a00 */
[----:B0-----:R-:W-:Y:S01]  /*57e20*/  IMAD.MOV.U32 R3, RZ, RZ, R27 ;  /* 0x000000ffff037224 */ /* 0x001fe200078e001b */
[----:B------:R-:W-:-:S04]  /*57e30*/  LEA R2, P1, R27, R20, 0x1 ;  /* 0x000000141b027211 */ /* 0x000fc800078208ff */
[----:B------:R-:W-:-:S05]  /*57e40*/  LEA.HI.X.SX32 R3, R3, R21, 0x1, P1 ;  /* 0x0000001503037211 */ /* 0x000fca00008f0eff */
[----:B------:R0:W-:Y:S04]  /*57e50*/  STL.64 [R1+0x398], R2 ;  /* 0x0003980201007387 */ /* 0x0001e80000100a00 */
[----:B0-----:R-:W4:Y:S01]  /*57e60*/  LDL.LU R2, [R1+0x17b0] ;  /* 0x0017b00001027983 */ /* 0x001f220000300800 */
[----:B---3--:R-:W-:Y:S02]  /*57e70*/  IMAD.MOV.U32 R7, RZ, RZ, R11 ;  /* 0x000000ffff077224 */ /* 0x008fe400078e000b */
[----:B------:R-:W-:Y:S01]  /*57e80*/  IMAD.MOV.U32 R11, RZ, RZ, R26 ;  /* 0x000000ffff0b7224 */ /* 0x000fe200078e001a */
[----:B------:R-:W-:-:S04]  /*57e90*/  LEA R26, P2, R18, R20, 0x1 ;  /* 0x00000014121a7211 */ /* 0x000fc800078408ff */
[----:B------:R-:W-:-:S05]  /*57ea0*/  LEA.HI.X.SX32 R27, R18, R21, 0x1, P2 ;  /* 0x00000015121b7211 */ /* 0x000fca00010f0eff */
[----:B------:R0:W-:Y:S04]  /*57eb0*/  STL.64 [R1+0x3a8], R26 ;  /* 0x0003a81a01007387 */ /* 0x0001e80000100a00 */
[----:B0-----:R-:W3:Y:S01]  /*57ec0*/  LDL.LU.64 R26, [R1+0x17a8] ;  /* 0x0017a800011a7983 */ /* 0x001ee20000300a00 */
[CC--:B--2---:R-:W-:Y:S02]  /*57ed0*/  LEA R16, P3, R29.reuse, R20.reuse, 0x1 ;  /* 0x000000141d107211 */ /* 0x0c4fe400078608ff */
[CC--:B------:R-:W-:Y:S02]  /*57ee0*/  LEA R14, P4, R28.reuse, R20.reuse, 0x1 ;  /* 0x000000141c0e7211 */ /* 0x0c0fe400078808ff */
[-C--:B------:R-:W-:Y:S02]  /*57ef0*/  LEA.HI.X.SX32 R17, R29, R21.reuse, 0x1, P3 ;  /* 0x000000151d117211 */ /* 0x080fe400018f0eff */
[----:B------:R-:W-:Y:S01]  /*57f00*/  LEA.HI.X.SX32 R15, R28, R21, 0x1, P4 ;  /* 0x000000151c0f7211 */ /* 0x000fe200020f0eff */
[----:B------:R-:W2:Y:S04]  /*57f10*/  LDL.LU R29, [R1+0x550] ;  /* 0x00055000011d7983 */ /* 0x000ea80000300800 */
[----:B------:R0:W-:Y:S04]  /*57f20*/  STL.64 [R1+0x3d0], R16 ;  /* 0x0003d01001007387 */ /* 0x0001e80000100a00 */
[----:B------:R1:W-:Y:S01]  /*57f30*/  STL.64 [R1+0x3e0], R14 ;  /* 0x0003e00e01007387 */ /* 0x0003e20000100a00 */
[----:B------:R-:W-:Y:S01]  /*57f40*/  IMAD.MOV.U32 R28, RZ, RZ, R24 ;  /* 0x000000ffff1c7224 */ /* 0x000fe200078e0018 */
[-C--:B0-----:R-:W-:Y:S01]  /*57f50*/  LEA R16, P2, R4, R20.reuse, 0x1 ;  /* 0x0000001404107211 */ /* 0x081fe200078408ff */
[----:B-1----:R-:W-:Y:S01]  /*57f60*/  IMAD.MOV.U32 R15, RZ, RZ, R25 ;  /* 0x000000ffff0f7224 */ /* 0x002fe200078e0019 */
[----:B------:R-:W-:-:S02]  /*57f70*/  LEA R14, P1, R25, R20, 0x1 ;  /* 0x00000014190e7211 */ /* 0x000fc400078208ff */
[-C--:B------:R-:W-:Y:S02]  /*57f80*/  LEA.HI.X.SX32 R17, R4, R21.reuse, 0x1, P2 ;  /* 0x0000001504117211 */ /* 0x080fe400010f0eff */
[----:B------:R-:W-:-:S05]  /*57f90*/  LEA.HI.X.SX32 R15, R15, R21, 0x1, P1 ;  /* 0x000000150f0f7211 */ /* 0x000fca00008f0eff */
[----:B------:R0:W-:Y:S04]  /*57fa0*/  STL.64 [R1+0x3d8], R14 ;  /* 0x0003d80e01007387 */ /* 0x0001e80000100a00 */
[----:B0-----:R-:W4:Y:S04]  /*57fb0*/  LDL.LU.64 R14, [R1+0x17a0] ;  /* 0x0017a000010e7983 */ /* 0x001f280000300a00 */
[----:B------:R0:W-:Y:S04]  /*57fc0*/  STL.64 [R1+0x410], R16 ;  /* 0x0004101001007387 */ /* 0x0001e80000100a00 */
[----:B0-----:R-:W4:Y:S01]  /*57fd0*/  LDL.LU R16, [R1+0x584] ;  /* 0x0005840001107983 */ /* 0x001f220000300800 */
[----:B---3--:R-:W-:-:S04]  /*57fe0*/  LEA R24, P3, R27, R20, 0x1 ;  /* 0x000000141b187211 */ /* 0x008fc800078608ff */
[----:B------:R-:W-:-:S05]  /*57ff0*/  LEA.HI.X.SX32 R25, R27, R21, 0x1, P3 ;  /* 0x000000151b197211 */ /* 0x000fca00018f0eff */
[----:B------:R0:W-:Y:S04]  /*58000*/  STL.64 [R1+0x408], R24 ;  /* 0x0004081801007387 */ /* 0x0001e80000100a00 */
[----:B0-----:R-:W3:Y:S01]  /*58010*/  LDL.LU.64 R24, [R1+0x1798] ;  /* 0x0017980001187983 */ /* 0x001ee20000300a00 */
[----:B------:R-:W-:Y:S01]  /*58020*/  LEA R18, P4, R26, R20, 0x1 ;  /* 0x000000141a127211 */ /* 0x000fe200078808ff */
[----:B------:R-:W-:-:S03]  /*58030*/  IMAD.MOV.U32 R3, RZ, RZ, R19 ;  /* 0x000000ffff037224 */ /* 0x000fc600078e0013 */
[----:B------:R-:W-:Y:S01]  /*58040*/  LEA.HI.X.SX32 R19, R26, R21, 0x1, P4 ;  /* 0x000000151a137211 */ /* 0x000fe200020f0eff */
[----:B------:R-:W-:-:S04]  /*58050*/  IMAD.MOV.U32 R17, RZ, RZ, R8 ;  /* 0x000000ffff117224 */ /* 0x000fc800078e0008 */
[----:B------:R0:W-:Y:S01]  /*58060*/  STL.64 [R1+0x440], R18 ;  /* 0x0004401201007387 */ /* 0x0001e20000100a00 */
[-C--:B------:R-:W-:Y:S02]  /*58070*/  LEA R8, P2, R5, R20.reuse, 0x1 ;  /* 0x0000001405087211 */ /* 0x080fe400078408ff */
[-C--:B--2---:R-:W-:Y:S01]  /*58080*/  LEA R26, P3, R29, R20.reuse, 0x1 ;  /* 0x000000141d1a7211 */ /* 0x084fe200078608ff */
[----:B0-----:R-:W-:Y:S01]  /*58090*/  IMAD.MOV.U32 R19, RZ, RZ, R9 ;  /* 0x000000ffff137224 */ /* 0x001fe200078e0009 */
[----:B------:R-:W-:Y:S01]  /*580a0*/  LEA R18, P1, R9, R20, 0x1 ;  /* 0x0000001409127211 */ /* 0x000fe200078208ff */
[----:B------:R-:W-:-:S03]  /*580b0*/  IMAD.MOV.U32 R9, RZ, RZ, R5 ;  /* 0x000000ffff097224 */ /* 0x000fc600078e0005 */
[-C--:B------:R-:W-:Y:S02]  /*580c0*/  LEA.HI.X.SX32 R19, R19, R21.reuse, 0x1, P1 ;  /* 0x0000001513137211 */ /* 0x080fe400008f0eff */
[-C--:B------:R-:W-:Y:S02]  /*580d0*/  LEA.HI.X.SX32 R9, R9, R21.reuse, 0x1, P2 ;  /* 0x0000001509097211 */ /* 0x080fe400010f0eff */
[CC--:B------:R-:W-:Y:S01]  /*580e0*/  LEA R4, P4, R6.reuse, R20.reuse, 0x1 ;  /* 0x0000001406047211 */ /* 0x0c0fe200078808ff */
[----:B------:R0:W-:Y:S01]  /*580f0*/  STL.64 [R1+0x438], R18 ;  /* 0x0004381201007387 */ /* 0x0001e20000100a00 */
[-C--:B------:R-:W-:Y:S02]  /*58100*/  LEA.HI.X.SX32 R27, R29, R21.reuse, 0x1, P3 ;  /* 0x000000151d1b7211 */ /* 0x080fe400018f0eff */
[----:B------:R-:W-:Y:S01]  /*58110*/  LEA.HI.X.SX32 R5, R6, R21, 0x1, P4 ;  /* 0x0000001506057211 */ /* 0x000fe200020f0eff */
[----:B0-----:R-:W2:Y:S04]  /*58120*/  LDL.LU.64 R18, [R1+0x1790] ;  /* 0x0017900001127983 */ /* 0x001ea80000300a00 */
[----:B------:R0:W-:Y:S04]  /*58130*/  STL.64 [R1+0x448], R8 ;  /* 0x0004480801007387 */ /* 0x0001e80000100a00 */
[----:B0-----:R-:W4:Y:S04]  /*58140*/  LDL.LU.64 R8, [R1+0x1788] ;  /* 0x0017880001087983 */ /* 0x001f280000300a00 */
[----:B------:R-:W-:Y:S04]  /*58150*/  STL.64 [R1+0x470], R26 ;  /* 0x0004701a01007387 */ /* 0x000fe80000100a00 */
[----:B------:R0:W-:Y:S02]  /*58160*/  STL.64 [R1+0x480], R4 ;  /* 0x0004800401007387 */ /* 0x0001e40000100a00 */
[----:B0-----:R-:W-:Y:S01]  /*58170*/  IMAD.MOV.U32 R5, RZ, RZ, R11 ;  /* 0x000000ffff057224 */ /* 0x001fe200078e000b */
[----:B------:R-:W-:Y:S01]  /*58180*/  LEA R4, P1, R11, R20, 0x1 ;  /* 0x000000140b047211 */ /* 0x000fe200078208ff */
[----:B------:R-:W-:-:S03]  /*58190*/  IMAD.MOV.U32 R11, RZ, RZ, R7 ;  /* 0x000000ffff0b7224 */ /* 0x000fc600078e0007 */
[----:B------:R-:W-:-:S05]  /*581a0*/  LEA.HI.X.SX32 R5, R5, R21, 0x1, P1 ;  /* 0x0000001505057211 */ /* 0x000fca00008f0eff */
[----:B------:R0:W-:Y:S04]  /*581b0*/  STL.64 [R1+0x478], R4 ;  /* 0x0004780401007387 */ /* 0x0001e80000100a00 */
[----:B0-----:R-:W2:Y:S01]  /*581c0*/  LDL.LU.64 R4, [R1+0x1780] ;  /* 0x0017800001047983 */ /* 0x001ea20000300a00 */
[----:B---3--:R-:W-:Y:S02]  /*581d0*/  IMAD.MOV.U32 R29, RZ, RZ, R25 ;  /* 0x000000ffff1d7224 */ /* 0x008fe400078e0019 */
[----:B------:R-:W-:Y:S01]  /*581e0*/  IMAD.MOV.U32 R25, RZ, RZ, R10 ;  /* 0x000000ffff197224 */ /* 0x000fe200078e000a */
[----:B------:R-:W-:-:S04]  /*581f0*/  LEA R10, P2, R7, R20, 0x1 ;  /* 0x00000014070a7211 */ /* 0x000fc800078408ff */
[----:B------:R-:W-:-:S05]  /*58200*/  LEA.HI.X.SX32 R11, R11, R21, 0x1, P2 ;  /* 0x000000150b0b7211 */ /* 0x000fca00010f0eff */
[----:B------:R0:W-:Y:S04]  /*58210*/  STL.64 [R1+0x4b0], R10 ;  /* 0x0004b00a01007387 */ /* 0x0001e80000100a00 */
[----:B0-----:R-:W3:Y:S01]  /*58220*/  LDL.LU.64 R10, [R1+0x1778] ;  /* 0x00177800010a7983 */ /* 0x001ee20000300a00 */
[CC--:B----4-:R-:W-:Y:S02]  /*58230*/  LEA R26, P3, R9.reuse, R20.reuse, 0x1 ;  /* 0x00000014091a7211 */ /* 0x0d0fe400078608ff */
[C---:B------:R-:W-:Y:S02]  /*58240*/  LEA R6, P4, R8.reuse, R20, 0x1 ;  /* 0x0000001408067211 */ /* 0x040fe400078808ff */
[-C--:B------:R-:W-:Y:S02]  /*58250*/  LEA.HI.X.SX32 R27, R9, R21.reuse, 0x1, P3 ;  /* 0x00000015091b7211 */ /* 0x080fe400018f0eff */
[----:B------:R-:W-:Y:S01]  /*58260*/  LEA.HI.X.SX32 R7, R8, R21, 0x1, P4 ;  /* 0x0000001508077211 */ /* 0x000fe200020f0eff */
[----:B------:R-:W-:-:S02]  /*58270*/  IMAD.MOV.U32 R9, RZ, RZ, R28 ;  /* 0x000000ffff097224 */ /* 0x000fc400078e001c */
[----:B------:R0:W-:Y:S04]  /*58280*/  STL.64 [R1+0x4a8], R26 ;  /* 0x0004a81a01007387 */ /* 0x0001e80000100a00 */
[----:B------:R-:W-:Y:S04]  /*58290*/  STL.64 [R1+0x1758], R24 ;  /* 0x0017581801007387 */ /* 0x000fe80000100a00 */
[----:B------:R-:W4:Y:S01]  /*582a0*/  LDL.LU R28, [R1+0x58c] ;  /* 0x00058c00011c7983 */ /* 0x000f220000300800 */
[----:B------:R-:W-:-:S03]  /*582b0*/  IMAD.MOV.U32 R8, RZ, RZ, R12 ;  /* 0x000000ffff087224 */ /* 0x000fc600078e000c */
[----:B------:R1:W-:Y:S01]  /*582c0*/  STL.64 [R1+0x4e0], R6 ;  /* 0x0004e00601007387 */ /* 0x0003e20000100a00 */
[----:B0-----:R-:W-:Y:S01]  /*582d0*/  IMAD.MOV.U32 R27, RZ, RZ, R23 ;  /* 0x000000ffff1b7224 */ /* 0x001fe200078e0017 */
[CC--:B------:R-:W-:Y:S01]  /*582e0*/  LEA R12, P2, R16.reuse, R20.reuse, 0x1 ;  /* 0x00000014100c7211 */ /* 0x0c0fe200078408ff */
[----:B------:R-:W-:Y:S02]  /*582f0*/  IMAD.MOV.U32 R23, RZ, RZ, R14 ;  /* 0x000000ffff177224 */ /* 0x000fe400078e000e */
[----:B------:R-:W-:Y:S02]  /*58300*/  IMAD.MOV.U32 R26, RZ, RZ, R3 ;  /* 0x000000ffff1a7224 */ /* 0x000fe400078e0003 */
[----:B-1----:R-:W-:Y:S01]  /*58310*/  IMAD.MOV.U32 R7, RZ, RZ, R15 ;  /* 0x000000ffff077224 */ /* 0x002fe200078e000f */
[----:B------:R-:W-:Y:S01]  /*58320*/  LEA R6, P1, R15, R20, 0x1 ;  /* 0x000000140f067211 */ /* 0x000fe200078208ff */
[----:B------:R-:W-:Y:S01]  /*58330*/  IMAD.MOV.U32 R3, RZ, RZ, R13 ;  /* 0x000000ffff037224 */ /* 0x000fe200078e000d */
[----:B------:R-:W-:-:S02]  /*58340*/  LEA.HI.X.SX32 R13, R16, R21, 0x1, P2 ;  /* 0x00000015100d7211 */ /* 0x000fc400010f0eff */
[----:B------:R-:W-:-:S05]  /*58350*/  LEA.HI.X.SX32 R7, R7, R21, 0x1, P1 ;  /* 0x0000001507077211 */ /* 0x000fca00008f0eff */
[----:B------:R0:W-:Y:S04]  /*58360*/  STL.64 [R1+0x4d8], R6 ;  /* 0x0004d80601007387 */ /* 0x0001e80000100a00 */
[----:B0-----:R-:W4:Y:S04]  /*58370*/  LDL.LU.64 R6, [R1+0x1770] ;  /* 0x0017700001067983 */ /* 0x001f280000300a00 */
[----:B------:R0:W-:Y:S04]  /*58380*/  STL.64 [R1+0x4e8], R12 ;  /* 0x0004e80c01007387 */ /* 0x0001e80000100a00 */
[----:B0-----:R-:W4:Y:S01]  /*58390*/  LDL.LU.64 R12, [R1+0x1768] ;  /* 0x00176800010c7983 */ /* 0x001f220000300a00 */
[----:B---3--:R-:W-:-:S04]  /*583a0*/  LEA R14, P3, R11, R20, 0x1 ;  /* 0x000000140b0e7211 */ /* 0x008fc800078608ff */
[----:B------:R-:W-:-:S05]  /*583b0*/  LEA.HI.X.SX32 R15, R11, R21, 0x1, P3 ;  /* 0x000000150b0f7211 */ /* 0x000fca00018f0eff */
[----:B------:R0:W-:Y:S04]  /*583c0*/  STL.64 [R1+0x510], R14 ;  /* 0x0005100e01007387 */ /* 0x0001e80000100a00 */
[----:B0-----:R-:W3:Y:S01]  /*583d0*/  LDL.LU.64 R14, [R1+0x1760] ;  /* 0x00176000010e7983 */ /* 0x001ee20000300a00 */
[C---:B------:R-:W-:Y:S01]  /*583e0*/  LEA R24, P4, R10.reuse, R20, 0x1 ;  /* 0x000000140a187211 */ /* 0x040fe200078808ff */
[----:B------:R-:W-:Y:S02]  /*583f0*/  IMAD.MOV.U32 R11, RZ, RZ, R17 ;  /* 0x000000ffff0b7224 */ /* 0x000fe400078e0011 */
[----:B--2---:R-:W-:Y:S02]  /*58400*/  IMAD.MOV.U32 R16, RZ, RZ, R19 ;  /* 0x000000ffff107224 */ /* 0x004fe400078e0013 */
[----:B------:R-:W-:Y:S01]  /*58410*/  IMAD.MOV.U32 R17, RZ, RZ, R18 ;  /* 0x000000ffff117224 */ /* 0x000fe200078e0012 */
[----:B------:R-:W-:-:S04]  /*58420*/  LEA.HI.X.SX32 R25, R10, R21, 0x1, P4 ;  /* 0x000000150a197211 */ /* 0x000fc800020f0eff */
[----:B------:R-:W-:Y:S04]  /*58430*/  STL.64 [R1+0x1748], R16 ;  /* 0x0017481001007387 */ /* 0x000fe80000100a00 */
[----:B----4-:R-:W-:Y:S04]  /*58440*/  STL.64 [R1+0x1740], R6 ;  /* 0x0017400601007387 */ /* 0x010fe80000100a00 */
[----:B------:R3:W-:Y:S02]  /*58450*/  STL.64 [R1+0x520], R24 ;  /* 0x0005201801007387 */ /* 0x0007e40000100a00 */
[----:B---3--:R-:W-:-:S02]  /*58460*/  LEA R24, P1, R15, R20, 0x1 ;  /* 0x000000140f187211 */ /* 0x008fc400078208ff */
[C---:B------:R-:W-:Y:S02]  /*58470*/  LEA R18, P2, R14.reuse, R20, 0x1 ;  /* 0x000000140e127211 */ /* 0x040fe400078408ff */
[-C--:B------:R-:W-:Y:S02]  /*58480*/  LEA.HI.X.SX32 R25, R15, R21.reuse, 0x1, P1 ;  /* 0x000000150f197211 */ /* 0x080fe400008f0eff */
[----:B------:R-:W-:-:S03]  /*58490*/  LEA.HI.X.SX32 R19, R14, R21, 0x1, P2 ;  /* 0x000000150e137211 */ /* 0x000fc600010f0eff */
[----:B------:R0:W-:Y:S04]  /*584a0*/  STL.64 [R1+0x518], R24 ;  /* 0x0005181801007387 */ /* 0x0001e80000100a00 */
[----:B0-----:R-:W2:Y:S04]  /*584b0*/  LDL.LU.64 R24, [R1+0x1758] ;  /* 0x0017580001187983 */ /* 0x001ea80000300a00 */
[----:B------:R0:W-:Y:S04]  /*584c0*/  STL.64 [R1+0x550], R18 ;  /* 0x0005501201007387 */ /* 0x0001e80000100a00 */
[----:B0-----:R-:W3:Y:S01]  /*584d0*/  LDL.LU.64 R18, [R1+0x1750] ;  /* 0x0017500001127983 */ /* 0x001ee20000300a00 */
[----:B------:R-:W-:-:S02]  /*584e0*/  LEA R6, P3, R13, R20, 0x1 ;  /* 0x000000140d067211 */ /* 0x000fc400078608ff */
[C---:B------:R-:W-:Y:S02]  /*584f0*/  LEA R16, P4, R12.reuse, R20, 0x1 ;  /* 0x000000140c107211 */ /* 0x040fe400078808ff */
[-C--:B------:R-:W-:Y:S02]  /*58500*/  LEA.HI.X.SX32 R7, R13, R21.reuse, 0x1, P3 ;  /* 0x000000150d077211 */ /* 0x080fe400018f0eff */
[----:B------:R-:W-:-:S03]  /*58510*/  LEA.HI.X.SX32 R17, R12, R21, 0x1, P4 ;  /* 0x000000150c117211 */ /* 0x000fc600020f0eff */
[----:B------:R-:W-:Y:S04]  /*58520*/  STL.64 [R1+0x548], R6 ;  /* 0x0005480601007387 */ /* 0x000fe80000100a00 */
[----:B------:R0:W-:Y:S01]  /*58530*/  STL.64 [R1+0x580], R16 ;  /* 0x0005801001007387 */ /* 0x0001e20000100a00 */
[----:B------:R-:W-:-:S03]  /*58540*/  IMAD.MOV.U32 R10, RZ, RZ, R11 ;  /* 0x000000ffff0a7224 */ /* 0x000fc600078e000b */
[----:B------:R-:W4:Y:S01]  /*58550*/  LDL.LU R12, [R1+0x61c] ;  /* 0x00061c00010c7983 */ /* 0x000f220000300800 */
[----:B------:R-:W-:-:S03]  /*58560*/  IMAD.MOV.U32 R15, RZ, RZ, R22 ;  /* 0x000000ffff0f7224 */ /* 0x000fc600078e0016 */
[----:B------:R-:W4:Y:S01]  /*58570*/  LDL.LU R11, [R1+0x62c] ;  /* 0x00062c00010b7983 */ /* 0x000f220000300800 */
[----:B0-----:R-:W-:Y:S01]  /*58580*/  IMAD.MOV.U32 R17, RZ, RZ, R23 ;  /* 0x000000ffff117224 */ /* 0x001fe200078e0017 */
[----:B------:R-:W-:-:S04]  /*58590*/  LEA R16, P1, R23, R20, 0x1 ;  /* 0x0000001417107211 */ /* 0x000fc800078208ff */
[----:B------:R-:W-:Y:S02]  /*585a0*/  LEA.HI.X.SX32 R17, R17, R21, 0x1, P1 ;  /* 0x0000001511117211 */ /* 0x000fe400008f0eff */
[----:B------:R-:W-:-:S03]  /*585b0*/  LEA R6, P2, R28, R20, 0x1 ;  /* 0x000000141c067211 */ /* 0x000fc600078408ff */
[----:B------:R0:W-:Y:S01]  /*585c0*/  STL.64 [R1+0x578], R16 ;  /* 0x0005781001007387 */ /* 0x0001e20000100a00 */
[----:B------:R-:W-:Y:S01]  /*585d0*/  LEA.HI.X.SX32 R7, R28, R21, 0x1, P2 ;  /* 0x000000151c077211 */ /* 0x000fe200010f0eff */
[----:B------:R-:W-:Y:S02]  /*585e0*/  IMAD.MOV.U32 R14, RZ, RZ, R26 ;  /* 0x000000ffff0e7224 */ /* 0x000fe400078e001a */
[----:B0-----:R-:W2:Y:S01]  /*585f0*/  LDL.LU.64 R16, [R1+0x1748] ;  /* 0x0017480001107983 */ /* 0x001ea20000300a00 */
[----:B------:R-:W-:-:S03]  /*58600*/  IMAD.MOV.U32 R13, RZ, RZ, R8 ;  /* 0x000000ffff0d7224 */ /* 0x000fc600078e0008 */
[----:B------:R0:W-:Y:S01]  /*58610*/  STL.64 [R1+0x588], R6 ;  /* 0x0005880601007387 */ /* 0x0001e20000100a00 */
[----:B------:R-:W-:-:S03]  /*58620*/  IMAD.MOV.U32 R8, RZ, RZ, R27 ;  /* 0x000000ffff087224 */ /* 0x000fc600078e001b */
[----:B0-----:R-:W4:Y:S01]  /*58630*/  LDL.LU.64 R6, [R1+0x1740] ;  /* 0x0017400001067983 */ /* 0x001f220000300a00 */
[CC--:B---3--:R-:W-:Y:S02]  /*58640*/  LEA R22, P3, R19.reuse, R20.reuse, 0x1 ;  /* 0x0000001413167211 */ /* 0x0c8fe400078608ff */
[C---:B------:R-:W-:Y:S02]  /*58650*/  LEA R26, P4, R18.reuse, R20, 0x1 ;  /* 0x00000014121a7211 */ /* 0x040fe400078808ff */
[-C--:B------:R-:W-:Y:S02]  /*58660*/  LEA.HI.X.SX32 R23, R19, R21.reuse, 0x1, P3 ;  /* 0x0000001513177211 */ /* 0x080fe400018f0eff */
[----:B------:R-:W-:-:S03]  /*58670*/  LEA.HI.X.SX32 R27, R18, R21, 0x1, P4 ;  /* 0x00000015121b7211 */ /* 0x000fc600020f0eff */
[----:B------:R0:W-:Y:S04]  /*58680*/  STL.64 [R1+0x5b0], R22 ;  /* 0x0005b01601007387 */ /* 0x0001e80000100a00 */
[----:B0-----:R-:W3:Y:S04]  /*58690*/  LDL.LU.64 R22, [R1+0x1738] ;  /* 0x0017380001167983 */ /* 0x001ee80000300a00 */
[----:B------:R-:W3:Y:S01]  /*586a0*/  LDL.LU R18, [R1+0x5ec] ;  /* 0x0005ec0001127983 */ /* 0x000ee20000300800 */
[----:B--2---:R-:W-:-:S05]  /*586b0*/  IMAD.MOV.U32 R28, RZ, RZ, R16 ;  /* 0x000000ffff1c7224 */ /* 0x004fca00078e0010 */
[----:B------:R-:W-:Y:S01]  /*586c0*/  STL.64 [R1+0x1718], R28 ;  /* 0x0017181c01007387 */ /* 0x000fe20000100a00 */
[----:B------:R-:W-:-:S03]  /*586d0*/  IMAD.MOV.U32 R16, RZ, RZ, R4 ;  /* 0x000000ffff107224 */ /* 0x000fc600078e0004 */
[----:B------:R0:W-:Y:S01]  /*586e0*/  STL.64 [R1+0x5c0], R26 ;  /* 0x0005c01a01007387 */ /* 0x0001e20000100a00 */
[----:B------:R-:W-:Y:S01]  /*586f0*/  LEA R4, P1, R25, R20, 0x1 ;  /* 0x0000001419047211 */ /* 0x000fe200078208ff */
[----:B0-----:R-:W-:Y:S02]  /*58700*/  IMAD.MOV.U32 R27, RZ, RZ, R17 ;  /* 0x000000ffff1b7224 */ /* 0x001fe400078e0011 */
[----:B------:R-:W-:Y:S02]  /*58710*/  IMAD.MOV.U32 R17, RZ, RZ, R5 ;  /* 0x000000ffff117224 */ /* 0x000fe400078e0005 */
[----:B------:R-:W-:Y:S02]  /*58720*/  IMAD.MOV.U32 R5, RZ, RZ, R25 ;  /* 0x000000ffff057224 */ /* 0x000fe400078e0019 */
[----:B------:R-:W-:-:S03]  /*58730*/  IMAD.MOV.U32 R26, RZ, RZ, R24 ;  /* 0x000000ffff1a7224 */ /* 0x000fc600078e0018 */
[----:B------:R-:W-:Y:S01]  /*58740*/  LEA.HI.X.SX32 R5, R5, R21, 0x1, P1 ;  /* 0x0000001505057211 */ /* 0x000fe200008f0eff */
[----:B----4-:R-:W-:Y:S04]  /*58750*/  STL.64 [R1+0x1720], R6 ;  /* 0x0017200601007387 */ /* 0x010fe80000100a00 */
[----:B------:R-:W2:Y:S04]  /*58760*/  LDL.LU R19, [R1+0x66c] ;  /* 0x00066c0001137983 */ /* 0x000ea80000300800 */
[----:B------:R0:W-:Y:S04]  /*58770*/  STL.64 [R1+0x5b8], R4 ;  /* 0x0005b80401007387 */ /* 0x0001e80000100a00 */
[----:B0-----:R-:W4:Y:S01]  /*58780*/  LDL.LU.64 R4, [R1+0x1730] ;  /* 0x0017300001047983 */ /* 0x001f220000300a00 */
[----:B---3--:R-:W-:-:S04]  /*58790*/  LEA R24, P2, R18, R20, 0x1 ;  /* 0x0000001412187211 */ /* 0x008fc800078408ff */
[----:B------:R-:W-:-:S05]  /*587a0*/  LEA.HI.X.SX32 R25, R18, R21, 0x1, P2 ;  /* 0x0000001512197211 */ /* 0x000fca00010f0eff */
[----:B------:R0:W-:Y:S04]  /*587b0*/  STL.64 [R1+0x5f0], R24 ;  /* 0x0005f01801007387 */ /* 0x0001e80000100a00 */
[----:B0-----:R-:W3:Y:S01]  /*587c0*/  LDL.LU.64 R24, [R1+0x1728] ;  /* 0x0017280001187983 */ /* 0x001ee20000300a00 */
[CC--:B------:R-:W-:Y:S02]  /*587d0*/  LEA R28, P3, R23.reuse, R20.reuse, 0x1 ;  /* 0x00000014171c7211 */ /* 0x0c0fe400078608ff */
[C---:B------:R-:W-:Y:S02]  /*587e0*/  LEA R6, P4, R22.reuse, R20, 0x1 ;  /* 0x0000001416067211 */ /* 0x040fe400078808ff */
[-C--:B------:R-:W-:Y:S02]  /*587f0*/  LEA.HI.X.SX32 R29, R23, R21.reuse, 0x1, P3 ;  /* 0x00000015171d7211 */ /* 0x080fe400018f0eff */
[----:B------:R-:W-:-:S03]  /*58800*/  LEA.HI.X.SX32 R7, R22, R21, 0x1, P4 ;  /* 0x0000001516077211 */ /* 0x000fc600020f0eff */
[----:B------:R0:W-:Y:S01]  /*58810*/  STL.64 [R1+0x5e8], R28 ;  /* 0x0005e81c01007387 */ /* 0x0001e20000100a00 */
[----:B------:R-:W-:-:S03]  /*58820*/  IMAD.MOV.U32 R23, RZ, RZ, R13 ;  /* 0x000000ffff177224 */ /* 0x000fc600078e000d */
[----:B------:R1:W-:Y:S01]  /*58830*/  STL.64 [R1+0x620], R6 ;  /* 0x0006200601007387 */ /* 0x0003e20000100a00 */
[----:B------:R-:W-:Y:S02]  /*58840*/  IMAD.MOV.U32 R13, RZ, RZ, R15 ;  /* 0x000000ffff0d7224 */ /* 0x000fe400078e000f */
[----:B------:R-:W-:Y:S01]  /*58850*/  IMAD.MOV.U32 R18, RZ, RZ, R14 ;  /* 0x000000ffff127224 */ /* 0x000fe200078e000e */
[CC--:B0-----:R-:W-:Y:S02]  /*58860*/  LEA R28, P2, R11.reuse, R20.reuse, 0x1 ;  /* 0x000000140b1c7211 */ /* 0x0c1fe400078408ff */
[C---:B-1----:R-:W-:Y:S02]  /*58870*/  LEA R6, P1, R12.reuse, R20, 0x1 ;  /* 0x000000140c067211 */ /* 0x042fe400078208ff */
[-C--:B------:R-:W-:Y:S02]  /*58880*/  LEA.HI.X.SX32 R29, R11, R21.reuse, 0x1, P2 ;  /* 0x000000150b1d7211 */ /* 0x080fe400010f0eff */
[----:B------:R-:W-:Y:S01]  /*58890*/  LEA.HI.X.SX32 R7, R12, R21, 0x1, P1 ;  /* 0x000000150c077211 */ /* 0x000fe200008f0eff */
[----:B------:R-:W-:Y:S04]  /*588a0*/  STL.64 [R1+0x1708], R8 ;  /* 0x0017080801007387 */ /* 0x000fe80000100a00 */
[----:B------:R0:W-:Y:S04]  /*588b0*/  STL.64 [R1+0x618], R6 ;  /* 0x0006180601007387 */ /* 0x0001e80000100a00 */
[----:B0-----:R-:W2:Y:S01]  /*588c0*/  LDL.LU.64 R6, [R1+0x1720] ;  /* 0x0017200001067983 */ /* 0x001ea20000300a00 */
[----:B----4-:R-:W-:-:S02]  /*588d0*/  IMAD.MOV.U32 R15, RZ, RZ, R4 ;  /* 0x000000ffff0f7224 */ /* 0x010fc400078e0004 */
[----:B------:R-:W-:Y:S01]  /*588e0*/  IMAD.MOV.U32 R14, RZ, RZ, R5 ;  /* 0x000000ffff0e7224 */ /* 0x000fe200078e0005 */
[----:B------:R0:W-:Y:S04]  /*588f0*/  STL.64 [R1+0x628], R28 ;  /* 0x0006281c01007387 */ /* 0x0001e80000100a00 */
[----:B0-----:R-:W4:Y:S01]  /*58900*/  LDL.LU.64 R28, [R1+0x1718] ;  /* 0x00171800011c7983 */ /* 0x001f220000300a00 */
[CC--:B---3--:R-:W-:Y:S02]  /*58910*/  LEA R4, P3, R25.reuse, R20.reuse, 0x1 ;  /* 0x0000001419047211 */ /* 0x0c8fe400078608ff */
[----:B------:R-:W-:Y:S02]  /*58920*/  LEA R8, P4, R24, R20, 0x1 ;  /* 0x0000001418087211 */ /* 0x000fe400078808ff */
[----:B------:R-:W-:-:S02]  /*58930*/  LEA.HI.X.SX32 R5, R25, R21, 0x1, P3 ;  /* 0x0000001519057211 */ /* 0x000fc400018f0eff */
[----:B------:R-:W-:-:S03]  /*58940*/  LEA.HI.X.SX32 R9, R24, R21, 0x1, P4 ;  /* 0x0000001518097211 */ /* 0x000fc600020f0eff */
[----:B------:R0:W-:Y:S04]  /*58950*/  STL.64 [R1+0x650], R4 ;  /* 0x0006500401007387 */ /* 0x0001e80000100a00 */
[----:B0-----:R-:W3:Y:S04]  /*58960*/  LDL.LU.64 R4, [R1+0x1710] ;  /* 0x0017100001047983 */ /* 0x001ee80000300a00 */
[----:B------:R-:W3:Y:S04]  /*58970*/  LDL.LU R24, [R1+0x65c] ;  /* 0x00065c0001187983 */ /* 0x000ee80000300800 */
[----:B------:R3:W-:Y:S04]  /*58980*/  STL.64 [R1+0x660], R8 ;  /* 0x0006600801007387 */ /* 0x0007e80000100a00 */
[----:B------:R-:W-:Y:S01]  /*58990*/  STL.64 [R1+0x16f8], R16 ;  /* 0x0016f81001007387 */ /* 0x000fe20000100a00 */
[----:B--2---:R-:W-:Y:S01]  /*589a0*/  IMAD.MOV.U32 R11, RZ, RZ, R6 ;  /* 0x000000ffff0b7224 */ /* 0x004fe200078e0006 */
[----:B------:R-:W-:Y:S01]  /*589b0*/  LEA R6, P2, R19, R20, 0x1 ;  /* 0x0000001413067211 */ /* 0x000fe200078408ff */
[----:B------:R-:W-:-:S03]  /*589c0*/  IMAD.MOV.U32 R12, RZ, RZ, R7 ;  /* 0x000000ffff0c7224 */ /* 0x000fc600078e0007 */
[----:B------:R-:W-:Y:S01]  /*589d0*/  LEA.HI.X.SX32 R7, R19, R21, 0x1, P2 ;  /* 0x0000001513077211 */ /* 0x000fe200010f0eff */
[----:B----4-:R-:W-:Y:S01]  /*589e0*/  STL [R1+0x16c0], R29 ;  /* 0x0016c01d01007387 */ /* 0x010fe20000100800 */
[----:B---3--:R-:W-:-:S04]  /*589f0*/  LEA R8, P1, R24, R20, 0x1 ;  /* 0x0000001418087211 */ /* 0x008fc800078208ff */
[----:B------:R-:W-:-:S05]  /*58a00*/  LEA.HI.X.SX32 R9, R24, R21, 0x1, P1 ;  /* 0x0000001518097211 */ /* 0x000fca00008f0eff */
[----:B------:R0:W-:Y:S04]  /*58a10*/  STL.64 [R1+0x658], R8 ;  /* 0x0006580801007387 */ /* 0x0001e80000100a00 */
[----:B0-----:R-:W2:Y:S04]  /*58a20*/  LDL.LU.64 R8, [R1+0x1708] ;  /* 0x0017080001087983 */ /* 0x001ea80000300a00 */
[----:B------:R0:W-:Y:S04]  /*58a30*/  STL.64 [R1+0x670], R6 ;  /* 0x0006700601007387 */ /* 0x0001e80000100a00 */
[----:B0-----:R-:W3:Y:S01]  /*58a40*/  LDL.LU.64 R6, [R1+0x1700] ;  /* 0x0017000001067983 */ /* 0x001ee20000300a00 */
[----:B------:R-:W-:Y:S01]  /*58a50*/  LEA R16, P3, R4, R20, 0x1 ;  /* 0x0000001404107211 */ /* 0x000fe200078608ff */
[----:B------:R-:W-:-:S03]  /*58a60*/  IMAD.MOV.U32 R22, RZ, RZ, R26 ;  /* 0x000000ffff167224 */ /* 0x000fc600078e001a */
[----:B------:R-:W-:Y:S01]  /*58a70*/  LEA.HI.X.SX32 R17, R4, R21, 0x1, P3 ;  /* 0x0000001504117211 */ /* 0x000fe200018f0eff */
[----:B------:R-:W-:Y:S02]  /*58a80*/  IMAD.MOV.U32 R26, RZ, RZ, R27 ;  /* 0x000000ffff1a7224 */ /* 0x000fe400078e001b */
[----:B------:R-:W-:Y:S01]  /*58a90*/  VIADD R27, R29, UR4 ;  /* 0x000000041d1b7c36 */ /* 0x000fe20008000000 */
[----:B------:R-:W-:Y:S01]  /*58aa0*/  ULDC UR4, c[0x0][0x22c] ;  /* 0x00008b0000047ab9 */ /* 0x000fe20000000800 */
[----:B------:R-:W4:Y:S01]  /*58ab0*/  LDL.LU R29, [R1+0x694] ;  /* 0x00069400011d7983 */ /* 0x000f220000300800 */
[----:B------:R-:W-:-:S03]  /*58ac0*/  IMAD.MOV.U32 R19, RZ, RZ, R13 ;  /* 0x000000ffff137224 */ /* 0x000fc600078e000d */
[----:B------:R-:W-:Y:S01]  /*58ad0*/  STL.64 [R1+0x668], R16 ;  /* 0x0006681001007387 */ /* 0x000fe20000100a00 */
[----:B------:R-:W-:Y:S02]  /*58ae0*/  IMAD.MOV.U32 R13, RZ, RZ, R14 ;  /* 0x000000ffff0d7224 */ /* 0x000fe400078e000e */
[----:B------:R-:W-:Y:S01]  /*58af0*/  IMAD.MOV.U32 R14, RZ, RZ, R15 ;  /* 0x000000ffff0e7224 */ /* 0x000fe200078e000f */
[----:B------:R0:W-:Y:S01]  /*58b00*/  STL [R1+0x16a8], R27 ;  /* 0x0016a81b01007387 */ /* 0x0001e20000100800 */
[----:B------:R-:W-:Y:S02]  /*58b10*/  IMAD.MOV.U32 R15, RZ, RZ, R3 ;  /* 0x000000ffff0f7224 */ /* 0x000fe400078e0003 */
[----:B------:R-:W-:Y:S02]  /*58b20*/  VIADD R3, R27, UR7 ;  /* 0x000000071b037c36 */ /* 0x000fe40008000000 */
[----:B0-----:R-:W2:Y:S01]  /*58b30*/  LDL.LU R27, [R1+0x69c] ;  /* 0x00069c00011b7983 */ /* 0x001ea20000300800 */
[----:B---3--:R-:W-:-:S02]  /*58b40*/  LEA R16, P1, R7, R20, 0x1 ;  /* 0x0000001407107211 */ /* 0x008fc400078208ff */
[----:B------:R-:W-:Y:S02]  /*58b50*/  LEA R24, P2, R6, R20, 0x1 ;  /* 0x0000001406187211 */ /* 0x000fe400078408ff */
[----:B------:R-:W-:-:S03]  /*58b60*/  LEA.HI.X.SX32 R17, R7, R21, 0x1, P1 ;  /* 0x0000001507117211 */ /* 0x000fc600008f0eff */
[----:B------:R-:W-:Y:S04]  /*58b70*/  STL [R1+0x678], R24 ;  /* 0x0006781801007387 */ /* 0x000fe80000100800 */
[----:B------:R0:W-:Y:S04]  /*58b80*/  STL.64 [R1+0x680], R16 ;  /* 0x0006801001007387 */ /* 0x0001e80000100a00 */
[----:B0-----:R-:W3:Y:S04]  /*58b90*/  LDL.LU.64 R16, [R1+0x16f8] ;  /* 0x0016f80001107983 */ /* 0x001ee80000300a00 */
[----:B------:R0:W-:Y:S04]  /*58ba0*/  STL.64 [R1+0x16f0], R14 ;  /* 0x0016f00e01007387 */ /* 0x0001e80000100a00 */
[----:B0-----:R0:W4:Y:S01]  /*58bb0*/  LDL.64 R14, [R1+0x678] ;  /* 0x00067800010e7983 */ /* 0x0011220000100a00 */
[----:B------:R-:W-:-:S04]  /*58bc0*/  LEA R24, P3, R5, R20, 0x1 ;  /* 0x0000001405187211 */ /* 0x000fc800078608ff */
[-C--:B------:R-:W-:Y:S01]  /*58bd0*/  LEA.HI.X.SX32 R25, R5, R21.reuse, 0x1, P3 ;  /* 0x0000001505197211 */ /* 0x080fe200018f0eff */
[----:B------:R-:W-:Y:S02]  /*58be0*/  VIADD R4, R3, UR58 ;  /* 0x0000003a03047c36 */ /* 0x000fe40008000000 */
[----:B------:R-:W-:Y:S02]  /*58bf0*/  IMAD.MOV.U32 R7, RZ, RZ, R22 ;  /* 0x000000ffff077224 */ /* 0x000fe400078e0016 */
[----:B------:R-:W-:Y:S01]  /*58c00*/  VIADD R5, R4, UR57 ;  /* 0x0000003904057c36 */ /* 0x000fe20008000000 */
[----:B----4-:R-:W-:-:S05]  /*58c10*/  LEA.HI.X.SX32 R15, R6, R21, 0x1, P2 ;  /* 0x00000015060f7211 */ /* 0x010fca00010f0eff */
[----:B------:R1:W-:Y:S04]  /*58c20*/  STL [R1+0x67c], R15 ;  /* 0x00067c0f01007387 */ /* 0x0003e80000100800 */
[----:B-1----:R-:W4:Y:S04]  /*58c30*/  LDL.LU.64 R14, [R1+0x16f0] ;  /* 0x0016f000010e7983 */ /* 0x002f280000300a00 */
[----:B------:R-:W-:Y:S04]  /*58c40*/  STL [R1+0x16e0], R12 ;  /* 0x0016e00c01007387 */ /* 0x000fe80000100800 */
[----:B------:R1:W-:Y:S04]  /*58c50*/  STL.64 [R1+0x16e8], R2 ;  /* 0x0016e80201007387 */ /* 0x0003e80000100a00 */
[----:B------:R2:W-:Y:S04]  /*58c60*/  STL.64 [R1+0x688], R24 ;  /* 0x0006881801007387 */ /* 0x0005e80000100a00 */
[----:B------:R-:W3:Y:S01]  /*58c70*/  LDL.LU R22, [R1+0x6ac] ;  /* 0x0006ac0001167983 */ /* 0x000ee20000300800 */
[----:B-1----:R-:W-:Y:S01]  /*58c80*/  LEA R2, P2, R7, R20, 0x1 ;  /* 0x0000001407027211 */ /* 0x002fe200078408ff */
[----:B--2---:R-:W-:-:S02]  /*58c90*/  IMAD.MOV.U32 R25, RZ, RZ, R19 ;  /* 0x000000ffff197224 */ /* 0x004fc400078e0013 */
[----:B------:R-:W-:-:S05]  /*58ca0*/  IMAD.MOV.U32 R19, RZ, RZ, R13 ;  /* 0x000000ffff137224 */ /* 0x000fca00078e000d */
[----:B------:R-:W-:Y:S01]  /*58cb0*/  STL.64 [R1+0x16d8], R18 ;  /* 0x0016d81201007387 */ /* 0x000fe20000100a00 */
[----:B------:R-:W-:-:S03]  /*58cc0*/  VIADD R6, R5, UR56 ;  /* 0x0000003805067c36 */ /* 0x000fc60008000000 */
[----:B------:R-:W2:Y:S04]  /*58cd0*/  LDL.LU R24, [R1+0x6bc] ;  /* 0x0006bc0001187983 */ /* 0x000ea80000300800 */
[----:B------:R1:W-:Y:S04]  /*58ce0*/  STL.64 [R1+0x16b0], R4 ;  /* 0x0016b00401007387 */ /* 0x0003e80000100a00 */
[----:B------:R-:W-:Y:S04]  /*58cf0*/  STL [R1+0x6a0], R2 ;  /* 0x0006a00201007387 */ /* 0x000fe80000100800 */
[----:B------:R0:W-:Y:S01]  /*58d00*/  STL [R1+0x16b8], R5 ;  /* 0x0016b80501007387 */ /* 0x0001e20000100800 */
[----:B-1----:R-:W-:-:S02]  /*58d10*/  IMAD.MOV.U32 R4, RZ, RZ, R2 ;  /* 0x000000ffff047224 */ /* 0x002fc400078e0002 */
[----:B0-----:R-:W-:Y:S02]  /*58d20*/  IMAD.MOV.U32 R5, RZ, RZ, R3 ;  /* 0x000000ffff057224 */ /* 0x001fe400078e0003 */
[----:B------:R-:W4:Y:S01]  /*58d30*/  LDL.LU.64 R2, [R1+0x16e8] ;  /* 0x0016e80001027983 */ /* 0x000f220000300a00 */
[-C--:B------:R-:W-:Y:S02]  /*58d40*/  LEA R12, P1, R29, R20.reuse, 0x1 ;  /* 0x000000141d0c7211 */ /* 0x080fe400078208ff */
[----:B------:R-:W-:Y:S02]  /*58d50*/  LEA R18, P3, R27, R20, 0x1 ;  /* 0x000000141b127211 */ /* 0x000fe400078608ff */
[-C--:B------:R-:W-:Y:S02]  /*58d60*/  LEA.HI.X.SX32 R13, R29, R21.reuse, 0x1, P1 ;  /* 0x000000151d0d7211 */ /* 0x080fe400008f0eff */
[-C--:B------:R-:W-:Y:S02]  /*58d70*/  LEA.HI.X.SX32 R5, R7, R21.reuse, 0x1, P2 ;  /* 0x0000001507057211 */ /* 0x080fe400010f0eff */
[----:B------:R-:W-:Y:S01]  /*58d80*/  LEA.HI.X.SX32 R19, R27, R21, 0x1, P3 ;  /* 0x000000151b137211 */ /* 0x000fe200018f0eff */
[----:B------:R0:W-:Y:S04]  /*58d90*/  STL.64 [R1+0x690], R12 ;  /* 0x0006900c01007387 */ /* 0x0001e80000100a00 */
[----:B0-----:R-:W2:Y:S04]  /*58da0*/  LDL.LU R12, [R1+0x16e0] ;  /* 0x0016e000010c7983 */ /* 0x001ea80000300800 */
[----:B------:R-:W2:Y:S04]  /*58db0*/  LDL.LU R29, [R1+0x6dc] ;  /* 0x0006dc00011d7983 */ /* 0x000ea80000300800 */
[----:B------:R-:W2:Y:S04]  /*58dc0*/  LDL.LU R13, [R1+0x708] ;  /* 0x00070800010d7983 */ /* 0x000ea80000300800 */
[----:B------:R-:W-:Y:S04]  /*58dd0*/  STL [R1+0x16d4], R26 ;  /* 0x0016d41a01007387 */ /* 0x000fe80000100800 */
[----:B------:R-:W-:Y:S04]  /*58de0*/  STL [R1+0x6a4], R5 ;  /* 0x0006a40501007387 */ /* 0x000fe80000100800 */
[----:B------:R0:W-:Y:S04]  /*58df0*/  STL.64 [R1+0x698], R18 ;  /* 0x0006981201007387 */ /* 0x0001e80000100a00 */
[----:B0-----:R-:W2:Y:S01]  /*58e00*/  LDL.LU.64 R18, [R1+0x16d8] ;  /* 0x0016d80001127983 */ /* 0x001ea20000300a00 */
[----:B------:R-:W-:-:S03]  /*58e10*/  VIADD R7, R6, UR55 ;  /* 0x0000003706077c36 */ /* 0x000fc60008000000 */
[----:B----4-:R-:W-:Y:S04]  /*58e20*/  STL.64 [R1+0x16c8], R2 ;  /* 0x0016c80201007387 */ /* 0x010fe80000100a00 */
[----:B------:R0:W-:Y:S04]  /*58e30*/  STL [R1+0x16d0], R6 ;  /* 0x0016d00601007387 */ /* 0x0001e80000100800 */
[----:B0-----:R-:W4:Y:S01]  /*58e40*/  LDL.LU R6, [R1+0x6e4] ;  /* 0x0006e40001067983 */ /* 0x001f220000300800 */
[----:B------:R-:W-:Y:S01]  /*58e50*/  IMAD.MOV.U32 R3, RZ, RZ, R8 ;  /* 0x000000ffff037224 */ /* 0x000fe200078e0008 */
[----:B------:R-:W-:-:S02]  /*58e60*/  LEA R2, P1, R8, R20, 0x1 ;  /* 0x0000001408027211 */ /* 0x000fc400078208ff */
[C---:B---3--:R-:W-:Y:S02]  /*58e70*/  LEA R26, P2, R22.reuse, R20, 0x1 ;  /* 0x00000014161a7211 */ /* 0x048fe400078408ff */
[-C--:B------:R-:W-:Y:S02]  /*58e80*/  LEA.HI.X.SX32 R3, R3, R21.reuse, 0x1, P1 ;  /* 0x0000001503037211 */ /* 0x080fe400008f0eff */
[----:B------:R-:W-:-:S03]  /*58e90*/  LEA.HI.X.SX32 R27, R22, R21, 0x1, P2 ;  /* 0x00000015161b7211 */ /* 0x000fc600010f0eff */
[----:B------:R-:W-:Y:S04]  /*58ea0*/  STL.64 [R1+0x6b0], R2 ;  /* 0x0006b00201007387 */ /* 0x000fe80000100a00 */
[----:B------:R2:W-:Y:S01]  /*58eb0*/  STL.64 [R1+0x6a8], R26 ;  /* 0x0006a81a01007387 */ /* 0x0005e20000100a00 */
[----:B------:R-:W-:Y:S01]  /*58ec0*/  VIADD R8, R7, UR54 ;  /* 0x0000003607087c36 */ /* 0x000fe20008000000 */
[-C--:B--2---:R-:W-:Y:S02]  /*58ed0*/  LEA R26, P1, R24, R20.reuse, 0x1 ;  /* 0x00000014181a7211 */ /* 0x084fe400078208ff */
[----:B------:R-:W-:-:S04]  /*58ee0*/  LEA R4, P3, R18, R20, 0x1 ;  /* 0x0000001412047211 */ /* 0x000fc800078608ff */
[----:B------:R-:W-:Y:S02]  /*58ef0*/  LEA.HI.X.SX32 R5, R18, R21, 0x1, P3 ;  /* 0x0000001512057211 */ /* 0x000fe400018f0eff */
[----:B------:R-:W-:-:S03]  /*58f00*/  LEA R2, P3, R23, R20, 0x1 ;  /* 0x0000001417027211 */ /* 0x000fc600078608ff */
[----:B------:R0:W-:Y:S01]  /*58f10*/  STL.64 [R1+0x6c0], R4 ;  /* 0x0006c00401007387 */ /* 0x0001e20000100a00 */
[-C--:B------:R-:W-:Y:S01]  /*58f20*/  LEA.HI.X.SX32 R27, R24, R21.reuse, 0x1, P1 ;  /* 0x00000015181b7211 */ /* 0x080fe200008f0eff */
[----:B------:R-:W-:Y:S01]  /*58f30*/  IMAD.MOV.U32 R18, RZ, RZ, R9 ;  /* 0x000000ffff127224 */ /* 0x000fe200078e0009 */
[-C--:B------:R-:W-:Y:S01]  /*58f40*/  LEA.HI.X.SX32 R3, R23, R21.reuse, 0x1, P3 ;  /* 0x0000001517037211 */ /* 0x080fe200018f0eff */
[----:B------:R-:W-:Y:S01]  /*58f50*/  VIADD R9, R8, UR53 ;  /* 0x0000003508097c36 */ /* 0x000fe20008000000 */
[C---:B0-----:R-:W-:Y:S01]  /*58f60*/  LEA R4, P2, R25.reuse, R20, 0x1 ;  /* 0x0000001419047211 */ /* 0x041fe200078408ff */
[----:B------:R0:W-:Y:S03]  /*58f70*/  STL.64 [R1+0x6b8], R26 ;  /* 0x0006b81a01007387 */ /* 0x0001e60000100a00 */
[----:B------:R-:W-:Y:S01]  /*58f80*/  LEA.HI.X.SX32 R5, R25, R21, 0x1, P2 ;  /* 0x0000001519057211 */ /* 0x000fe200010f0eff */
[----:B------:R-:W-:-:S02]  /*58f90*/  IMAD.MOV.U32 R22, RZ, RZ, R10 ;  /* 0x000000ffff167224 */ /* 0x000fc400078e000a */
[----:B------:R-:W-:Y:S02]  /*58fa0*/  VIADD R10, R9, UR52 ;  /* 0x00000034090a7c36 */ /* 0x000fe40008000000 */
[----:B------:R-:W-:Y:S01]  /*58fb0*/  IMAD.MOV.U32 R23, RZ, RZ, R11 ;  /* 0x000000ffff177224 */ /* 0x000fe200078e000b */
[----:B0-----:R-:W2:Y:S04]  /*58fc0*/  LDL.LU R26, [R1+0x16d4] ;  /* 0x0016d400011a7983 */ /* 0x001ea80000300800 */
[----:B------:R0:W-:Y:S01]  /*58fd0*/  STL.64 [R1+0x6c8], R4 ;  /* 0x0006c80401007387 */ /* 0x0001e20000100a00 */
[----:B------:R-:W-:-:S03]  /*58fe0*/  VIADD R11, R10, UR51 ;  /* 0x000000330a0b7c36 */ /* 0x000fc60008000000 */
[----:B------:R-:W-:Y:S01]  /*58ff0*/  STL.64 [R1+0x6d0], R2 ;  /* 0x0006d00201007387 */ /* 0x000fe20000100a00 */
[----:B------:R-:W-:-:S03]  /*59000*/  LEA R24, P2, R29, R20, 0x1 ;  /* 0x000000141d187211 */ /* 0x000fc600078408ff */
[----:B------:R1:W-:Y:S01]  /*59010*/  STL.64 [R1+0x16a0], R10 ;  /* 0x0016a00a01007387 */ /* 0x0003e20000100a00 */
[----:B------:R-:W-:Y:S02]  /*59020*/  LEA.HI.X.SX32 R25, R29, R21, 0x1, P2 ;  /* 0x000000151d197211 */ /* 0x000fe400010f0eff */
[----:B0-----:R-:W-:-:S04]  /*59030*/  LEA R4, P3, R13, R20, 0x1 ;  /* 0x000000140d047211 */ /* 0x001fc800078608ff */
[----:B------:R-:W-:Y:S01]  /*59040*/  LEA.HI.X.SX32 R5, R13, R21, 0x1, P3 ;  /* 0x000000150d057211 */ /* 0x000fe200018f0eff */
[----:B------:R-:W-:Y:S01]  /*59050*/  IMAD.MOV.U32 R27, RZ, RZ, R12 ;  /* 0x000000ffff1b7224 */ /* 0x000fe200078e000c */
[----:B-1----:R-:W-:Y:S01]  /*59060*/  LEA R10, P2, R0, R20, 0x1 ;  /* 0x00000014000a7211 */ /* 0x002fe200078408ff */
[----:B------:R-:W-:-:S03]  /*59070*/  VIADD R12, R11, UR50 ;  /* 0x000000320b0c7c36 */ /* 0x000fc60008000000 */
[----:B------:R-:W-:Y:S02]  /*59080*/  LEA.HI.X.SX32 R11, R0, R21, 0x1, P2 ;  /* 0x00000015000b7211 */ /* 0x000fe400010f0eff */
[----:B----4-:R-:W-:-:S04]  /*59090*/  LEA R2, P1, R6, R20, 0x1 ;  /* 0x0000001406027211 */ /* 0x010fc800078208ff */
[----:B------:R-:W-:Y:S02]  /*590a0*/  LEA.HI.X.SX32 R3, R6, R21, 0x1, P1 ;  /* 0x0000001506037211 */ /* 0x000fe400008f0eff */
[----:B------:R-:W3:Y:S04]  /*590b0*/  LDL.LU R6, [R1+0x16d0] ;  /* 0x0016d00001067983 */ /* 0x000ee80000300800 */
[----:B------:R0:W-:Y:S04]  /*590c0*/  STL.64 [R1+0x6e0], R2 ;  /* 0x0006e00201007387 */ /* 0x0001e80000100a00 */
[----:B0-----:R-:W4:Y:S04]  /*590d0*/  LDL.LU.64 R2, [R1+0x16c8] ;  /* 0x0016c80001027983 */ /* 0x001f280000300a00 */
[----:B------:R-:W3:Y:S04]  /*590e0*/  LDL.LU R29, [R1+0x16c0] ;  /* 0x0016c000011d7983 */ /* 0x000ee80000300800 */
[----:B------:R0:W-:Y:S04]  /*590f0*/  STL.64 [R1+0x6d8], R24 ;  /* 0x0006d81801007387 */ /* 0x0001e80000100a00 */
[----:B------:R1:W-:Y:S04]  /*59100*/  STL.64 [R1+0x710], R4 ;  /* 0x0007100401007387 */ /* 0x0003e80000100a00 */
[----:B------:R-:W3:Y:S01]  /*59110*/  LDL.LU R0, [R1+0x16bc] ;  /* 0x0016bc0001007983 */ /* 0x000ee20000300800 */
[----:B0-----:R-:W-:Y:S01]  /*59120*/  IMAD.MOV.U32 R25, RZ, RZ, R14 ;  /* 0x000000ffff197224 */ /* 0x001fe200078e000e */
[----:B------:R-:W-:-:S02]  /*59130*/  LEA R24, P1, R14, R20, 0x1 ;  /* 0x000000140e187211 */ /* 0x000fc400078208ff */
[----:B-1----:R-:W-:Y:S02]  /*59140*/  LEA R4, P3, R15, R20, 0x1 ;  /* 0x000000140f047211 */ /* 0x002fe400078608ff */
[-C--:B------:R-:W-:Y:S02]  /*59150*/  LEA.HI.X.SX32 R25, R25, R21.reuse, 0x1, P1 ;  /* 0x0000001519197211 */ /* 0x080fe400008f0eff */
[----:B------:R-:W-:-:S03]  /*59160*/  LEA.HI.X.SX32 R5, R15, R21, 0x1, P3 ;  /* 0x000000150f057211 */ /* 0x000fc600018f0eff */
[----:B------:R0:W-:Y:S04]  /*59170*/  STL.64 [R1+0x708], R24 ;  /* 0x0007081801007387 */ /* 0x0001e80000100a00 */
[----:B------:R-:W-:Y:S04]  /*59180*/  STL.64 [R1+0x740], R10 ;  /* 0x0007400a01007387 */ /* 0x000fe80000100a00 */
[----:B------:R1:W-:Y:S01]  /*59190*/  STL.64 [R1+0x738], R4 ;  /* 0x0007380401007387 */ /* 0x0003e20000100a00 */
[----:B0-----:R-:W-:Y:S01]  /*591a0*/  IMAD.MOV.U32 R25, RZ, RZ, R18 ;  /* 0x000000ffff197224 */ /* 0x001fe200078e0012 */
[----:B------:R-:W-:-:S04]  /*591b0*/  LEA R24, P1, R18, R20, 0x1 ;  /* 0x0000001412187211 */ /* 0x000fc800078208ff */
[----:B------:R-:W-:Y:S02]  /*591c0*/  LEA.HI.X.SX32 R25, R25, R21, 0x1, P1 ;  /* 0x0000001519197211 */ /* 0x000fe400008f0eff */
[----:B-1----:R-:W-:-:S04]  /*591d0*/  LEA R4, P3, R19, R20, 0x1 ;  /* 0x0000001413047211 */ /* 0x002fc800078608ff */
[----:B------:R-:W-:Y:S01]  /*591e0*/  LEA.HI.X.SX32 R5, R19, R21, 0x1, P3 ;  /* 0x0000001513057211 */ /* 0x000fe200018f0eff */
[----:B------:R-:W-:Y:S01]  /*591f0*/  STL.64 [R1+0x748], R24 ;  /* 0x0007481801007387 */ /* 0x000fe20000100a00 */
[----:B------:R-:W-:-:S03]  /*59200*/  LEA R10, P2, R22, R20, 0x1 ;  /* 0x00000014160a7211 */ /* 0x000fc600078408ff */
[----:B------:R0:W-:Y:S01]  /*59210*/  STL.64 [R1+0x760], R4 ;  /* 0x0007600401007387 */ /* 0x0001e20000100a00 */
[----:B------:R-:W-:Y:S02]  /*59220*/  LEA.HI.X.SX32 R11, R22, R21, 0x1, P2 ;  /* 0x00000015160b7211 */ /* 0x000fe400010f0eff */
[----:B0-----:R-:W-:-:S04]  /*59230*/  LEA R4, P1, R27, R20, 0x1 ;  /* 0x000000141b047211 */ /* 0x001fc800078208ff */
[----:B------:R-:W-:Y:S01]  /*59240*/  LEA.HI.X.SX32 R5, R27, R21, 0x1, P1 ;  /* 0x000000151b057211 */ /* 0x000fe200008f0eff */
[----:B------:R-:W-:Y:S04]  /*59250*/  STL.64 [R1+0x750], R10 ;  /* 0x0007500a01007387 */ /* 0x000fe80000100a00 */
[----:B------:R0:W-:Y:S04]  /*59260*/  STL.64 [R1+0x758], R4 ;  /* 0x0007580401007387 */ /* 0x0001e80000100a00 */
[----:B0-----:R-:W3:Y:S01]  /*59270*/  LDL.LU R5, [R1+0x16b8] ;  /* 0x0016b80001057983 */ /* 0x001ee20000300800 */
[----:B------:R-:W-:-:S04]  /*59280*/  VIADD R13, R12, UR49 ;  /* 0x000000310c0d7c36 */ /* 0x000fc80008000000 */
[----:B------:R-:W-:-:S04]  /*59290*/  VIADD R14, R13, UR48 ;  /* 0x000000300d0e7c36 */ /* 0x000fc80008000000 */
[----:B------:R-:W-:-:S04]  /*592a0*/  VIADD R15, R14, UR47 ;  /* 0x0000002f0e0f7c36 */ /* 0x000fc80008000000 */
[----:B------:R-:W-:Y:S01]  /*592b0*/  VIADD R18, R15, UR46 ;  /* 0x0000002e0f127c36 */ /* 0x000fe20008000000 */
[----:B------:R-:W-:-:S03]  /*592c0*/  LEA R24, P2, R23, R20, 0x1 ;  /* 0x0000001417187211 */ /* 0x000fc600078408ff */
[----:B------:R-:W-:Y:S01]  /*592d0*/  VIADD R19, R18, UR45 ;  /* 0x0000002d12137c36 */ /* 0x000fe20008000000 */
[----:B--2---:R-:W-:-:S03]  /*592e0*/  LEA R10, P3, R26, R20, 0x1 ;  /* 0x000000141a0a7211 */ /* 0x004fc600078608ff */
[----:B------:R-:W-:Y:S01]  /*592f0*/  VIADD R22, R19, UR44 ;  /* 0x0000002c13167c36 */ /* 0x000fe20008000000 */
[-C--:B------:R-:W-:Y:S02]  /*59300*/  LEA.HI.X.SX32 R25, R23, R21.reuse, 0x1, P2 ;  /* 0x0000001517197211 */ /* 0x080fe400010f0eff */
[----:B------:R-:W-:Y:S01]  /*59310*/  LEA.HI.X.SX32 R11, R26, R21, 0x1, P3 ;  /* 0x000000151a0b7211 */ /* 0x000fe200018f0eff */
[----:B------:R-:W-:Y:S01]  /*59320*/  VIADD R23, R22, UR43 ;  /* 0x0000002b16177c36 */ /* 0x000fe20008000000 */
[----:B------:R-:W-:Y:S01]  /*59330*/  LEA R4, P2, R16, R20, 0x1 ;  /* 0x0000001410047211 */ /* 0x000fe200078408ff */
[----:B------:R0:W-:Y:S04]  /*59340*/  STL.64 [R1+0x770], R24 ;  /* 0x0007701801007387 */ /* 0x0001e80000100a00 */
[----:B------:R-:W-:Y:S04]  /*59350*/  STL.64 [R1+0x768], R10 ;  /* 0x0007680a01007387 */ /* 0x000fe80000100a00 */
[----:B------:R1:W-:Y:S01]  /*59360*/  STL.64 [R1+0x1698], R22 ;  /* 0x0016981601007387 */ /* 0x0003e20000100a00 */
[----:B0-----:R-:W-:-:S03]  /*59370*/  VIADD R24, R23, UR42 ;  /* 0x0000002a17187c36 */ /* 0x001fc60008000000 */
[----:B------:R0:W-:Y:S01]  /*59380*/  STL [R1+0x778], R4 ;  /* 0x0007780401007387 */ /* 0x0001e20000100800 */
[----:B-1----:R-:W-:Y:S01]  /*59390*/  IMAD.MOV.U32 R22, RZ, RZ, R4 ;  /* 0x000000ffff167224 */ /* 0x002fe200078e0004 */
[----:B----4-:R-:W-:-:S04]  /*593a0*/  LEA R26, P1, R2, R20, 0x1 ;  /* 0x00000014021a7211 */ /* 0x010fc800078208ff */
[----:B------:R-:W-:Y:S01]  /*593b0*/  LEA.HI.X.SX32 R27, R2, R21, 0x1, P1 ;  /* 0x00000015021b7211 */ /* 0x000fe200008f0eff */
[----:B---3--:R-:W-:Y:S02]  /*593c0*/  IMAD.MOV.U32 R23, RZ, RZ, R5 ;  /* 0x000000ffff177224 */ /* 0x008fe400078e0005 */
[----:B0-----:R-:W2:Y:S04]  /*593d0*/  LDL.LU.64 R4, [R1+0x16b0] ;  /* 0x0016b00001047983 */ /* 0x001ea80000300a00 */
[----:B------:R-:W3:Y:S04]  /*593e0*/  LDL.LU R2, [R1+0x16ac] ;  /* 0x0016ac0001027983 */ /* 0x000ee80000300800 */
[----:B------:R0:W-:Y:S04]  /*593f0*/  STL.64 [R1+0x780], R26 ;  /* 0x0007801a01007387 */ /* 0x0001e80000100a00 */
[----:B0-----:R-:W4:Y:S01]  /*59400*/  LDL.LU R27, [R1+0x16a8] ;  /* 0x0016a800011b7983 */ /* 0x001f220000300800 */
[----:B------:R-:W-:-:S02]  /*59410*/  LEA R10, P3, R17, R20, 0x1 ;  /* 0x00000014110a7211 */ /* 0x000fc400078608ff */
[-C--:B------:R-:W-:Y:S02]  /*59420*/  LEA.HI.X.SX32 R23, R16, R21.reuse, 0x1, P2 ;  /* 0x0000001510177211 */ /* 0x080fe400010f0eff */
[-C--:B------:R-:W-:Y:S02]  /*59430*/  LEA.HI.X.SX32 R11, R17, R21.reuse, 0x1, P3 ;  /* 0x00000015110b7211 */ /* 0x080fe400018f0eff */
[----:B------:R-:W-:Y:S01]  /*59440*/  LEA R22, P1, R28, R20, 0x1 ;  /* 0x000000141c167211 */ /* 0x000fe200078208ff */
[----:B------:R0:W-:Y:S04]  /*59450*/  STL [R1+0x77c], R23 ;  /* 0x00077c1701007387 */ /* 0x0001e80000100800 */
[----:B------:R4:W-:Y:S01]  /*59460*/  STL.64 [R1+0x840], R10 ;  /* 0x0008400a01007387 */ /* 0x0009e20000100a00 */
[----:B------:R-:W-:Y:S01]  /*59470*/  VIADD R25, R24, UR41 ;  /* 0x0000002918197c36 */ /* 0x000fe20008000000 */
[----:B0-----:R-:W-:-:S03]  /*59480*/  LEA.HI.X.SX32 R23, R28, R21, 0x1, P1 ;  /* 0x000000151c177211 */ /* 0x001fc600008f0eff */
[----:B------:R-:W-:Y:S01]  /*59490*/  VIADD R26, R25, UR40 ;  /* 0x00000028191a7c36 */ /* 0x000fe20008000000 */
[CC--:B------:R-:W-:Y:S01]  /*594a0*/  LEA R16, P2, R29.reuse, R20.reuse, 0x1 ;  /* 0x000000141d107211 */ /* 0x0c0fe200078408ff */
[----:B------:R-:W-:Y:S03]  /*594b0*/  STL.64 [R1+0x848], R22 ;  /* 0x0008481601007387 */ /* 0x000fe60000100a00 */
[----:B------:R-:W-:Y:S02]  /*594c0*/  LEA.HI.X.SX32 R17, R29, R21, 0x1, P2 ;  /* 0x000000151d117211 */ /* 0x000fe400010f0eff */
[----:B----4-:R-:W-:-:S04]  /*594d0*/  LEA R10, P3, R27, R20, 0x1 ;  /* 0x000000141b0a7211 */ /* 0x010fc800078608ff */
[----:B------:R-:W-:Y:S01]  /*594e0*/  LEA.HI.X.SX32 R11, R27, R21, 0x1, P3 ;  /* 0x000000151b0b7211 */ /* 0x000fe200018f0eff */
[----:B------:R-:W-:-:S04]  /*594f0*/  VIADD R27, R26, UR39 ;  /* 0x000000271a1b7c36 */ /* 0x000fc80008000000 */
[----:B------:R0:W-:Y:S04]  /*59500*/  STL.64 [R1+0x850], R10 ;  /* 0x0008500a01007387 */ /* 0x0001e80000100a00 */
[----:B------:R-:W-:Y:S01]  /*59510*/  STL.64 [R1+0x858], R16 ;  /* 0x0008581001007387 */ /* 0x000fe20000100a00 */
[----:B0-----:R-:W-:-:S04]  /*59520*/  LEA R10, P1, R3, R20, 0x1 ;  /* 0x00000014030a7211 */ /* 0x001fc800078208ff */
[----:B------:R-:W-:Y:S01]  /*59530*/  LEA.HI.X.SX32 R11, R3, R21, 0x1, P1 ;  /* 0x00000015030b7211 */ /* 0x000fe200008f0eff */
[----:B------:R-:W-:Y:S04]  /*59540*/  STL.64 [R1+0x1690], R26 ;  /* 0x0016901a01007387 */ /* 0x000fe80000100a00 */
[----:B------:R0:W-:Y:S04]  /*59550*/  STL.64 [R1+0x978], R10 ;  /* 0x0009780a01007387 */ /* 0x0001e80000100a00 */
[----:B0-----:R-:W4:Y:S01]  /*59560*/  LDL.LU.64 R10, [R1+0x16a0] ;  /* 0x0016a000010a7983 */ /* 0x001f220000300a00 */
[----:B--2---:R-:W-:-:S04]  /*59570*/  LEA R22, P2, R4, R20, 0x1 ;  /* 0x0000001404167211 */ /* 0x004fc800078408ff */
[-C--:B------:R-:W-:Y:S02]  /*59580*/  LEA.HI.X.SX32 R23, R4, R21.reuse, 0x1, P2 ;  /* 0x0000001504177211 */ /* 0x080fe400010f0eff */
[-C--:B------:R-:W-:Y:S02]  /*59590*/  LEA R16, P3, R5, R20.reuse, 0x1 ;  /* 0x0000001405107211 */ /* 0x080fe400078608ff */
[CC--:B------:R-:W-:Y:S01]  /*595a0*/  LEA R26, P1, R6.reuse, R20.reuse, 0x1 ;  /* 0x00000014061a7211 */ /* 0x0c0fe200078208ff */
[----:B------:R0:W-:Y:S01]  /*595b0*/  STL.64 [R1+0x980], R22 ;  /* 0x0009801601007387 */ /* 0x0001e20000100a00 */
[----:B------:R-:W-:Y:S01]  /*595c0*/  VIADD R28, R27, UR38 ;  /* 0x000000261b1c7c36 */ /* 0x000fe20008000000 */
[-C--:B------:R-:W-:Y:S02]  /*595d0*/  LEA.HI.X.SX32 R17, R5, R21.reuse, 0x1, P3 ;  /* 0x0000001505117211 */ /* 0x080fe400018f0eff */
[-C--:B------:R-:W-:Y:S02]  /*595e0*/  LEA.HI.X.SX32 R27, R6, R21.reuse, 0x1, P1 ;  /* 0x00000015061b7211 */ /* 0x080fe400008f0eff */
[CC--:B0-----:R-:W-:Y:S01]  /*595f0*/  LEA R22, P2, R7.reuse, R20.reuse, 0x1 ;  /* 0x0000001407167211 */ /* 0x0c1fe200078408ff */
[----:B------:R0:W-:Y:S03]  /*59600*/  STL.64 [R1+0x9b0], R16 ;  /* 0x0009b01001007387 */ /* 0x0001e60000100a00 */
[----:B------:R-:W-:Y:S01]  /*59610*/  LEA.HI.X.SX32 R23, R7, R21, 0x1, P2 ;  /* 0x0000001507177211 */ /* 0x000fe200010f0eff */
[----:B------:R1:W-:Y:S04]  /*59620*/  STL.64 [R1+0x970], R26 ;  /* 0x0009701a01007387 */ /* 0x0003e80000100a00 */
[----:B------:R-:W-:Y:S01]  /*59630*/  STL.64 [R1+0x9a8], R22 ;  /* 0x0009a81601007387 */ /* 0x000fe20000100a00 */
[----:B0-----:R-:W-:-:S02]  /*59640*/  LEA R16, P3, R8, R20, 0x1 ;  /* 0x0000001408107211 */ /* 0x001fc400078608ff */
[C---:B-1----:R-:W-:Y:S02]  /*59650*/  LEA R26, P1, R9.reuse, R20, 0x1 ;  /* 0x00000014091a7211 */ /* 0x042fe400078208ff */
[-C--:B------:R-:W-:Y:S02]  /*59660*/  LEA.HI.X.SX32 R17, R8, R21.reuse, 0x1, P3 ;  /* 0x0000001508117211 */ /* 0x080fe400018f0eff */
[----:B------:R-:W-:-:S03]  /*59670*/  LEA.HI.X.SX32 R27, R9, R21, 0x1, P1 ;  /* 0x00000015091b7211 */ /* 0x000fc600008f0eff */
[----:B------:R-:W-:Y:S04]  /*59680*/  STL.64 [R1+0x9c0], R16 ;  /* 0x0009c01001007387 */ /* 0x000fe80000100a00 */
[----:B------:R0:W-:Y:S02]  /*59690*/  STL.64 [R1+0x9a0], R26 ;  /* 0x0009a01a01007387 */ /* 0x0001e40000100a00 */
[----:B0-----:R-:W-:-:S04]  /*596a0*/  LEA R26, P1, R12, R20, 0x1 ;  /* 0x000000140c1a7211 */ /* 0x001fc800078208ff */
[----:B------:R-:W-:Y:S02]  /*596b0*/  LEA.HI.X.SX32 R27, R12, R21, 0x1, P1 ;  /* 0x000000150c1b7211 */ /* 0x000fe400008f0eff */
[----:B----4-:R-:W-:-:S04]  /*596c0*/  LEA R22, P2, R10, R20, 0x1 ;  /* 0x000000140a167211 */ /* 0x010fc800078408ff */
[----:B------:R-:W-:Y:S02]  /*596d0*/  LEA.HI.X.SX32 R23, R10, R21, 0x1, P2 ;  /* 0x000000150a177211 */ /* 0x000fe400010f0eff */
[----:B------:R-:W-:-:S03]  /*596e0*/  LEA R16, P3, R11, R20, 0x1 ;  /* 0x000000140b107211 */ /* 0x000fc600078608ff */
[----:B------:R0:W-:Y:S01]  /*596f0*/  STL.64 [R1+0x9b8], R22 ;  /* 0x0009b81601007387 */ /* 0x0001e20000100a00 */
[----:B------:R-:W-:Y:S02]  /*59700*/  LEA.HI.X.SX32 R17, R11, R21, 0x1, P3 ;  /* 0x000000150b117211 */ /* 0x000fe400018f0eff */
[----:B0-----:R-:W-:-:S03]  /*59710*/  LEA R22, P2, R13, R20, 0x1 ;  /* 0x000000140d167211 */ /* 0x001fc600078408ff */
[----:B------:R0:W-:Y:S01]  /*59720*/  STL.64 [R1+0x9e0], R16 ;  /* 0x0009e01001007387 */ /* 0x0001e20000100a00 */
[----:B------:R-:W-:-:S03]  /*59730*/  LEA.HI.X.SX32 R23, R13, R21, 0x1, P2 ;  /* 0x000000150d177211 */ /* 0x000fc600010f0eff */
[----:B------:R-:W-:Y:S04]  /*59740*/  STL.64 [R1+0x988], R26 ;  /* 0x0009881a01007387 */ /* 0x000fe80000100a00 */
[----:B------:R1:W-:Y:S01]  /*59750*/  STL.64 [R1+0x9d8], R22 ;  /* 0x0009d81601007387 */ /* 0x0003e20000100a00 */
[----:B0-----:R-:W-:-:S04]  /*59760*/  LEA R16, P3, R14, R20, 0x1 ;  /* 0x000000140e107211 */ /* 0x001fc800078608ff */
[----:B------:R-:W-:Y:S02]  /*59770*/  LEA.HI.X.SX32 R17, R14, R21, 0x1, P3 ;  /* 0x000000150e117211 */ /* 0x000fe400018f0eff */
[----:B-1----:R-:W-:-:S04]  /*59780*/  LEA R22, P1, R15, R20, 0x1 ;  /* 0x000000140f167211 */ /* 0x002fc800078208ff */
[----:B------:R-:W-:Y:S01]  /*59790*/  LEA.HI.X.SX32 R23, R15, R21, 0x1, P1 ;  /* 0x000000150f177211 */ /* 0x000fe200008f0eff */
[----:B------:R-:W-:Y:S04]  /*597a0*/  STL.64 [R1+0x9e8], R16 ;  /* 0x0009e81001007387 */ /* 0x000fe80000100a00 */
[----:B------:R0:W-:Y:S01]  /*597b0*/  STL.64 [R1+0x9d0], R22 ;  /* 0x0009d01601007387 */ /* 0x0001e20000100a00 */
[----:B------:R-:W-:-:S04]  /*597c0*/  LEA R26, P2, R18, R20, 0x1 ;  /* 0x00000014121a7211 */ /* 0x000fc800078408ff */
[----:B------:R-:W-:Y:S01]  /*597d0*/  LEA.HI.X.SX32 R27, R18, R21, 0x1, P2 ;  /* 0x00000015121b7211 */ /* 0x000fe200010f0eff */
[----:B0-----:R-:W2:Y:S04]  /*597e0*/  LDL.LU.64 R22, [R1+0x1698] ;  /* 0x0016980001167983 */ /* 0x001ea80000300a00 */
[----:B------:R0:W-:Y:S04]  /*597f0*/  STL.64 [R1+0xa00], R26 ;  /* 0x000a001a01007387 */ /* 0x0001e80000100a00 */
[----:B0-----:R-:W4:Y:S01]  /*59800*/  LDL.LU.64 R26, [R1+0x1690] ;  /* 0x00169000011a7983 */ /* 0x001f220000300a00 */
[----:B------:R-:W-:Y:S01]  /*59810*/  LEA R16, P3, R19, R20, 0x1 ;  /* 0x0000001413107211 */ /* 0x000fe200078608ff */
[----:B------:R-:W-:-:S03]  /*59820*/  VIADD R3, R28, UR37 ;  /* 0x000000251c037c36 */ /* 0x000fc60008000000 */
[----:B------:R-:W-:Y:S01]  /*59830*/  LEA.HI.X.SX32 R17, R19, R21, 0x1, P3 ;  /* 0x0000001513117211 */ /* 0x000fe200018f0eff */
[----:B------:R-:W-:-:S04]  /*59840*/  VIADD R4, R3, UR36 ;  /* 0x0000002403047c36 */ /* 0x000fc80008000000 */
[----:B------:R0:W-:Y:S01]  /*59850*/  STL.64 [R1+0xa20], R16 ;  /* 0x000a201001007387 */ /* 0x0001e20000100a00 */
[----:B------:R-:W-:Y:S01]  /*59860*/  LEA R14, P3, R24, R20, 0x1 ;  /* 0x00000014180e7211 */ /* 0x000fe200078608ff */
[----:B------:R-:W-:-:S03]  /*59870*/  VIADD R5, R4, UR35 ;  /* 0x0000002304057c36 */ /* 0x000fc60008000000 */
[----:B------:R-:W-:Y:S01]  /*59880*/  LEA.HI.X.SX32 R15, R24, R21, 0x1, P3 ;  /* 0x00000015180f7211 */ /* 0x000fe200018f0eff */
[----:B------:R-:W-:-:S04]  /*59890*/  VIADD R6, R5, UR34 ;  /* 0x0000002205067c36 */ /* 0x000fc80008000000 */
[----:B------:R-:W-:-:S04]  /*598a0*/  VIADD R8, R6, UR33 ;  /* 0x0000002106087c36 */ /* 0x000fc80008000000 */
[----:B------:R-:W-:-:S04]  /*598b0*/  VIADD R7, R8, UR32 ;  /* 0x0000002008077c36 */ /* 0x000fc80008000000 */
[----:B------:R-:W-:-:S04]  /*598c0*/  VIADD R11, R7, UR31 ;  /* 0x0000001f070b7c36 */ /* 0x000fc80008000000 */
[----:B------:R-:W-:-:S04]  /*598d0*/  VIADD R12, R11, UR30 ;  /* 0x0000001e0b0c7c36 */ /* 0x000fc80008000000 */
[----:B------:R-:W-:-:S04]  /*598e0*/  VIADD R9, R12, UR29 ;  /* 0x0000001d0c097c36 */ /* 0x000fc80008000000 */
[----:B------:R-:W-:Y:S01]  /*598f0*/  VIADD R10, R9, UR28 ;  /* 0x0000001c090a7c36 */ /* 0x000fe20008000000 */
[CC--:B--2---:R-:W-:Y:S02]  /*59900*/  LEA R18, P1, R22.reuse, R20.reuse, 0x1 ;  /* 0x0000001416127211 */ /* 0x0c4fe400078208ff */
[C---:B0-----:R-:W-:Y:S02]  /*59910*/  LEA R16, P2, R23.reuse, R20, 0x1 ;  /* 0x0000001417107211 */ /* 0x041fe400078408ff */
[-C--:B------:R-:W-:Y:S02]  /*59920*/  LEA.HI.X.SX32 R19, R22, R21.reuse, 0x1, P1 ;  /* 0x0000001516137211 */ /* 0x080fe400008f0eff */
[----:B------:R-:W-:-:S03]  /*59930*/  LEA.HI.X.SX32 R17, R23, R21, 0x1, P2 ;  /* 0x0000001517117211 */ /* 0x000fc600010f0eff */
[----:B------:R-:W-:Y:S04]  /*59940*/  STL.64 [R1+0x9c8], R18 ;  /* 0x0009c81201007387 */ /* 0x000fe80000100a00 */
[----:B------:R0:W-:Y:S01]  /*59950*/  STL.64 [R1+0xa18], R16 ;  /* 0x000a181001007387 */ /* 0x0001e20000100a00 */
[----:B----4-:R-:W-:-:S03]  /*59960*/  LEA R22, P2, R26, R20, 0x1 ;  /* 0x000000141a167211 */ /* 0x010fc600078408ff */
[----:B------:R1:W-:Y:S01]  /*59970*/  STL.64 [R1+0xa28], R14 ;  /* 0x000a280e01007387 */ /* 0x0003e20000100a00 */
[-C--:B0-----:R-:W-:Y:S02]  /*59980*/  LEA R16, P1, R25, R20.reuse, 0x1 ;  /* 0x0000001419107211 */ /* 0x081fe400078208ff */
[-C--:B-1----:R-:W-:Y:S02]  /*59990*/  LEA R14, P3, R27, R20.reuse, 0x1 ;  /* 0x000000141b0e7211 */ /* 0x082fe400078608ff */
[-C--:B------:R-:W-:Y:S02]  /*599a0*/  LEA.HI.X.SX32 R17, R25, R21.reuse, 0x1, P1 ;  /* 0x0000001519117211 */ /* 0x080fe400008f0eff */
[-C--:B------:R-:W-:Y:S02]  /*599b0*/  LEA.HI.X.SX32 R23, R26, R21.reuse, 0x1, P2 ;  /* 0x000000151a177211 */ /* 0x080fe400010f0eff */
[----:B------:R-:W-:Y:S01]  /*599c0*/  LEA.HI.X.SX32 R15, R27, R21, 0x1, P3 ;  /* 0x000000151b0f7211 */ /* 0x000fe200018f0eff */
[----:B------:R0:W-:Y:S01]  /*599d0*/  STL.64 [R1+0xa10], R16 ;  /* 0x000a101001007387 */ /* 0x0001e20000100a00 */
[----:B------:R-:W-:-:S02]  /*599e0*/  LEA R26, P1, R28, R20, 0x1 ;  /* 0x000000141c1a7211 */ /* 0x000fc400078208ff */
[C---:B------:R-:W-:Y:S02]  /*599f0*/  LEA R24, P2, R3.reuse, R20, 0x1 ;  /* 0x0000001403187211 */ /* 0x040fe400078408ff */
[-C--:B------:R-:W-:Y:S01]  /*59a00*/  LEA.HI.X.SX32 R27, R28, R21.reuse, 0x1, P1 ;  /* 0x000000151c1b7211 */ /* 0x080fe200008f0eff */
[----:B0-----:R-:W2:Y:S04]  /*59a10*/  LDL.LU.64 R16, [R1+0x1688] ;  /* 0x0016880001107983 */ /* 0x001ea80000300a00 */
[----:B------:R-:W-:Y:S04]  /*59a20*/  STL.64 [R1+0xa08], R22 ;  /* 0x000a081601007387 */ /* 0x000fe80000100a00 */
[----:B------:R0:W-:Y:S01]  /*59a30*/  STL.64 [R1+0xa60], R14 ;  /* 0x000a600e01007387 */ /* 0x0001e20000100a00 */
[----:B------:R-:W-:-:S03]  /*59a40*/  LEA.HI.X.SX32 R25, R3, R21, 0x1, P2 ;  /* 0x0000001503197211 */ /* 0x000fc600010f0eff */
[----:B------:R1:W-:Y:S01]  /*59a50*/  STL.64 [R1+0xa40], R26 ;  /* 0x000a401a01007387 */ /* 0x0003e20000100a00 */
[----:B0-----:R-:W-:-:S04]  /*59a60*/  LEA R14, P3, R4, R20, 0x1 ;  /* 0x00000014040e7211 */ /* 0x001fc800078608ff */
[----:B------:R-:W-:Y:S01]  /*59a70*/  LEA.HI.X.SX32 R15, R4, R21, 0x1, P3 ;  /* 0x00000015040f7211 */ /* 0x000fe200018f0eff */
[----:B------:R0:W-:Y:S01]  /*59a80*/  STL.64 [R1+0xa58], R24 ;  /* 0x000a581801007387 */ /* 0x0001e20000100a00 */
[----:B-1----:R-:W-:-:S03]  /*59a90*/  LEA R26, P1, R5, R20, 0x1 ;  /* 0x00000014051a7211 */ /* 0x002fc600078208ff */
[----:B------:R1:W-:Y:S01]  /*59aa0*/  STL.64 [R1+0xa70], R14 ;  /* 0x000a700e01007387 */ /* 0x0003e20000100a00 */
[-C--:B------:R-:W-:Y:S01]  /*59ab0*/  LEA.HI.X.SX32 R27, R5, R21.reuse, 0x1, P1 ;  /* 0x00000015051b7211 */ /* 0x080fe200008f0eff */
[----:B------:R-:W-:Y:S01]  /*59ac0*/  VIADD R19, R10, UR27 ;  /* 0x0000001b0a137c36 */ /* 0x000fe20008000000 */
[-C--:B0-----:R-:W-:Y:S02]  /*59ad0*/  LEA R24, P2, R6, R20.reuse, 0x1 ;  /* 0x0000001406187211 */ /* 0x081fe400078408ff */
[----:B-1----:R-:W-:Y:S02]  /*59ae0*/  LEA R14, P3, R8, R20, 0x1 ;  /* 0x00000014080e7211 */ /* 0x002fe400078608ff */
[-C--:B------:R-:W-:Y:S02]  /*59af0*/  LEA.HI.X.SX32 R25, R6, R21.reuse, 0x1, P2 ;  /* 0x0000001506197211 */ /* 0x080fe400010f0eff */
[----:B------:R-:W-:Y:S01]  /*59b00*/  LEA.HI.X.SX32 R15, R8, R21, 0x1, P3 ;  /* 0x00000015080f7211 */ /* 0x000fe200018f0eff */
[----:B------:R-:W-:Y:S01]  /*59b10*/  VIADD R18, R19, UR26 ;  /* 0x0000001a13127c36 */ /* 0x000fe20008000000 */
[----:B------:R0:W-:Y:S04]  /*59b20*/  STL.64 [R1+0xa50], R26 ;  /* 0x000a501a01007387 */ /* 0x0001e80000100a00 */
[----:B------:R-:W-:Y:S01]  /*59b30*/  STL.64 [R1+0xa68], R24 ;  /* 0x000a681801007387 */ /* 0x000fe20000100a00 */
[----:B------:R-:W-:-:S03]  /*59b40*/  VIADD R23, R18, UR25 ;  /* 0x0000001912177c36 */ /* 0x000fc60008000000 */
[----:B------:R1:W-:Y:S01]  /*59b50*/  STL.64 [R1+0xa90], R14 ;  /* 0x000a900e01007387 */ /* 0x0003e20000100a00 */
[----:B0-----:R-:W-:Y:S01]  /*59b60*/  LEA R26, P1, R7, R20, 0x1 ;  /* 0x00000014071a7211 */ /* 0x001fe200078208ff */
[----:B------:R-:W-:-:S03]  /*59b70*/  VIADD R22, R23, UR24 ;  /* 0x0000001817167c36 */ /* 0x000fc60008000000 */
[----:B------:R-:W-:Y:S02]  /*59b80*/  LEA.HI.X.SX32 R27, R7, R21, 0x1, P1 ;  /* 0x00000015071b7211 */ /* 0x000fe400008f0eff */
[----:B-1----:R-:W-:-:S04]  /*59b90*/  LEA R14, P3, R12, R20, 0x1 ;  /* 0x000000140c0e7211 */ /* 0x002fc800078608ff */
[-C--:B------:R-:W-:Y:S01]  /*59ba0*/  LEA.HI.X.SX32 R15, R12, R21.reuse, 0x1, P3 ;  /* 0x000000150c0f7211 */ /* 0x080fe200018f0eff */
[----:B------:R0:W-:Y:S01]  /*59bb0*/  STL.64 [R1+0xa48], R26 ;  /* 0x000a481a01007387 */ /* 0x0001e20000100a00 */
[----:B------:R-:W-:Y:S01]  /*59bc0*/  VIADD R3, R22, UR23 ;  /* 0x0000001716037c36 */ /* 0x000fe20008000000 */
[-C--:B------:R-:W-:Y:S02]  /*59bd0*/  LEA R24, P2, R11, R20.reuse, 0x1 ;  /* 0x000000140b187211 */ /* 0x080fe400078408ff */
[----:B------:R1:W-:Y:S01]  /*59be0*/  STL.64 [R1+0xaa0], R14 ;  /* 0x000aa00e01007387 */ /* 0x0003e20000100a00 */
[----:B------:R-:W-:Y:S01]  /*59bf0*/  VIADD R4, R3, UR22 ;  /* 0x0000001603047c36 */ /* 0x000fe20008000000 */
[----:B------:R-:W-:Y:S02]  /*59c00*/  LEA.HI.X.SX32 R25, R11, R21, 0x1, P2 ;  /* 0x000000150b197211 */ /* 0x000fe400010f0eff */
[-C--:B0-----:R-:W-:Y:S02]  /*59c10*/  LEA R26, P3, R19, R20.reuse, 0x1 ;  /* 0x00000014131a7211 */ /* 0x081fe400078608ff */
[----:B-1----:R-:W-:-:S02]  /*59c20*/  LEA R14, P1, R9, R20, 0x1 ;  /* 0x00000014090e7211 */ /* 0x002fc400078208ff */
[-C--:B------:R-:W-:Y:S02]  /*59c30*/  LEA.HI.X.SX32 R27, R19, R21.reuse, 0x1, P3 ;  /* 0x00000015131b7211 */ /* 0x080fe400018f0eff */
[-C--:B------:R-:W-:Y:S01]  /*59c40*/  LEA.HI.X.SX32 R15, R9, R21.reuse, 0x1, P1 ;  /* 0x00000015090f7211 */ /* 0x080fe200008f0eff */
[----:B------:R-:W-:Y:S01]  /*59c50*/  VIADD R8, R4, UR21 ;  /* 0x0000001504087c36 */ /* 0x000fe20008000000 */
[-C--:B------:R-:W-:Y:S01]  /*59c60*/  LEA R12, P2, R10, R20.reuse, 0x1 ;  /* 0x000000140a0c7211 */ /* 0x080fe200078408ff */
[----:B------:R-:W-:Y:S01]  /*59c70*/  STL.64 [R1+0xa78], R24 ;  /* 0x000a781801007387 */ /* 0x000fe20000100a00 */
[-C--:B------:R-:W-:Y:S01]  /*59c80*/  LEA R28, P1, R18, R20.reuse, 0x1 ;  /* 0x00000014121c7211 */ /* 0x080fe200078208ff */
[----:B------:R-:W-:Y:S01]  /*59c90*/  VIADD R6, R8, UR20 ;  /* 0x0000001408067c36 */ /* 0x000fe20008000000 */
[-C--:B------:R-:W-:Y:S01]  /*59ca0*/  LEA.HI.X.SX32 R13, R10, R21.reuse, 0x1, P2 ;  /* 0x000000150a0d7211 */ /* 0x080fe200010f0eff */
[----:B------:R0:W-:Y:S04]  /*59cb0*/  STL.64 [R1+0x1678], R14 ;  /* 0x0016780e01007387 */ /* 0x0001e80000100a00 */
[----:B------:R1:W-:Y:S01]  /*59cc0*/  STL.64 [R1+0xad0], R26 ;  /* 0x000ad01a01007387 */ /* 0x0003e20000100a00 */
[----:B------:R-:W-:Y:S01]  /*59cd0*/  LEA.HI.X.SX32 R29, R18, R21, 0x1, P1 ;  /* 0x00000015121d7211 */ /* 0x000fe200008f0eff */
[----:B------:R-:W-:Y:S01]  /*59ce0*/  VIADD R11, R6, UR19 ;  /* 0x00000013060b7c36 */ /* 0x000fe20008000000 */
[----:B0-----:R-:W-:-:S02]  /*59cf0*/  LEA R14, P3, R22, R20, 0x1 ;  /* 0x00000014160e7211 */ /* 0x001fc400078608ff */
[C---:B-1----:R-:W-:Y:S02]  /*59d00*/  LEA R26, P2, R23.reuse, R20, 0x1 ;  /* 0x00000014171a7211 */ /* 0x042fe400078408ff */
[-C--:B------:R-:W-:Y:S02]  /*59d10*/  LEA.HI.X.SX32 R15, R22, R21.reuse, 0x1, P3 ;  /* 0x00000015160f7211 */ /* 0x080fe400018f0eff */
[----:B------:R-:W-:Y:S01]  /*59d20*/  LEA.HI.X.SX32 R27, R23, R21, 0x1, P2 ;  /* 0x00000015171b7211 */ /* 0x000fe200010f0eff */
[----:B------:R-:W-:Y:S01]  /*59d30*/  VIADD R24, R11, UR18 ;  /* 0x000000120b187c36 */ /* 0x000fe20008000000 */
[----:B------:R0:W-:Y:S04]  /*59d40*/  STL.64 [R1+0xa98], R28 ;  /* 0x000a981c01007387 */ /* 0x0001e80000100a00 */
[----:B------:R1:W-:Y:S01]  /*59d50*/  STL.64 [R1+0xac8], R26 ;  /* 0x000ac81a01007387 */ /* 0x0003e20000100a00 */
[----:B------:R-:W-:-:S03]  /*59d60*/  VIADD R10, R24, UR17 ;  /* 0x00000011180a7c36 */ /* 0x000fc60008000000 */
[----:B------:R4:W-:Y:S01]  /*59d70*/  STL.64 [R1+0xad8], R14 ;  /* 0x000ad80e01007387 */ /* 0x0009e20000100a00 */
[CC--:B0-----:R-:W-:Y:S02]  /*59d80*/  LEA R28, P1, R3.reuse, R20.reuse, 0x1 ;  /* 0x00000014031c7211 */ /* 0x0c1fe400078208ff */
[-C--:B-1----:R-:W-:Y:S02]  /*59d90*/  LEA R26, P2, R4, R20.reuse, 0x1 ;  /* 0x00000014041a7211 */ /* 0x082fe400078408ff */
[-C--:B------:R-:W-:Y:S02]  /*59da0*/  LEA.HI.X.SX32 R29, R3, R21.reuse, 0x1, P1 ;  /* 0x00000015031d7211 */ /* 0x080fe400008f0eff */
[-C--:B----4-:R-:W-:Y:S02]  /*59db0*/  LEA R14, P3, R8, R20.reuse, 0x1 ;  /* 0x00000014080e7211 */ /* 0x090fe400078608ff */
[-C--:B------:R-:W-:Y:S01]  /*59dc0*/  LEA.HI.X.SX32 R27, R4, R21.reuse, 0x1, P2 ;  /* 0x00000015041b7211 */ /* 0x080fe200010f0eff */
[----:B------:R-:W-:Y:S01]  /*59dd0*/  VIADD R19, R10, UR16 ;  /* 0x000000100a137c36 */ /* 0x000fe20008000000 */
[----:B------:R-:W-:Y:S01]  /*59de0*/  LEA.HI.X.SX32 R15, R8, R21, 0x1, P3 ;  /* 0x00000015080f7211 */ /* 0x000fe200018f0eff */
[----:B------:R-:W-:Y:S01]  /*59df0*/  STL.64 [R1+0xac0], R28 ;  /* 0x000ac01c01007387 */ /* 0x000fe20000100a00 */
[----:B------:R-:W-:Y:S01]  /*59e00*/  LEA R22, P2, R11, R20, 0x1 ;  /* 0x000000140b167211 */ /* 0x000fe200078408ff */
[----:B------:R-:W-:-:S02]  /*59e10*/  VIADD R18, R19, UR15 ;  /* 0x0000000f13127c36 */ /* 0x000fc40008000000 */
[----:B------:R0:W-:Y:S04]  /*59e20*/  STL.64 [R1+0xae0], R26 ;  /* 0x000ae01a01007387 */ /* 0x0001e80000100a00 */
[----:B------:R1:W-:Y:S01]  /*59e30*/  STL.64 [R1+0xae8], R14 ;  /* 0x000ae80e01007387 */ /* 0x0003e20000100a00 */
[----:B------:R-:W-:Y:S01]  /*59e40*/  VIADD R5, R18, UR14 ;  /* 0x0000000e12057c36 */ /* 0x000fe20008000000 */
[----:B------:R-:W-:Y:S02]  /*59e50*/  LEA.HI.X.SX32 R23, R11, R21, 0x1, P2 ;  /* 0x000000150b177211 */ /* 0x000fe400010f0eff */
[-C--:B0-----:R-:W-:Y:S02]  /*59e60*/  LEA R26, P1, R6, R20.reuse, 0x1 ;  /* 0x00000014061a7211 */ /* 0x081fe400078208ff */
[----:B-1----:R-:W-:-:S02]  /*59e70*/  LEA R14, P3, R24, R20, 0x1 ;  /* 0x00000014180e7211 */ /* 0x002fc400078608ff */
[-C--:B------:R-:W-:Y:S02]  /*59e80*/  LEA.HI.X.SX32 R27, R6, R21.reuse, 0x1, P1 ;  /* 0x00000015061b7211 */ /* 0x080fe400008f0eff */
[----:B------:R-:W-:Y:S01]  /*59e90*/  LEA.HI.X.SX32 R15, R24, R21, 0x1, P3 ;  /* 0x00000015180f7211 */ /* 0x000fe200018f0eff */
[----:B------:R-:W-:Y:S02]  /*59ea0*/  VIADD R3, R5, UR13 ;  /* 0x0000000d05037c36 */ /* 0x000fe40008000000 */
[----:B------:R0:W-:Y:S02]  /*59eb0*/  STL.64 [R1+0xaa8], R26 ;  /* 0x000aa81a01007387 */ /* 0x0001e40000100a00 */
[----:B------:R-:W-:Y:S02]  /*59ec0*/  VIADD R7, R3, UR12 ;  /* 0x0000000c03077c36 */ /* 0x000fe40008000000 */
[----:B------:R-:W-:Y:S04]  /*59ed0*/  STL.64 [R1+0xb08], R22 ;  /* 0x000b081601007387 */ /* 0x000fe80000100a00 */
[----:B------:R1:W-:Y:S01]  /*59ee0*/  STL.64 [R1+0xb18], R14 ;  /* 0x000b180e01007387 */ /* 0x0003e20000100a00 */
[----:B0-----:R-:W-:Y:S01]  /*59ef0*/  LEA R26, P1, R10, R20, 0x1 ;  /* 0x000000140a1a7211 */ /* 0x001fe200078208ff */
[----:B------:R-:W-:-:S03]  /*59f00*/  VIADD R4, R7, UR11 ;  /* 0x0000000b07047c36 */ /* 0x000fc60008000000 */
[----:B------:R-:W-:Y:S02]  /*59f10*/  LEA.HI.X.SX32 R27, R10, R21, 0x1, P1 ;  /* 0x000000150a1b7211 */ /* 0x000fe400008f0eff */
[----:B-1----:R-:W-:-:S04]  /*59f20*/  LEA R14, P3, R18, R20, 0x1 ;  /* 0x00000014120e7211 */ /* 0x002fc800078608ff */
[-C--:B------:R-:W-:Y:S01]  /*59f30*/  LEA.HI.X.SX32 R15, R18, R21.reuse, 0x1, P3 ;  /* 0x00000015120f7211 */ /* 0x080fe200018f0eff */
[----:B------:R-:W-:Y:S01]  /*59f40*/  VIADD R9, R4, UR10 ;  /* 0x0000000a04097c36 */ /* 0x000fe20008000000 */
[CC--:B------:R-:W-:Y:S01]  /*59f50*/  LEA R22, P2, R19.reuse, R20.reuse, 0x1 ;  /* 0x0000001413167211 */ /* 0x0c0fe200078408ff */
[----:B------:R0:W-:Y:S04]  /*59f60*/  STL.64 [R1+0xb00], R26 ;  /* 0x000b001a01007387 */ /* 0x0001e80000100a00 */
[----:B------:R1:W-:Y:S01]  /*59f70*/  STL.64 [R1+0xb30], R14 ;  /* 0x000b300e01007387 */ /* 0x0003e20000100a00 */
[----:B------:R-:W-:Y:S01]  /*59f80*/  LEA.HI.X.SX32 R23, R19, R21, 0x1, P2 ;  /* 0x0000001513177211 */ /* 0x000fe200010f0eff */
[----:B------:R-:W-:Y:S01]  /*59f90*/  VIADD R11, R9, UR61 ;  /* 0x0000003d090b7c36 */ /* 0x000fe20008000000 */
[----:B------:R-:W-:-:S03]  /*59fa0*/  LEA R28, P2, R3, R20, 0x1 ;  /* 0x00000014031c7211 */ /* 0x000fc600078408ff */
[----:B------:R-:W-:Y:S01]  /*59fb0*/  VIADD R18, R11, UR60 ;  /* 0x0000003c0b127c36 */ /* 0x000fe20008000000 */
[-C--:B0-----:R-:W-:Y:S02]  /*59fc0*/  LEA R26, P3, R7, R20.reuse, 0x1 ;  /* 0x00000014071a7211 */ /* 0x081fe400078608ff */
[-C--:B-1----:R-:W-:Y:S02]  /*59fd0*/  LEA R14, P1, R5, R20.reuse, 0x1 ;  /* 0x00000014050e7211 */ /* 0x082fe400078208ff */
[-C--:B------:R-:W-:Y:S02]  /*59fe0*/  LEA.HI.X.SX32 R29, R3, R21.reuse, 0x1, P2 ;  /* 0x00000015031d7211 */ /* 0x080fe400010f0eff */
[-C--:B------:R-:W-:Y:S01]  /*59ff0*/  LEA.HI.X.SX32 R15, R5, R21.reuse, 0x1, P1 ;  /* 0x00000015050f7211 */ /* 0x080fe200008f0eff */
[----:B------:R0:W-:Y:S01]  /*5a000*/  STL.64 [R1+0xb10], R22 ;  /* 0x000b101601007387 */ /* 0x0001e20000100a00 */
[-C--:B------:R-:W-:Y:S02]  /*5a010*/  LEA R6, P1, R4, R20.reuse, 0x1 ;  /* 0x0000001404067211 */ /* 0x080fe400078208ff */
[----:B------:R-:W-:Y:S01]  /*5a020*/  LEA.HI.X.SX32 R27, R7, R21, 0x1, P3 ;  /* 0x00000015071b7211 */ /* 0x000fe200018f0eff */
[----:B------:R1:W-:Y:S01]  /*5a030*/  STL.64 [R1], R14 ;  /* 0x0000000e01007387 */ /* 0x0003e20000100a00 */
[-C--:B------:R-:W-:Y:S01]  /*5a040*/  LEA R8, P2, R9, R20.reuse, 0x1 ;  /* 0x0000001409087211 */ /* 0x080fe200078408ff */
[----:B------:R-:W-:Y:S01]  /*5a050*/  VIADD R5, R18, UR59 ;  /* 0x0000003b12057c36 */ /* 0x000fe20008000000 */
[----:B------:R-:W-:-:S02]  /*5a060*/  LEA R10, P3, R11, R20, 0x1 ;  /* 0x000000140b0a7211 */ /* 0x000fc400078608ff */
[-C--:B------:R-:W-:Y:S02]  /*5a070*/  LEA.HI.X.SX32 R7, R4, R21.reuse, 0x1, P1 ;  /* 0x0000001504077211 */ /* 0x080fe400008f0eff */
[-C--:B------:R-:W-:Y:S02]  /*5a080*/  LEA.HI.X.SX32 R9, R9, R21.reuse, 0x1, P2 ;  /* 0x0000001509097211 */ /* 0x080fe400010f0eff */
[----:B0-----:R-:W-:Y:S01]  /*5a090*/  LEA R22, P1, R18, R20, 0x1 ;  /* 0x0000001412167211 */ /* 0x001fe200078208ff */
[----:B-1----:R-:W4:Y:S04]  /*5a0a0*/  LDL.LU R15, [R1+0x78c] ;  /* 0x00078c00010f7983 */ /* 0x002f280000300800 */
[----:B------:R0:W-:Y:S01]  /*5a0b0*/  STL.64 [R1+0x1640], R28 ;  /* 0x0016401c01007387 */ /* 0x0001e20000100a00 */
[----:B------:R-:W-:-:S02]  /*5a0c0*/  LEA.HI.X.SX32 R11, R11, R21, 0x1, P3 ;  /* 0x000000150b0b7211 */ /* 0x000fc400018f0eff */
[C---:B------:R-:W-:Y:S02]  /*5a0d0*/  LEA R24, P2, R5.reuse, R20, 0x1 ;  /* 0x0000001405187211 */ /* 0x040fe400078408ff */
[-C--:B------:R-:W-:Y:S01]  /*5a0e0*/  LEA.HI.X.SX32 R23, R18, R21.reuse, 0x1, P1 ;  /* 0x0000001512177211 */ /* 0x080fe200008f0eff */
[----:B0-----:R-:W2:Y:S04]  /*5a0f0*/  LDL.LU.64 R28, [R1+0xde0] ;  /* 0x000de000011c7983 */ /* 0x001ea80000300a00 */
[----:B------:R0:W-:Y:S01]  /*5a100*/  STL.64 [R1+0x1648], R26 ;  /* 0x0016481a01007387 */ /* 0x0001e20000100a00 */
[----:B------:R-:W-:-:S03]  /*5a110*/  LEA.HI.X.SX32 R25, R5, R21, 0x1, P2 ;  /* 0x0000001505197211 */ /* 0x000fc600010f0eff */
[----:B0-----:R-:W2:Y:S04]  /*5a120*/  LDL.LU R27, [R1+0x940] ;  /* 0x00094000011b7983 */ /* 0x001ea80000300800 */
[----:B------:R-:W2:Y:S04]  /*5a130*/  LDL.LU R26, [R1+0x944] ;  /* 0x00094400011a7983 */ /* 0x000ea80000300800 */
[----:B------:R0:W-:Y:S04]  /*5a140*/  STL.64 [R1+0x1650], R6 ;  /* 0x0016500601007387 */ /* 0x0001e80000100a00 */
[----:B0-----:R-:W2:Y:S04]  /*5a150*/  LDL.LU.64 R6, [R1+0xde8] ;  /* 0x000de80001067983 */ /* 0x001ea80000300a00 */
[----:B------:R0:W-:Y:S04]  /*5a160*/  STL.64 [R1+0x1658], R8 ;  /* 0x0016580801007387 */ /* 0x0001e80000100a00 */
[----:B0-----:R-:W4:Y:S04]  /*5a170*/  LDL.LU.64 R8, [R1+0xdf0] ;  /* 0x000df00001087983 */ /* 0x001f280000300a00 */
[----:B------:R0:W-:Y:S04]  /*5a180*/  STL.64 [R1+0x1660], R10 ;  /* 0x0016600a01007387 */ /* 0x0001e80000100a00 */
[----:B0-----:R-:W2:Y:S04]  /*5a190*/  LDL.LU.64 R10, [R1+0xdd0] ;  /* 0x000dd000010a7983 */ /* 0x001ea80000300a00 */
[----:B------:R0:W-:Y:S04]  /*5a1a0*/  STL.64 [R1+0x1668], R22 ;  /* 0x0016681601007387 */ /* 0x0001e80000100a00 */
[----:B0-----:R-:W2:Y:S04]  /*5a1b0*/  LDL.LU.64 R22, [R1+0xdd8] ;  /* 0x000dd80001167983 */ /* 0x001ea80000300a00 */
[----:B------:R0:W-:Y:S04]  /*5a1c0*/  STL.64 [R1+0x1670], R24 ;  /* 0x0016701801007387 */ /* 0x0001e80000100a00 */
[----:B0-----:R-:W4:Y:S01]  /*5a1d0*/  LDL.LU.64 R24, [R1+0xdf8] ;  /* 0x000df80001187983 */ /* 0x001f220000300a00 */
[----:B------:R-:W-:-:S04]  /*5a1e0*/  VIADD R3, R5, UR6 ;  /* 0x0000000605037c36 */ /* 0x000fc80008000000 */
[C---:B------:R-:W-:Y:S01]  /*5a1f0*/  VIADD R19, R3.reuse, UR5 ;  /* 0x0000000503137c36 */ /* 0x040fe20008000000 */
[CC--:B------:R-:W-:Y:S01]  /*5a200*/  LEA R4, P3, R3.reuse, R20.reuse, 0x1 ;  /* 0x0000001403047211 */ /* 0x0c0fe200078608ff */
[C---:B---3--:R-:W-:Y:S01]  /*5a210*/  VIADD R18, R2.reuse, 0x8e ;  /* 0x0000008e02127836 */ /* 0x048fe20000000000 */
[----:B------:R-:W-:Y:S02]  /*5a220*/  ULDC UR5, c[0x0][0x22c] ;  /* 0x00008b0000057ab9 */ /* 0x000fe40000000800 */
[----:B------:R-:W-:Y:S01]  /*5a230*/  LEA.HI.X.SX32 R5, R3, R21, 0x1, P3 ;  /* 0x0000001503057211 */ /* 0x000fe200018f0eff */
[----:B------:R-:W-:Y:S01]  /*5a240*/  VIADD R3, R2, 0x8d ;  /* 0x0000008d02037836 */ /* 0x000fe20000000000 */
[----:B------:R-:W-:-:S04]  /*5a250*/  LEA R20, P4, R19, R20, 0x1 ;  /* 0x0000001413147211 */ /* 0x000fc800078808ff */
[----:B------:R-:W-:Y:S01]  /*5a260*/  LEA.HI.X.SX32 R21, R19, R21, 0x1, P4 ;  /* 0x0000001513157211 */ /* 0x000fe200020f0eff */
[C---:B------:R-:W-:Y:S01]  /*5a270*/  VIADD R19, R2.reuse, 0x8f ;  /* 0x0000008f02137836 */ /* 0x040fe20000000000 */
[----:B------:R-:W-:Y:S01]  /*5a280*/  ISETP.LT.AND P4, PT, R3, UR4, !P0 ;  /* 0x0000000403007c0c */ /* 0x000fe2000c781270 */
[----:B------:R-:W-:Y:S01]  /*5a290*/  ULDC UR4, c[0x0][0x22c] ;  /* 0x00008b0000047ab9 */ /* 0x000fe20000000800 */
[----:B------:R-:W-:Y:S01]  /*5a2a0*/  VIADD R3, R2, 0x90 ;  /* 0x0000009002037836 */ /* 0x000fe20000000000 */
[----:B------:R-:W-:Y:S01]  /*5a2b0*/  ISETP.LT.AND P5, PT, R18, UR4, !P0 ;  /* 0x0000000412007c0c */ /* 0x000fe2000c7a1270 */
[----:B------:R-:W-:Y:S01]  /*5a2c0*/  ULDC UR4, c[0x0][0x22c] ;  /* 0x00008b0000047ab9 */ /* 0x000fe20000000800 */
[----:B------:R-:W-:Y:S01]  /*5a2d0*/  VIADD R18, R2, 0x91 ;  /* 0x0000009102127836 */ /* 0x000fe20000000000 */
[----:B------:R-:W-:Y:S01]  /*5a2e0*/  ISETP.LT.AND P6, PT, R19, UR4, !P0 ;  /* 0x0000000413007c0c */ /* 0x000fe2000c7c1270 */
[----:B------:R-:W-:Y:S02]  /*5a2f0*/  ULDC UR4, c[0x0][0x22c] ;  /* 0x00008b0000047ab9 */ /* 0x000fe40000000800 */
[----:B------:R-:W-:Y:S01]  /*5a300*/  ISETP.LT.AND P1, PT, R3, UR4, !P0 ;  /* 0x0000000403007c0c */ /* 0x000fe2000c721270 */
[----:B------:R-:W-:-:S02]  /*5a310*/  ULDC UR4, c[0x0][0x22c] ;  /* 0x00008b0000047ab9 */ /* 0x000fc40000000800 */
[----:B------:R-:W-:Y:S01]  /*5a320*/  ISETP.LT.AND P2, PT, R18, UR4, !P0 ;  /* 0x0000000412007c0c */ /* 0x000fe2000c741270 */
[----:B------:R-:W-:Y:S01]  /*5a330*/  VIADD R3, R2, 0x92 ;  /* 0x0000009202037836 */ /* 0x000fe20000000000 */
[----:B------:R-:W-:Y:S01]  /*5a340*/  PRMT R18, R0, 0x7632, R18 ;  /* 0x0000763200127816 */ /* 0x000fe20000000012 */
[----:B------:R-:W-:Y:S01]  /*5a350*/  ULDC UR4, c[0x0][0x22c] ;  /* 0x00008b0000047ab9 */ /* 0x000fe20000000800 */
[----:B------:R-:W3:Y:S04]  /*5a360*/  LDL.LU R0, [R1+0x1680] ;  /* 0x0016800001007983 */ /* 0x000ee80000300800 */
[----:B----4-:R0:W-:Y:S04]  /*5a370*/  @P4 STG.E.U16 desc[UR8][R24.64], R18 ;  /* 0x0000001218004986 */ /* 0x0101e8000c101508 */
[----:B------:R1:W-:Y:S04]  /*5a380*/  @P5 STG.E.U16 desc[UR8][R8.64], R15 ;  /* 0x0000000f08005986 */ /* 0x0003e8000c101508 */
[----:B0-----:R-:W4:Y:S04]  /*5a390*/  LDL.LU.64 R24, [R1+0xdc8] ;  /* 0x000dc80001187983 */ /* 0x001f280000300a00 */
[----:B-1----:R-:W3:Y:S04]  /*5a3a0*/  LDL.LU.64 R8, [R1+0xdc0] ;  /* 0x000dc00001087983 */ /* 0x002ee80000300a00 */
[----:B------:R-:W3:Y:S01]  /*5a3b0*/  LDL.LU R14, [R1+0x948] ;  /* 0x00094800010e7983 */ /* 0x000ee20000300800 */
[----:B------:R-:W-:-:S05]  /*5a3c0*/  PRMT R18, R15, 0x7632, R18 ;  /* 0x000076320f127816 */ /* 0x000fca0000000012 */
[----:B--2---:R0:W-:Y:S01]  /*5a3d0*/  @P6 STG.E.U16 desc[UR8][R6.64], R18 ;  /* 0x0000001206006986 */ /* 0x0041e2000c101508 */
[----:B------:R-:W-:-:S03]  /*5a3e0*/  ISETP.LT.AND P3, PT, R3, UR4, !P0 ;  /* 0x0000000403007c0c */ /* 0x000fc6000c761270 */
[----:B------:R1:W-:Y:S01]  /*5a3f0*/  @P1 STG.E.U16 desc[UR8][R28.64], R27 ;  /* 0x0000001b1c001986 */ /* 0x0003e2000c101508 */
[C---:B------:R-:W-:Y:S01]  /*5a400*/  VIADD R3, R2.reuse, 0x93 ;  /* 0x0000009302037836 */ /* 0x040fe20000000000 */
[----:B------:R-:W-:Y:S02]  /*5a410*/  ULDC UR4, c[0x0][0x22c] ;  /* 0x00008b0000047ab9 */ /* 0x000fe40000000800 */
[----:B0-----:R-:W2:Y:S04]  /*5a420*/  LDL.LU.64 R6, [R1+0xdb8] ;  /* 0x000db80001067983 */ /* 0x001ea80000300a00 */
[----:B-1----:R-:W2:Y:S04]  /*5a430*/  LDL.LU.64 R28, [R1+0xdb0] ;  /* 0x000db000011c7983 */ /* 0x002ea80000300a00 */
[----:B------:R-:W2:Y:S01]  /*5a440*/  LDL.LU R15, [R1+0x94c] ;  /* 0x00094c00010f7983 */ /* 0x000ea20000300800 */
[----:B------:R-:W-:Y:S01]  /*5a450*/  ISETP.LT.AND P4, PT, R3, UR4, !P0 ;  /* 0x0000000403007c0c */ /* 0x000fe2000c781270 */
[----:B------:R-:W-:Y:S01]  /*5a460*/  VIADD R3, R2, 0x94 ;  /* 0x0000009402037836 */ /* 0x000fe20000000000 */
[----:B------:R-:W-:Y:S01]  /*5a470*/  ULDC UR4, c[0x0][0x22c] ;  /* 0x00008b0000047ab9 */ /* 0x000fe20000000800 */
[----:B------:R-:W-:-:S03]  /*5a480*/  PRMT R18, R27, 0x7632, R18 ;  /* 0x000076321b127816 */ /* 0x000fc60000000012 */
[----:B------:R-:W-:Y:S02]  /*5a490*/  ISETP.LT.AND P5, PT, R3, UR4, !P0 ;  /* 0x0000000403007c0c */ /* 0x000fe4000c7a1270 */
[----:B------:R0:W-:Y:S01]  /*5a4a0*/  @P2 STG.E.U16 desc[UR8][R22.64], R18 ;  /* 0x0000001216002986 */ /* 0x0001e2000c101508 */
[----:B------:R-:W-:Y:S01]  /*5a4b0*/  VIADD R3, R2, 0x95 ;  /* 0x0000009502037836 */ /* 0x000fe20000000000 */
[----:B------:R-:W-:Y:S02]  /*5a4c0*/  ULDC UR4, c[0x0][0x22c] ;  /* 0x00008b0000047ab9 */ /* 0x000fe40000000800 */
[----:B------:R1:W-:Y:S04]  /*5a4d0*/  @P3 STG.E.U16 desc[UR8][R10.64], R26 ;  /* 0x0000001a0a003986 */ /* 0x0003e8000c101508 */
[----:B0-----:R-:W2:Y:S01]  /*5a4e0*/  LDL.LU.64 R22, [R1+0xda8] ;  /* 0x000da80001167983 */ /* 0x001ea20000300a00 */
[----:B------:R-:W-:-:S03]  /*5a4f0*/  PRMT R18, R26, 0x7632, R18 ;  /* 0x000076321a127816 */ /* 0x000fc60000000012 */
[----:B-1----:R-:W2:Y:S04]  /*5a500*/  LDL.LU.64 R10, [R1+0xda0] ;  /* 0x000da000010a7983 */ /* 0x002ea80000300a00 */
[----:B------:R-:W2:Y:S04]  /*5a510*/  LDL.LU R27, [R1+0x930] ;  /* 0x00093000011b7983 */ /* 0x000ea80000300800 */
[----:B----4-:R0:W-:Y:S04]  /*5a520*/  @P4 STG.E.U16 desc[UR8][R24.64], R18 ;  /* 0x0000001218004986 */ /* 0x0101e8000c101508 */
[----:B---3--:R1:W-:Y:S04]  /*5a530*/  @P5 STG.E.U16 desc[UR8][R8.64], R14 ;  /* 0x0000000e08005986 */ /* 0x0083e8000c101508 */
[----:B0-----:R-:W3:Y:S04]  /*5a540*/  LDL.LU.64 R24, [R1+0xd98] ;  /* 0x000d980001187983 */ /* 0x001ee80000300a00 */
[----:B-1----:R-:W4:Y:S04]  /*5a550*/  LDL.LU.64 R8, [R1+0xd90] ;  /* 0x000d900001087983 */ /* 0x002f280000300a00 */
[----:B------:R-:W4:Y:S01]  /*5a560*/  LDL.LU R26, [R1+0x934] ;  /* 0x00093400011a7983 */ /* 0x000f220000300800 */
[----:B------:R-:W-:Y:S01]  /*5a570*/  ISETP.LT.AND P6, PT, R3, UR4, !P0 ;  /* 0x0000000403007c0c */ /* 0x000fe2000c7c1270 */
[----:B------:R-:W-:Y:S01]  /*5a580*/  VIADD R3, R2, 0x96 ;  /* 0x0000009602037836 */ /* 0x000fe20000000000 */
[----:B------:R-:W-:-:S04]  /*5a590*/  ULDC UR4, c[0x0][0x22c] ;  /* 0x00008b0000047ab9 */ /* 0x000fc80000000800 */
[----:B------:R-:W-:Y:S01]  /*5a5a0*/  ISETP.LT.AND P1, PT, R3, UR4, !P0 ;  /* 0x0000000403007c0c */ /* 0x000fe2000c721270 */
[----:B------:R-:W-:Y:S01]  /*5a5b0*/  VIADD R3, R2, 0x97 ;  /* 0x0000009702037836 */ /* 0x000fe20000000000 */
[----:B------:R-:W-:Y:S01]  /*5a5c0*/  PRMT R18, R14, 0x7632, R18 ;  /* 0x000076320e127816 */ /* 0x000fe20000000012 */
[----:B------:R-:W-:-:S03]  /*5a5d0*/  ULDC UR4, c[0x0][0x22c] ;  /* 0x00008b0000047ab9 */ /* 0x000fc60000000800 */
[----:B------:R-:W-:Y:S01]  /*5a5e0*/  ISETP.LT.AND P2, PT, R3, UR4, !P0 ;  /* 0x0000000403007c0c */ /* 0x000fe2000c741270 */
[----:B------:R-:W-:Y:S01]  /*5a5f0*/  VIADD R3, R2, 0x98 ;  /* 0x0000009802037836 */ /* 0x000fe20000000000 */
[----:B--2---:R0:W-:Y:S01]  /*5a600*/  @P6 STG.E.U16 desc[UR8][R6.64], R18 ;  /* 0x0000001206006986 */ /* 0x0041e2000c101508 */
[----:B------:R-:W-:-:S04]  /*5a610*/  ULDC UR4, c[0x0][0x22c] ;  /* 0x00008b0000047ab9 */ /* 0x000fc80000000800 */
[----:B------:R1:W-:Y:S01]  /*5a620*/  @P1 STG.E.U16 desc[UR8][R28.64], R15 ;  /* 0x0000000f1c001986 */ /* 0x0003e2000c101508 */
[----:B------:R-:W-:Y:S01]  /*5a630*/  ISETP.LT.AND P3, PT, R3, UR4, !P0 ;  /* 0x0000000403007c0c */ /* 0x000fe2000c761270 */
[C---:B------:R-:W-:Y:S01]  /*5a640*/  VIADD R3, R2.reuse, 0x99 ;  /* 0x0000009902037836 */ /* 0x040fe20000000000 */
[----:B------:R-:W-:Y:S01]  /*5a650*/  ULDC UR4, c[0x0][0x22c] ;  /* 0x00008b0000047ab9 */ /* 0x000fe20000000800 */
        /* <DEDUP_REMOVED lines=16> */
[----:B---3--:R0:W-:Y:S04]  /*5a760*/  @P4 STG.E.U16 desc[UR8][R24.64], R18 ;  /* 0x0000001218004986 */ /* 0x0081e8000c101508 */
[----:B----4-:R1:W-:Y:S04]  /*5a770*/  @P5 STG.E.U16 desc[UR8][R8.64], R26 ;  /* 0x0000001a08005986 */ /* 0x0103e8000c101508 */
        /* <DEDUP_REMOVED lines=71> */
[----:B0-----:R-:W3:Y:S04]  /*5abf0*/  LDL.LU.64 R24, [R1+0xd08] ;  /* 0x000d080001187983 */ /* 0x001ee80000300a00 */
[----:B----4-:R0:W-:Y:S04]  /*5ac00*/  @P5 STG.E.U16 desc[UR8][R8.64], R15 ;  /* 0x0000000f08005986 */ /* 0x0101e8000c101508 */
[----:B0-----:R-:W4:Y:S04]  /*5ac10*/  LDL.LU.64 R8, [R1+0xd00] ;  /* 0x000d000001087983 */ /* 0x001f280000300a00 */
        /* <DEDUP_REMOVED lines=1184> */
[----:B---3--:R-:W-:Y:S04]  /*5f620*/  @P4 STG.E.U16 desc[UR8][R24.64], R18 ;  /* 0x0000001218004986 */ /* 0x008fe8000c101508 */
[----:B----4-:R0:W-:Y:S04]  /*5f630*/  @P5 STG.E.U16 desc[UR8][R8.64], R14 ;  /* 0x0000000e08005986 */ /* 0x0101e8000c101508 */
[----:B0-----:R-:W3:Y:S01]  /*5f640*/  LDL.LU.64 R8, [R1+0x230] ;  /* 0x0002300001087983 */ /* 0x001ee20000300a00 */
[----:B------:R-:W-:Y:S01]  /*5f650*/  ISETP.LT.AND P6, PT, R3, UR4, !P0 ;  /* 0x0000000403007c0c */ /* 0x000fe2000c7c1270 */
[----:B------:R-:W-:Y:S01]  /*5f660*/  VIADD R3, R2, 0x16e ;  /* 0x0000016e02037836 */ /* 0x000fe20000000000 */
[----:B------:R-:W-:Y:S01]  /*5f670*/  ULDC UR4, c[0x0][0x22c] ;  /* 0x00008b0000047ab9 */ /* 0x000fe20000000800 */
[----:B------:R-:W-:Y:S01]  /*5f680*/  PRMT R18, R14, 0x7632, R18 ;  /* 0x000076320e127816 */ /* 0x000fe20000000012 */
[----:B------:R-:W4:Y:S02]  /*5f690*/  LDL.LU R26, [R1+0x994] ;  /* 0x00099400011a7983 */ /* 0x000f240000300800 */
[----:B------:R-:W-:Y:S01]  /*5f6a0*/  ISETP.LT.AND P1, PT, R3, UR4, !P0 ;  /* 0x0000000403007c0c */ /* 0x000fe2000c721270 */
[----:B------:R-:W-:Y:S01]  /*5f6b0*/  VIADD R3, R2, 0x16f ;  /* 0x0000016f02037836 */ /* 0x000fe20000000000 */
[----:B------:R-:W-:-:S05]  /*5f6c0*/  ULDC UR4, c[0x0][0x22c] ;  /* 0x00008b0000047ab9 */ /* 0x000fca0000000800 */
[----:B--2---:R0:W-:Y:S01]  /*5f6d0*/  @P6 STG.E.U16 desc[UR8][R6.64], R18 ;  /* 0x0000001206006986 */ /* 0x0041e2000c101508 */
[----:B------:R-:W-:Y:S01]  /*5f6e0*/  ISETP.LT.AND P2, PT, R3, UR4, !P0 ;  /* 0x0000000403007c0c */ /* 0x000fe2000c741270 */
[----:B------:R-:W-:Y:S01]  /*5f6f0*/  VIADD R3, R2, 0x170 ;  /* 0x0000017002037836 */ /* 0x000fe20000000000 */
[----:B------:R-:W-:-:S03]  /*5f700*/  ULDC UR4, c[0x0][0x22c] ;  /* 0x00008b0000047ab9 */ /* 0x000fc60000000800 */
[----:B------:R1:W-:Y:S04]  /*5f710*/  @P1 STG.E.U16 desc[UR8][R28.64], R15 ;  /* 0x0000000f1c001986 */ /* 0x0003e8000c101508 */
[----:B0-----:R-:W2:Y:S01]  /*5f720*/  LDL.LU.64 R6, [R1+0x260] ;  /* 0x0002600001067983 */ /* 0x001ea20000300a00 */
[----:B------:R-:W-:-:S03]  /*5f730*/  ISETP.LT.AND P3, PT, R3, UR4, !P0 ;  /* 0x0000000403007c0c */ /* 0x000fc6000c761270 */
[----:B-1----:R-:W2:Y:S01]  /*5f740*/  LDL.LU.64 R28, [R1+0x258] ;  /* 0x00025800011c7983 */ /* 0x002ea20000300a00 */
[----:B------:R-:W-:Y:S01]  /*5f750*/  VIADD R3, R2, 0x171 ;  /* 0x0000017102037836 */ /* 0x000fe20000000000 */
[----:B------:R-:W-:Y:S02]  /*5f760*/  ULDC UR4, c[0x0][0x22c] ;  /* 0x00008b0000047ab9 */ /* 0x000fe40000000800 */
[----:B------:R-:W2:Y:S01]  /*5f770*/  LDL.LU R14, [R1+0x998] ;  /* 0x00099800010e7983 */ /* 0x000ea20000300800 */
[----:B------:R-:W-:Y:S02]  /*5f780*/  PRMT R18, R15, 0x7632, R18 ;  /* 0x000076320f127816 */ /* 0x000fe40000000012 */
[----:B------:R-:W-:-:S03]  /*5f790*/  ISETP.LT.AND P4, PT, R3, UR4, !P0 ;  /* 0x0000000403007c0c */ /* 0x000fc6000c781270 */
        /* <DEDUP_REMOVED lines=8> */
[----:B------:R-:W2:Y:S04]  /*5f820*/  LDL.LU.64 R24, [R1+0x2a0] ;  /* 0x0002a00001187983 */ /* 0x000ea80000300a00 */
[----:B---3--:R0:W-:Y:S04]  /*5f830*/  @P4 STG.E.U16 desc[UR8][R8.64], R18 ;  /* 0x0000001208004986 */ /* 0x0081e8000c101508 */
[----:B0-----:R-:W3:Y:S04]  /*5f840*/  LDL.LU.64 R8, [R1+0x298] ;  /* 0x0002980001087983 */ /* 0x001ee80000300a00 */
[----:B------:R-:W3:Y:S01]  /*5f850*/  LDL.LU R27, [R1+0x9f0] ;  /* 0x0009f000011b7983 */ /* 0x000ee20000300800 */
[----:B------:R-:W-:Y:S01]  /*5f860*/  ISETP.LT.AND P5, PT, R3, UR4, !P0 ;  /* 0x0000000403007c0c */ /* 0x000fe2000c7a1270 */
[----:B------:R-:W-:Y:S01]  /*5f870*/  VIADD R3, R2, 0x173 ;  /* 0x0000017302037836 */ /* 0x000fe20000000000 */
[----:B------:R-:W-:-:S04]  /*5f880*/  ULDC UR4, c[0x0][0x22c] ;  /* 0x00008b0000047ab9 */ /* 0x000fc80000000800 */
[----:B------:R-:W-:Y:S01]  /*5f890*/  ISETP.LT.AND P6, PT, R3, UR4, !P0 ;  /* 0x0000000403007c0c */ /* 0x000fe2000c7c1270 */
[----:B------:R-:W-:Y:S01]  /*5f8a0*/  VIADD R3, R2, 0x174 ;  /* 0x0000017402037836 */ /* 0x000fe20000000000 */
[----:B------:R-:W-:-:S04]  /*5f8b0*/  ULDC UR4, c[0x0][0x22c] ;  /* 0x00008b0000047ab9 */ /* 0x000fc80000000800 */
[----:B------:R-:W-:Y:S01]  /*5f8c0*/  ISETP.LT.AND P1, PT, R3, UR4, !P0 ;  /* 0x0000000403007c0c */ /* 0x000fe2000c721270 */
[----:B------:R-:W-:Y:S01]  /*5f8d0*/  VIADD R3, R2, 0x175 ;  /* 0x0000017502037836 */ /* 0x000fe20000000000 */
[----:B----4-:R0:W-:Y:S01]  /*5f8e0*/  @P5 STG.E.U16 desc[UR8][R16.64], R26 ;  /* 0x0000001a10005986 */ /* 0x0101e2000c101508 */
[----:B------:R-:W-:-:S03]  /*5f8f0*/  ULDC UR4, c[0x0][0x22c] ;  /* 0x00008b0000047ab9 */ /* 0x000fc60000000800 */
[----:B------:R-:W-:Y:S01]  /*5f900*/  ISETP.LT.AND P2, PT, R3, UR4, !P0 ;  /* 0x0000000403007c0c */ /* 0x000fe2000c741270 */
[----:B------:R-:W-:Y:S01]  /*5f910*/  VIADD R3, R2, 0x176 ;  /* 0x0000017602037836 */ /* 0x000fe20000000000 */
[----:B------:R-:W-:Y:S01]  /*5f920*/  ULDC UR4, c[0x0][0x22c] ;  /* 0x00008b0000047ab9 */ /* 0x000fe20000000800 */
[----:B0-----:R-:W-:-:S03]  /*5f930*/  PRMT R16, R26, 0x7632, R16 ;  /* 0x000076321a107816 */ /* 0x001fc60000000010 */
[----:B------:R-:W-:Y:S02]  /*5f940*/  ISETP.LT.AND P3, PT, R3, UR4, !P0 ;  /* 0x0000000403007c0c */ /* 0x000fe4000c761270 */
[----:B--2---:R0:W-:Y:S01]  /*5f950*/  @P6 STG.E.U16 desc[UR8][R6.64], R16 ;  /* 0x0000001006006986 */ /* 0x0041e2000c101508 */
[C---:B------:R-:W-:Y:S01]  /*5f960*/  VIADD R3, R2.reuse, 0x177 ;  /* 0x0000017702037836 */ /* 0x040fe20000000000 */
[----:B------:R-:W-:Y:S02]  /*5f970*/  ULDC UR4, c[0x0][0x22c] ;  /* 0x00008b0000047ab9 */ /* 0x000fe40000000800 */
[----:B------:R1:W-:Y:S04]  /*5f980*/  @P1 STG.E.U16 desc[UR8][R28.64], R14 ;  /* 0x0000000e1c001986 */ /* 0x0003e8000c101508 */
[----:B0-----:R-:W2:Y:S04]  /*5f990*/  LDL.LU.64 R6, [R1+0x2d0] ;  /* 0x0002d00001067983 */ /* 0x001ea80000300a00 */
[----:B-1----:R-:W4:Y:S04]  /*5f9a0*/  LDL.LU.64 R28, [R1+0x2c8] ;  /* 0x0002c800011c7983 */ /* 0x002f280000300a00 */
[----:B------:R-:W4:Y:S01]  /*5f9b0*/  LDL.LU R26, [R1+0x9f4] ;  /* 0x0009f400011a7983 */ /* 0x000f220000300800 */
        /* <DEDUP_REMOVED lines=9> */
[----:B0-----:R-:W4:Y:S01]  /*5fa50*/  LDL.LU.64 R22, [R1+0x300] ;  /* 0x0003000001167983 */ /* 0x001f220000300a00 */
[----:B------:R-:W-:-:S03]  /*5fa60*/  PRMT R16, R15, 0x7632, R16 ;  /* 0x000076320f107816 */ /* 0x000fc60000000010 */
[----:B-1----:R-:W4:Y:S04]  /*5fa70*/  LDL.LU.64 R10, [R1+0x2f8] ;  /* 0x0002f800010a7983 */ /* 0x002f280000300a00 */
[----:B------:R-:W4:Y:S04]  /*5fa80*/  LDL.LU R14, [R1+0x9f8] ;  /* 0x0009f800010e7983 */ /* 0x000f280000300800 */
[----:B------:R0:W-:Y:S04]  /*5fa90*/  @P4 STG.E.U16 desc[UR8][R24.64], R16 ;  /* 0x0000001018004986 */ /* 0x0001e8000c101508 */
[----:B0-----:R-:W4:Y:S04]  /*5faa0*/  LDL.LU.64 R24, [R1+0x308] ;  /* 0x0003080001187983 */ /* 0x001f280000300a00 */
        /* <DEDUP_REMOVED lines=8> */
[----:B------:R-:W-:Y:S01]  /*5fb30*/  ULDC UR4, c[0x0][0x22c] ;  /* 0x00008b0000047ab9 */ /* 0x000fe20000000800 */
[----:B------:R-:W-:-:S03]  /*5fb40*/  PRMT R16, R27, 0x7632, R16 ;  /* 0x000076321b107816 */ /* 0x000fc60000000010 */
[----:B------:R-:W-:Y:S01]  /*5fb50*/  ISETP.LT.AND P2, PT, R3, UR4, !P0 ;  /* 0x0000000403007c0c */ /* 0x000fe2000c741270 */
[----:B------:R-:W-:Y:S01]  /*5fb60*/  VIADD R3, R2, 0x17c ;  /* 0x0000017c02037836 */ /* 0x000fe20000000000 */
[----:B------:R-:W-:-:S04]  /*5fb70*/  ULDC UR4, c[0x0][0x22c] ;  /* 0x00008b0000047ab9 */ /* 0x000fc80000000800 */
[----:B------:R-:W-:Y:S01]  /*5fb80*/  ISETP.LT.AND P3, PT, R3, UR4, !P0 ;  /* 0x0000000403007c0c */ /* 0x000fe2000c761270 */
[----:B------:R-:W-:Y:S01]  /*5fb90*/  VIADD R3, R2, 0x17d ;  /* 0x0000017d02037836 */ /* 0x000fe20000000000 */
[----:B------:R-:W-:Y:S01]  /*5fba0*/  ULDC UR4, c[0x0][0x22c] ;  /* 0x00008b0000047ab9 */ /* 0x000fe20000000800 */
[----:B--2---:R0:W-:Y:S04]  /*5fbb0*/  @P6 STG.E.U16 desc[UR8][R6.64], R16 ;  /* 0x0000001006006986 */ /* 0x0041e8000c101508 */
[----:B----4-:R1:W-:Y:S04]  /*5fbc0*/  @P1 STG.E.U16 desc[UR8][R28.64], R26 ;  /* 0x0000001a1c001986 */ /* 0x0103e8000c101508 */
[----:B0-----:R-:W2:Y:S01]  /*5fbd0*/  LDL.LU.64 R6, [R1+0x340] ;  /* 0x0003400001067983 */ /* 0x001ea20000300a00 */
[----:B------:R-:W-:-:S03]  /*5fbe0*/  ISETP.LT.AND P4, PT, R3, UR4, !P0 ;  /* 0x0000000403007c0c */ /* 0x000fc6000c781270 */
[----:B-1----:R-:W4:Y:S01]  /*5fbf0*/  LDL.LU.64 R28, [R1+0x338] ;  /* 0x00033800011c7983 */ /* 0x002f220000300a00 */
[----:B------:R-:W-:Y:S01]  /*5fc00*/  VIADD R3, R2, 0x17e ;  /* 0x0000017e02037836 */ /* 0x000fe20000000000 */
[----:B------:R-:W-:Y:S02]  /*5fc10*/  ULDC UR4, c[0x0][0x22c] ;  /* 0x00008b0000047ab9 */ /* 0x000fe40000000800 */
[----:B------:R-:W4:Y:S01]  /*5fc20*/  LDL.LU R27, [R1+0xa30] ;  /* 0x000a3000011b7983 */ /* 0x000f220000300800 */
[----:B------:R-:W-:Y:S02]  /*5fc30*/  PRMT R16, R26, 0x7632, R16 ;  /* 0x000076321a107816 */ /* 0x000fe40000000010 */
[----:B------:R-:W-:-:S03]  /*5fc40*/  ISETP.LT.AND P5, PT, R3, UR4, !P0 ;  /* 0x0000000403007c0c */ /* 0x000fc6000c7a1270 */
        /* <DEDUP_REMOVED lines=24> */
[C---:B------:R-:W-:Y:S01]  /*5fdd0*/  VIADD R3, R2.reuse, 0x183 ;  /* 0x0000018302037836 */ /* 0x040fe20000000000 */
[----:B------:R-:W-:Y:S01]  /*5fde0*/  ULDC UR4, c[0x0][0x22c] ;  /* 0x00008b0000047ab9 */ /* 0x000fe20000000800 */
[----:B--2---:R0:W-:Y:S03]  /*5fdf0*/  @P6 STG.E.U16 desc[UR8][R6.64], R16 ;  /* 0x0000001006006986 */ /* 0x0041e6000c101508 */
[----:B------:R-:W-:Y:S01]  /*5fe00*/  ISETP.LT.AND P4, PT, R3, UR4, !P0 ;  /* 0x0000000403007c0c */ /* 0x000fe2000c781270 */
[----:B------:R-:W-:Y:S01]  /*5fe10*/  VIADD R3, R2, 0x184 ;  /* 0x0000018402037836 */ /* 0x000fe20000000000 */
[----:B------:R-:W-:Y:S01]  /*5fe20*/  ULDC UR4, c[0x0][0x22c] ;  /* 0x00008b0000047ab9 */ /* 0x000fe20000000800 */
[----:B----4-:R1:W-:Y:S04]  /*5fe30*/  @P1 STG.E.U16 desc[UR8][R28.64], R27 ;  /* 0x0000001b1c001986 */ /* 0x0103e8000c101508 */
[----:B0-----:R-:W2:Y:S04]  /*5fe40*/  LDL.LU.64 R6, [R1+0x3a8] ;  /* 0x0003a80001067983 */ /* 0x001ea80000300a00 */
[----:B-1----:R-:W4:Y:S04]  /*5fe50*/  LDL.LU.64 R28, [R1+0x3d0] ;  /* 0x0003d000011c7983 */ /* 0x002f280000300a00 */
[----:B------:R-:W4:Y:S01]  /*5fe60*/  LDL.LU R15, [R1+0xa3c] ;  /* 0x000a3c00010f7983 */ /* 0x000f220000300800 */
[----:B------:R-:W-:-:S02]  /*5fe70*/  ISETP.LT.AND P5, PT, R3, UR4, !P0 ;  /* 0x0000000403007c0c */ /* 0x000fc4000c7a1270 */
[----:B------:R-:W-:Y:S01]  /*5fe80*/  PRMT R16, R27, 0x7632, R16 ;  /* 0x000076321b107816 */ /* 0x000fe20000000010 */
[----:B------:R-:W-:Y:S01]  /*5fe90*/  VIADD R3, R2, 0x185 ;  /* 0x0000018502037836 */ /* 0x000fe20000000000 */
[----:B------:R-:W-:-:S03]  /*5fea0*/  ULDC UR4, c[0x0][0x22c] ;  /* 0x00008b0000047ab9 */ /* 0x000fc60000000800 */
[----:B------:R0:W-:Y:S04]  /*5feb0*/  @P2 STG.E.U16 desc[UR8][R22.64], R16 ;  /* 0x0000001016002986 */ /* 0x0001e8000c101508 */
        /* <DEDUP_REMOVED lines=27> */
[----:B0-----:R-:W2:Y:S04]  /*60070*/  LDL.LU.64 R6, [R1+0x440] ;  /* 0x0004400001067983 */ /* 0x001ea80000300a00 */
[----:B----4-:R0:W-:Y:S04]  /*60080*/  @P1 STG.E.U16 desc[UR8][R28.64], R15 ;  /* 0x0000000f1c001986 */ /* 0x0101e8000c101508 */
[----:B0-----:R-:W4:Y:S04]  /*60090*/  LDL.LU.64 R28, [R1+0x438] ;  /* 0x00043800011c7983 */ /* 0x001f280000300a00 */
        /* <DEDUP_REMOVED lines=24> */
[C---:B------:R-:W-:Y:S01]  /*60220*/  VIADD R3, R2.reuse, 0x18e ;  /* 0x0000018e02037836 */ /* 0x040fe20000000000 */
[----:B------:R-:W-:Y:S01]  /*60230*/  ULDC UR4, c[0x0][0x22c] ;  /* 0x00008b0000047ab9 */ /* 0x000fe20000000800 */
[----:B--2---:R0:W-:Y:S03]  /*60240*/  @P6 STG.E.U16 desc[UR8][R6.64], R16 ;  /* 0x0000001006006986 */ /* 0x0041e6000c101508 */
[----:B------:R-:W-:Y:S01]  /*60250*/  ISETP.LT.AND P3, PT, R3, UR4, !P0 ;  /* 0x0000000403007c0c */ /* 0x000fe2000c761270 */
[C---:B------:R-:W-:Y:S01]  /*60260*/  VIADD R3, R2.reuse, 0x18f ;  /* 0x0000018f02037836 */ /* 0x040fe20000000000 */
[----:B------:R-:W-:Y:S01]  /*60270*/  ULDC UR4, c[0x0][0x22c] ;  /* 0x00008b0000047ab9 */ /* 0x000fe20000000800 */
[----:B0-----:R-:W2:Y:S04]  /*60280*/  LDL.LU.64 R6, [R1+0x4b0] ;  /* 0x0004b00001067983 */ /* 0x001ea80000300a00 */
[----:B----4-:R0:W-:Y:S01]  /*60290*/  @P1 STG.E.U16 desc[UR8][R28.64], R14 ;  /* 0x0000000e1c001986 */ /* 0x0101e2000c101508 */
[----:B------:R-:W-:Y:S01]  /*602a0*/  ISETP.LT.AND P4, PT, R3, UR4, !P0 ;  /* 0x0000000403007c0c */ /* 0x000fe2000c781270 */
[----:B------:R-:W-:Y:S01]  /*602b0*/  VIADD R3, R2, 0x190 ;  /* 0x0000019002037836 */ /* 0x000fe20000000000 */
[----:B------:R-:W-:Y:S01]  /*602c0*/  ULDC UR4, c[0x0][0x22c] ;  /* 0x00008b0000047ab9 */ /* 0x000fe20000000800 */
        /* <DEDUP_REMOVED lines=31> */
[----:B0-----:R-:W2:Y:S03]  /*604c0*/  LDL.LU.64 R6, [R1+0x520] ;  /* 0x0005200001067983 */ /* 0x001ea60000300a00 */
[----:B------:R-:W-:Y:S01]  /*604d0*/  ISETP.LT.AND P4, PT, R3, UR4, !P0 ;  /* 0x0000000403007c0c */ /* 0x000fe2000c781270 */
[----:B------:R-:W-:Y:S01]  /*604e0*/  VIADD R3, R2, 0x196 ;  /* 0x0000019602037836 */ /* 0x000fe20000000000 */
[----:B------:R-:W-:Y:S01]  /*604f0*/  ULDC UR4, c[0x0][0x22c] ;  /* 0x00008b0000047ab9 */ /* 0x000fe20000000800 */
        /* <DEDUP_REMOVED lines=27> */
[----:B--2---:R0:W-:Y:S01]  /*606b0*/  @P6 STG.E.U16 desc[UR8][R6.64], R16 ;  /* 0x0000001006006986 */ /* 0x0041e2000c101508 */
[----:B------:R-:W-:-:S03]  /*606c0*/  ULDC UR4, c[0x0][0x22c] ;  /* 0x00008b0000047ab9 */ /* 0x000fc60000000800 */
        /* <DEDUP_REMOVED lines=187> */
[----:B----4-:R-:W-:Y:S01]  /*61280*/  PRMT R16, R15, 0x7632, R16 ;  /* 0x000076320f107816 */ /* 0x010fe20000000010 */
[----:B------:R0:W-:Y:S04]  /*61290*/  @P1 STG.E.U16 desc[UR8][R28.64], R15 ;  /* 0x0000000f1c001986 */ /* 0x0001e8000c101508 */
[----:B0-----:R-:W4:Y:S04]  /*612a0*/  LDL.LU.64 R14, [R1+0x738] ;  /* 0x00073800010e7983 */ /* 0x001f280000300a00 */
[----:B------:R-:W4:Y:S01]  /*612b0*/  LDL.LU R28, [R1+0xbc8] ;  /* 0x000bc800011c7983 */ /* 0x000f220000300800 */
        /* <DEDUP_REMOVED lines=40> */
[----:B------:R1:W-:Y:S01]  /*61540*/  @P3 STG.E.U16 desc[UR8][R10.64], R29 ;  /* 0x0000001d0a003986 */ /* 0x0003e2000c101508 */
[----:B0-----:R-:W-:-:S03]  /*61550*/  PRMT R16, R29, 0x7632, R16 ;  /* 0x000076321d107816 */ /* 0x001fc60000000010 */
[----:B------:R-:W4:Y:S04]  /*61560*/  LDL.LU.64 R22, [R1+0x780] ;  /* 0x0007800001167983 */ /* 0x000f280000300a00 */
[----:B-1----:R-:W4:Y:S04]  /*61570*/  LDL.LU.64 R10, [R1+0x778] ;  /* 0x00077800010a7983 */ /* 0x002f280000300a00 */
[----:B------:R-:W4:Y:S04]  /*61580*/  LDL.LU R28, [R1+0xbf8] ;  /* 0x000bf800011c7983 */ /* 0x000f280000300800 */
[----:B------:R-:W-:Y:S04]  /*61590*/  @P4 STG.E.U16 desc[UR8][R24.64], R16 ;  /* 0x0000001018004986 */ /* 0x000fe8000c101508 */
[----:B---3--:R0:W-:Y:S04]  /*615a0*/  @P5 STG.E.U16 desc[UR8][R8.64], R27 ;  /* 0x0000001b08005986 */ /* 0x0081e8000c101508 */
[----:B0-----:R-:W3:Y:S04]  /*615b0*/  LDL.LU.64 R8, [R1+0x840] ;  /* 0x0008400001087983 */ /* 0x001ee80000300a00 */
[----:B------:R-:W3:Y:S04]  /*615c0*/  LDL.LU.64 R18, [R1+0x848] ;  /* 0x0008480001127983 */ /* 0x000ee80000300a00 */
[----:B------:R-:W3:Y:S01]  /*615d0*/  LDL.LU R29, [R1+0xbfc] ;  /* 0x000bfc00011d7983 */ /* 0x000ee20000300800 */
        /* <DEDUP_REMOVED lines=16> */
[----:B----4-:R0:W-:Y:S01]  /*616e0*/  @P1 STG.E.U16 desc[UR8][R14.64], R26 ;  /* 0x0000001a0e001986 */ /* 0x0101e2000c101508 */
[----:B------:R-:W-:Y:S01]  /*616f0*/  VIADD R3, R2, 0x1c6 ;  /* 0x000001c602037836 */ /* 0x000fe20000000000 */
[----:B------:R-:W-:Y:S02]  /*61700*/  ULDC UR4, c[0x0][0x22c] ;  /* 0x00008b0000047ab9 */ /* 0x000fe40000000800 */
[----:B0-----:R-:W4:Y:S04]  /*61710*/  LDL.LU.64 R14, [R1+0x850] ;  /* 0x00085000010e7983 */ /* 0x001f280000300a00 */
[----:B------:R-:W4:Y:S01]  /*61720*/  LDL.LU R27, [R1+0xc00] ;  /* 0x000c0000011b7983 */ /* 0x000f220000300800 */
[----:B------:R-:W-:-:S02]  /*61730*/  ISETP.LT.AND P5, PT, R3, UR4, !P0 ;  /* 0x0000000403007c0c */ /* 0x000fc4000c7a1270 */
[----:B------:R-:W-:Y:S01]  /*61740*/  PRMT R16, R26, 0x7632, R16 ;  /* 0x000076321a107816 */ /* 0x000fe20000000010 */
[----:B------:R-:W4:Y:S01]  /*61750*/  LDL.LU.64 R24, [R1+0x978] ;  /* 0x0009780001187983 */ /* 0x000f220000300a00 */
[----:B------:R-:W-:Y:S01]  /*61760*/  VIADD R3, R2, 0x1c7 ;  /* 0x000001c702037836 */ /* 0x000fe20000000000 */
[----:B------:R-:W-:Y:S02]  /*61770*/  ULDC UR4, c[0x0][0x22c] ;  /* 0x00008b0000047ab9 */ /* 0x000fe40000000800 */
[----:B------:R0:W-:Y:S04]  /*61780*/  @P2 STG.E.U16 desc[UR8][R22.64], R16 ;  /* 0x0000001016002986 */ /* 0x0001e8000c101508 */
[----:B------:R1:W-:Y:S01]  /*61790*/  @P3 STG.E.U16 desc[UR8][R10.64], R28 ;  /* 0x0000001c0a003986 */ /* 0x0003e2000c101508 */
[----:B0-----:R-:W-:-:S03]  /*617a0*/  PRMT R16, R28, 0x7632, R16 ;  /* 0x000076321c107816 */ /* 0x001fc60000000010 */
[----:B-1----:R-:W4:Y:S04]  /*617b0*/  LDL.LU.64 R10, [R1+0x980] ;  /* 0x00098000010a7983 */ /* 0x002f280000300a00 */
[----:B------:R-:W4:Y:S04]  /*617c0*/  LDL.LU R23, [R1+0xc04] ;  /* 0x000c040001177983 */ /* 0x000f280000300800 */
[----:B---3--:R0:W-:Y:S04]  /*617d0*/  @P4 STG.E.U16 desc[UR8][R8.64], R16 ;  /* 0x0000001008004986 */ /* 0x0081e8000c101508 */
[----:B------:R1:W-:Y:S04]  /*617e0*/  @P5 STG.E.U16 desc[UR8][R18.64], R29 ;  /* 0x0000001d12005986 */ /* 0x0003e8000c101508 */
[----:B0-----:R-:W3:Y:S01]  /*617f0*/  LDL.LU.64 R8, [R1+0x9b0] ;  /* 0x0009b00001087983 */ /* 0x001ee20000300a00 */
[----:B------:R-:W-:-:S03]  /*61800*/  PRMT R16, R29, 0x7632, R16 ;  /* 0x000076321d107816 */ /* 0x000fc60000000010 */
[----:B-1----:R-:W3:Y:S04]  /*61810*/  LDL.LU.64 R28, [R1+0x970] ;  /* 0x00097000011c7983 */ /* 0x002ee80000300a00 */
        /* <DEDUP_REMOVED lines=9> */
[----:B--2---:R-:W-:Y:S01]  /*618b0*/  @P6 STG.E.U16 desc[UR8][R6.64], R16 ;  /* 0x0000001006006986 */ /* 0x004fe2000c101508 */
[----:B------:R-:W-:-:S03]  /*618c0*/  ULDC UR4, c[0x0][0x22c] ;  /* 0x00008b0000047ab9 */ /* 0x000fc60000000800 */
[----:B------:R-:W-:Y:S01]  /*618d0*/  ISETP.LT.AND P3, PT, R3, UR4, !P0 ;  /* 0x0000000403007c0c */ /* 0x000fe2000c761270 */
[----:B------:R-:W-:Y:S01]  /*618e0*/  VIADD R3, R2, 0x1cb ;  /* 0x000001cb02037836 */ /* 0x000fe20000000000 */
[----:B------:R-:W-:-:S04]  /*618f0*/  ULDC UR4, c[0x0][0x22c] ;  /* 0x00008b0000047ab9 */ /* 0x000fc80000000800 */
[----:B------:R-:W-:Y:S01]  /*61900*/  ISETP.LT.AND P4, PT, R3, UR4, !P0 ;  /* 0x0000000403007c0c */ /* 0x000fe2000c781270 */
[----:B------:R-:W-:Y:S01]  /*61910*/  VIADD R3, R2, 0x1cc ;  /* 0x000001cc02037836 */ /* 0x000fe20000000000 */
[----:B------:R-:W-:Y:S01]  /*61920*/  ULDC UR4, c[0x0][0x22c] ;  /* 0x00008b0000047ab9 */ /* 0x000fe20000000800 */
[----:B----4-:R0:W-:Y:S04]  /*61930*/  @P1 STG.E.U16 desc[UR8][R14.64], R27 ;  /* 0x0000001b0e001986 */ /* 0x0101e8000c101508 */
[----:B0-----:R-:W2:Y:S04]  /*61940*/  LDL.LU.64 R14, [R1+0x9a8] ;  /* 0x0009a800010e7983 */ /* 0x001ea80000300a00 */
[----:B------:R-:W4:Y:S04]  /*61950*/  LDL.LU.64 R6, [R1+0x9c0] ;  /* 0x0009c00001067983 */ /* 0x000f280000300a00 */
        /* <DEDUP_REMOVED lines=11> */
[----:B---3--:R0:W-:Y:S04]  /*61a10*/  @P4 STG.E.U16 desc[UR8][R8.64], R16 ;  /* 0x0000001008004986 */ /* 0x0081e8000c101508 */
[----:B------:R1:W-:Y:S04]  /*61a20*/  @P5 STG.E.U16 desc[UR8][R28.64], R22 ;  /* 0x000000161c005986 */ /* 0x0003e8000c101508 */
[----:B0-----:R-:W3:Y:S04]  /*61a30*/  LDL.LU.64 R8, [R1+0x9e0] ;  /* 0x0009e00001087983 */ /* 0x001ee80000300a00 */
[----:B-1----:R-:W3:Y:S04]  /*61a40*/  LDL.LU.64 R28, [R1+0x988] ;  /* 0x00098800011c7983 */ /* 0x002ee80000300a00 */
[----:B------:R-:W3:Y:S01]  /*61a50*/  LDL.LU R23, [R1+0xc34] ;  /* 0x000c340001177983 */ /* 0x000ee20000300800 */
        /* <DEDUP_REMOVED lines=18> */
[----:B----4-:R0:W-:Y:S01]  /*61b80*/  @P1 STG.E.U16 desc[UR8][R6.64], R26 ;  /* 0x0000001a06001986 */ /* 0x0101e2000c101508 */
[----:B------:R-:W-:-:S02]  /*61b90*/  ISETP.LT.AND P5, PT, R3, UR4, !P0 ;  /* 0x0000000403007c0c */ /* 0x000fc4000c7a1270 */
[----:B------:R-:W-:Y:S01]  /*61ba0*/  PRMT R16, R26, 0x7632, R16 ;  /* 0x000076321a107816 */ /* 0x000fe20000000010 */
[----:B0-----:R-:W4:Y:S01]  /*61bb0*/  LDL.LU.64 R6, [R1+0x9e8] ;  /* 0x0009e80001067983 */ /* 0x001f220000300a00 */
[----:B------:R-:W-:Y:S01]  /*61bc0*/  VIADD R3, R2, 0x1d3 ;  /* 0x000001d302037836 */ /* 0x000fe20000000000 */
[----:B------:R-:W-:Y:S02]  /*61bd0*/  ULDC UR4, c[0x0][0x22c] ;  /* 0x00008b0000047ab9 */ /* 0x000fe40000000800 */
[----:B------:R-:W4:Y:S04]  /*61be0*/  LDL.LU R22, [R1+0xc38] ;  /* 0x000c380001167983 */ /* 0x000f280000300800 */
        /* <DEDUP_REMOVED lines=26> */
[----:B0-----:R-:W2:Y:S01]  /*61d90*/  LDL.LU.64 R14, [R1+0xa18] ;  /* 0x000a1800010e7983 */ /* 0x001ea20000300a00 */
[----:B------:R-:W-:Y:S01]  /*61da0*/  VIADD R3, R2, 0x1d8 ;  /* 0x000001d802037836 */ /* 0x000fe20000000000 */
[----:B------:R-:W-:Y:S02]  /*61db0*/  ULDC UR4, c[0x0][0x22c] ;  /* 0x00008b0000047ab9 */ /* 0x000fe40000000800 */
[----:B----4-:R0:W-:Y:S02]  /*61dc0*/  @P1 STG.E.U16 desc[UR8][R6.64], R22 ;  /* 0x0000001606001986 */ /* 0x0101e4000c101508 */
        /* <DEDUP_REMOVED lines=12> */
[----:B---3--:R-:W-:Y:S04]  /*61e90*/  @P4 STG.E.U16 desc[UR8][R8.64], R16 ;  /* 0x0000001008004986 */ /* 0x008fe8000c101508 */
[----:B------:R0:W-:Y:S04]  /*61ea0*/  @P5 STG.E.U16 desc[UR8][R28.64], R27 ;  /* 0x0000001b1c005986 */ /* 0x0001e8000c101508 */
[----:B0-----:R-:W3:Y:S01]  /*61eb0*/  LDL.LU.64 R28, [R1+0xa60] ;  /* 0x000a6000011c7983 */ /* 0x001ee20000300a00 */
        /* <DEDUP_REMOVED lines=15> */
[----:B------:R-:W2:Y:S04]  /*61fb0*/  LDL.LU R27, [R1+0xc6c] ;  /* 0x000c6c00011b7983 */ /* 0x000ea80000300800 */
[----:B------:R-:W2:Y:S04]  /*61fc0*/  LDL.LU.64 R8, [R1+0xa58] ;  /* 0x000a580001087983 */ /* 0x000ea80000300a00 */
        /* <DEDUP_REMOVED lines=8> */
[----:B------:R-:W4:Y:S04]  /*62050*/  LDL.LU.64 R18, [R1+0xa50] ;  /* 0x000a500001127983 */ /* 0x000f280000300a00 */
[----:B------:R1:W-:Y:S04]  /*62060*/  @P3 STG.E.U16 desc[UR8][R10.64], R26 ;  /* 0x0000001a0a003986 */ /* 0x0003e8000c101508 */
[----:B0-----:R-:W4:Y:S01]  /*62070*/  LDL.LU.64 R24, [R1+0xa68] ;  /* 0x000a680001187983 */ /* 0x001f220000300a00 */
[----:B------:R-:W-:-:S03]  /*62080*/  PRMT R16, R26, 0x7632, R16 ;  /* 0x000076321a107816 */ /* 0x000fc60000000010 */
[----:B------:R-:W4:Y:S04]  /*62090*/  LDL.LU R23, [R1+0xc74] ;  /* 0x000c740001177983 */ /* 0x000f280000300800 */
[----:B-1----:R-:W4:Y:S04]  /*620a0*/  LDL.LU.64 R10, [R1+0xa90] ;  /* 0x000a9000010a7983 */ /* 0x002f280000300a00 */
        /* <DEDUP_REMOVED lines=15> */
[----:B--2---:R-:W-:Y:S01]  /*621a0*/  PRMT R16, R27, 0x7632, R16 ;  /* 0x000076321b107816 */ /* 0x004fe20000000010 */
[----:B------:R0:W-:Y:S02]  /*621b0*/  @P5 STG.E.U16 desc[UR8][R14.64], R27 ;  /* 0x0000001b0e005986 */ /* 0x0001e4000c101508 */
[----:B------:R-:W-:Y:S01]  /*621c0*/  ISETP.LT.AND P3, PT, R3, UR4, !P0 ;  /* 0x0000000403007c0c */ /* 0x000fe2000c761270 */
[C---:B------:R-:W-:Y:S01]  /*621d0*/  VIADD R3, R2.reuse, 0x1e3 ;  /* 0x000001e302037836 */ /* 0x040fe20000000000 */
[----:B------:R-:W-:Y:S01]  /*621e0*/  ULDC UR4, c[0x0][0x22c] ;  /* 0x00008b0000047ab9 */ /* 0x000fe20000000800 */
[----:B------:R1:W-:Y:S04]  /*621f0*/  @P6 STG.E.U16 desc[UR8][R8.64], R16 ;  /* 0x0000001008006986 */ /* 0x0003e8000c101508 */
[----:B0-----:R-:W2:Y:S04]  /*62200*/  LDL.LU.64 R14, [R1+0x1678] ;  /* 0x00167800010e7983 */ /* 0x001ea80000300a00 */
[----:B-1----:R-:W2:Y:S01]  /*62210*/  LDL.LU.64 R8, [R1+0xa78] ;  /* 0x000a780001087983 */ /* 0x002ea20000300a00 */
[----:B------:R-:W-:Y:S01]  /*62220*/  ISETP.LT.AND P4, PT, R3, UR4, !P0 ;  /* 0x0000000403007c0c */ /* 0x000fe2000c781270 */
[----:B------:R-:W-:Y:S01]  /*62230*/  VIADD R3, R2, 0x1e4 ;  /* 0x000001e402037836 */ /* 0x000fe20000000000 */
[----:B------:R-:W-:Y:S01]  /*62240*/  ULDC UR4, c[0x0][0x22c] ;  /* 0x00008b0000047ab9 */ /* 0x000fe20000000800 */
[----:B----4-:R0:W-:Y:S03]  /*62250*/  @P1 STG.E.U16 desc[UR8][R6.64], R22 ;  /* 0x0000001606001986 */ /* 0x0101e6000c101508 */
[----:B------:R-:W-:-:S02]  /*62260*/  ISETP.LT.AND P5, PT, R3, UR4, !P0 ;  /* 0x0000000403007c0c */ /* 0x000fc4000c7a1270 */
[----:B------:R-:W-:Y:S01]  /*62270*/  PRMT R16, R22, 0x7632, R16 ;  /* 0x0000763216107816 */ /* 0x000fe20000000010 */
[----:B0-----:R-:W4:Y:S01]  /*62280*/  LDL.LU.64 R6, [R1+0xaa0] ;  /* 0x000aa00001067983 */ /* 0x001f220000300a00 */
[----:B------:R-:W-:Y:S01]  /*62290*/  VIADD R3, R2, 0x1e5 ;  /* 0x000001e502037836 */ /* 0x000fe20000000000 */
[----:B------:R-:W-:Y:S02]  /*622a0*/  ULDC UR4, c[0x0][0x22c] ;  /* 0x00008b0000047ab9 */ /* 0x000fe40000000800 */
[----:B------:R-:W4:Y:S04]  /*622b0*/  LDL.LU R27, [R1+0xc7c] ;  /* 0x000c7c00011b7983 */ /* 0x000f280000300800 */
[----:B------:R0:W-:Y:S04]  /*622c0*/  @P2 STG.E.U16 desc[UR8][R18.64], R16 ;  /* 0x0000001012002986 */ /* 0x0001e8000c101508 */
[----:B------:R-:W4:Y:S04]  /*622d0*/  LDL.LU R22, [R1+0xca0] ;  /* 0x000ca00001167983 */ /* 0x000f280000300800 */
[----:B------:R-:W-:Y:S01]  /*622e0*/  @P3 STG.E.U16 desc[UR8][R24.64], R23 ;  /* 0x0000001718003986 */ /* 0x000fe2000c101508 */
[----:B0-----:R-:W-:-:S05]  /*622f0*/  PRMT R16, R23, 0x7632, R16 ;  /* 0x0000763217107816 */ /* 0x001fca0000000010 */
[----:B------:R-:W-:Y:S04]  /*62300*/  @P4 STG.E.U16 desc[UR8][R10.64], R16 ;  /* 0x000000100a004986 */ /* 0x000fe8000c101508 */
[----:B---3--:R0:W-:Y:S04]  /*62310*/  @P5 STG.E.U16 desc[UR8][R28.64], R26 ;  /* 0x0000001a1c005986 */ /* 0x0081e8000c101508 */
[----:B0-----:R-:W3:Y:S01]  /*62320*/  LDL.LU.64 R28, [R1+0xad0] ;  /* 0x000ad000011c7983 */ /* 0x001ee20000300a00 */
[----:B------:R-:W-:Y:S01]  /*62330*/  ISETP.LT.AND P6, PT, R3, UR4, !P0 ;  /* 0x0000000403007c0c */ /* 0x000fe2000c7c1270 */
[----:B------:R-:W-:Y:S01]  /*62340*/  VIADD R3, R2, 0x1e6 ;  /* 0x000001e602037836 */ /* 0x000fe20000000000 */
[----:B------:R-:W-:Y:S01]  /*62350*/  ULDC UR4, c[0x0][0x22c] ;  /* 0x00008b0000047ab9 */ /* 0x000fe20000000800 */
[----:B------:R-:W-:Y:S01]  /*62360*/  PRMT R16, R26, 0x7632, R16 ;  /* 0x000076321a107816 */ /* 0x000fe20000000010 */
[----:B------:R-:W3:Y:S02]  /*62370*/  LDL.LU.64 R18, [R1+0xa98] ;  /* 0x000a980001127983 */ /* 0x000ee40000300a00 */
[----:B------:R-:W-:Y:S01]  /*62380*/  ISETP.LT.AND P1, PT, R3, UR4, !P0 ;  /* 0x0000000403007c0c */ /* 0x000fe2000c721270 */
[C---:B------:R-:W-:Y:S01]  /*62390*/  VIADD R3, R2.reuse, 0x1e7 ;  /* 0x000001e702037836 */ /* 0x040fe20000000000 */
[----:B------:R-:W-:Y:S01]  /*623a0*/  ULDC UR4, c[0x0][0x22c] ;  /* 0x00008b0000047ab9 */ /* 0x000fe20000000800 */
[----:B------:R-:W3:Y:S03]  /*623b0*/  LDL.LU R23, [R1+0xca4] ;  /* 0x000ca40001177983 */ /* 0x000ee60000300800 */
[----:B------:R-:W-:Y:S01]  /*623c0*/  ISETP.LT.AND P2, PT, R3, UR4, !P0 ;  /* 0x0000000403007c0c */ /* 0x000fe2000c741270 */
[C---:B------:R-:W-:Y:S01]  /*623d0*/  VIADD R3, R2.reuse, 0x1e8 ;  /* 0x000001e802037836 */ /* 0x040fe20000000000 */
[----:B------:R-:W-:Y:S01]  /*623e0*/  ULDC UR4, c[0x0][0x22c] ;  /* 0x00008b0000047ab9 */ /* 0x000fe20000000800 */
[----:B------:R-:W3:Y:S03]  /*623f0*/  LDL.LU.64 R10, [R1+0xac8] ;  /* 0x000ac800010a7983 */ /* 0x000ee60000300a00 */
        /* <DEDUP_REMOVED lines=14> */
[----:B------:R-:W2:Y:S04]  /*624e0*/  LDL.LU R26, [R1+0xca8] ;  /* 0x000ca800011a7983 */ /* 0x000ea80000300800 */
[----:B----4-:R0:W-:Y:S01]  /*624f0*/  @P1 STG.E.U16 desc[UR8][R6.64], R27 ;  /* 0x0000001b06001986 */ /* 0x0101e2000c101508 */
[----:B------:R-:W-:-:S02]  /*62500*/  PRMT R16, R27, 0x7632, R16 ;  /* 0x000076321b107816 */ /* 0x000fc40000000010 */
[----:B------:R-:W-:Y:S01]  /*62510*/  ISETP.LT.AND P1, PT, R3, UR4, !P0 ;  /* 0x0000000403007c0c */ /* 0x000fe2000c721270 */
[C---:B------:R-:W-:Y:S01]  /*62520*/  VIADD R3, R2.reuse, 0x1ed ;  /* 0x000001ed02037836 */ /* 0x040fe20000000000 */
[----:B------:R-:W-:Y:S01]  /*62530*/  ULDC UR4, c[0x0][0x22c] ;  /* 0x00008b0000047ab9 */ /* 0x000fe20000000800 */
[----:B------:R1:W-:Y:S03]  /*62540*/  @P2 STG.E.U16 desc[UR8][R14.64], R16 ;  /* 0x000000100e002986 */ /* 0x0003e6000c101508 */
[----:B------:R-:W-:Y:S01]  /*62550*/  ISETP.LT.AND P2, PT, R3, UR4, !P0 ;  /* 0x0000000403007c0c */ /* 0x000fe2000c741270 */
[----:B------:R-:W-:Y:S01]  /*62560*/  VIADD R3, R2, 0x1ee ;  /* 0x000001ee02037836 */ /* 0x000fe20000000000 */
[----:B------:R-:W-:Y:S01]  /*62570*/  ULDC UR4, c[0x0][0x22c] ;  /* 0x00008b0000047ab9 */ /* 0x000fe20000000800 */
[----:B------:R-:W-:Y:S03]  /*62580*/  @P3 STG.E.U16 desc[UR8][R12.64], R22 ;  /* 0x000000160c003986 */ /* 0x000fe6000c101508 */
[----:B------:R-:W-:Y:S01]  /*62590*/  ISETP.LT.AND P3, PT, R3, UR4, !P0 ;  /* 0x0000000403007c0c */ /* 0x000fe2000c761270 */
[----:B0-----:R-:W4:Y:S01]  /*625a0*/  LDL.LU.64 R6, [R1+0xac0] ;  /* 0x000ac00001067983 */ /* 0x001f220000300a00 */
[----:B------:R-:W-:Y:S01]  /*625b0*/  PRMT R3, R22, 0x7632, R3 ;  /* 0x0000763216037816 */ /* 0x000fe20000000003 */
[----:B-1----:R-:W-:Y:S01]  /*625c0*/  VIADD R16, R2, 0x1ef ;  /* 0x000001ef02107836 */ /* 0x002fe20000000000 */
[----:B------:R-:W-:Y:S01]  /*625d0*/  ULDC UR4, c[0x0][0x22c] ;  /* 0x00008b0000047ab9 */ /* 0x000fe20000000800 */
[----:B------:R-:W4:Y:S04]  /*625e0*/  LDL.LU.64 R24, [R1+0xae0] ;  /* 0x000ae00001187983 */ /* 0x000f280000300a00 */
[----:B------:R-:W4:Y:S04]  /*625f0*/  LDL.LU R27, [R1+0xcac] ;  /* 0x000cac00011b7983 */ /* 0x000f280000300800 */
[----:B------:R-:W0:Y:S04]  /*62600*/  LDS.128 R12, [R0] ;  /* 0x00000000000c7984 */ /* 0x000e280000000c00 */
[----:B---3--:R1:W-:Y:S04]  /*62610*/  @P4 STG.E.U16 desc[UR8][R28.64], R3 ;  /* 0x000000031c004986 */ /* 0x0083e8000c101508 */
[----:B-1----:R-:W3:Y:S01]  /*62620*/  LDL.LU.64 R28, [R1+0xae8] ;  /* 0x000ae800011c7983 */ /* 0x002ee20000300a00 */
[----:B------:R-:W-:Y:S01]  /*62630*/  ISETP.LT.AND P4, PT, R16, UR4, !P0 ;  /* 0x0000000410007c0c */ /* 0x000fe2000c781270 */
[----:B------:R-:W-:-:S02]  /*62640*/  VIADD R3, R2, 0x1f0 ;  /* 0x000001f002037836 */ /* 0x000fc40000000000 */
[----:B------:R1:W-:Y:S01]  /*62650*/  @P5 STG.E.U16 desc[UR8][R18.64], R23 ;  /* 0x0000001712005986 */ /* 0x0003e2000c101508 */
[----:B------:R-:W-:Y:S01]  /*62660*/  PRMT R16, R23, 0x7632, R16 ;  /* 0x0000763217107816 */ /* 0x000fe20000000010 */
[----:B------:R-:W-:-:S04]  /*62670*/  ULDC UR4, c[0x0][0x22c] ;  /* 0x00008b0000047ab9 */ /* 0x000fc80000000800 */
[----:B------:R0:W-:Y:S04]  /*62680*/  @P6 STG.E.U16 desc[UR8][R10.64], R16 ;  /* 0x000000100a006986 */ /* 0x0001e8000c101508 */
[----:B-1----:R-:W3:Y:S04]  /*62690*/  LDL.LU.64 R18, [R1+0xaa8] ;  /* 0x000aa80001127983 */ /* 0x002ee80000300a00 */
[----:B------:R-:W3:Y:S04]  /*626a0*/  LDL.LU.64 R22, [R1+0xb08] ;  /* 0x000b080001167983 */ /* 0x000ee80000300a00 */
[----:B0-----:R-:W3:Y:S01]  /*626b0*/  LDL.LU.64 R10, [R1+0xb18] ;  /* 0x000b1800010a7983 */ /* 0x001ee20000300a00 */
[----:B--2---:R-:W-:-:S03]  /*626c0*/  PRMT R16, R26, 0x7632, R16 ;  /* 0x000076321a107816 */ /* 0x004fc60000000010 */
[----:B------:R0:W-:Y:S04]  /*626d0*/  @P1 STG.E.U16 desc[UR8][R8.64], R26 ;  /* 0x0000001a08001986 */ /* 0x0001e8000c101508 */
[----:B0-----:R-:W2:Y:S04]  /*626e0*/  LDL.LU.64 R8, [R1+0xb00] ;  /* 0x000b000001087983 */ /* 0x001ea80000300a00 */
[----:B----4-:R0:W-:Y:S04]  /*626f0*/  @P2 STG.E.U16 desc[UR8][R6.64], R16 ;  /* 0x0000001006002986 */ /* 0x0101e8000c101508 */
[----:B------:R1:W-:Y:S04]  /*62700*/  @P3 STG.E.U16 desc[UR8][R24.64], R27 ;  /* 0x0000001b18003986 */ /* 0x0003e8000c101508 */
[----:B0-----:R-:W4:Y:S01]  /*62710*/  LDL.LU.64 R6, [R1+0xb10] ;  /* 0x000b100001067983 */ /* 0x001f220000300a00 */
[----:B------:R-:W-:-:S03]  /*62720*/  PRMT R16, R27, 0x7632, R16 ;  /* 0x000076321b107816 */ /* 0x000fc60000000010 */
[----:B-1----:R-:W4:Y:S04]  /*62730*/  LDL.LU.64 R24, [R1+0x1670] ;  /* 0x0016700001187983 */ /* 0x002f280000300a00 */
[----:B------:R-:W4:Y:S04]  /*62740*/  LDL.LU.64 R26, [R1+0xb30] ;  /* 0x000b3000011a7983 */ /* 0x000f280000300a00 */
[----:B---3--:R0:W-:Y:S04]  /*62750*/  @P4 STG.E.U16 desc[UR8][R28.64], R16 ;  /* 0x000000101c004986 */ /* 0x0081e8000c101508 */
[----:B0-----:R-:W3:Y:S01]  /*62760*/  LDL.LU.64 R28, [R1] ;  /* 0x00000000011c7983 */ /* 0x001ee20000300a00 */
        /* <DEDUP_REMOVED lines=15> */
[----:B------:R0:W-:Y:S03]  /*62860*/  @P5 STG.E.U16 desc[UR8][R18.64], R12 ;  /* 0x0000000c12005986 */ /* 0x0001e6000c101508 */
[----:B------:R-:W-:Y:S01]  /*62870*/  ISETP.LT.AND P4, PT, R3, UR4, !P0 ;  /* 0x0000000403007c0c */ /* 0x000fe2000c781270 */
[----:B------:R-:W-:Y:S01]  /*62880*/  VIADD R3, R2, 0x1f6 ;  /* 0x000001f602037836 */ /* 0x000fe20000000000 */
[----:B------:R-:W-:Y:S01]  /*62890*/  ULDC UR4, c[0x0][0x22c] ;  /* 0x00008b0000047ab9 */ /* 0x000fe20000000800 */
[----:B------:R1:W3:Y:S01]  /*628a0*/  LDS.128 R16, [R0+0x400] ;  /* 0x0004000000107984 */ /* 0x0002e20000000c00 */
[----:B0-----:R-:W-:-:S02]  /*628b0*/  PRMT R12, R12, 0x7632, R12 ;  /* 0x000076320c0c7816 */ /* 0x001fc4000000000c */
[----:B------:R-:W-:Y:S01]  /*628c0*/  ISETP.LT.AND P5, PT, R3, UR4, !P0 ;  /* 0x0000000403007c0c */ /* 0x000fe2000c7a1270 */
[----:B-1----:R-:W-:Y:S01]  /*628d0*/  VIADD R0, R2, 0x1f7 ;  /* 0x000001f702007836 */ /* 0x002fe20000000000 */
[----:B------:R-:W-:Y:S01]  /*628e0*/  ULDC UR4, c[0x0][0x22c] ;  /* 0x00008b0000047ab9 */ /* 0x000fe20000000800 */
[----:B------:R0:W-:Y:S04]  /*628f0*/  @P6 STG.E.U16 desc[UR8][R22.64], R12 ;  /* 0x0000000c16006986 */ /* 0x0001e8000c101508 */
[----:B------:R1:W-:Y:S04]  /*62900*/  @P1 STG.E.U16 desc[UR8][R10.64], R13 ;  /* 0x0000000d0a001986 */ /* 0x0003e8000c101508 */
[----:B0-----:R-:W3:Y:S01]  /*62910*/  LDL.LU.64 R22, [R1+0x1668] ;  /* 0x0016680001167983 */ /* 0x001ee20000300a00 */
[----:B-1----:R-:W-:-:S03]  /*62920*/  PRMT R13, R13, 0x7632, R13 ;  /* 0x000076320d0d7816 */ /* 0x002fc6000000000d */
[----:B------:R-:W3:Y:S04]  /*62930*/  LDL.LU.64 R10, [R1+0x1660] ;  /* 0x00166000010a7983 */ /* 0x000ee80000300a00 */
[----:B--2---:R0:W-:Y:S04]  /*62940*/  @P2 STG.E.U16 desc[UR8][R8.64], R13 ;  /* 0x0000000d08002986 */ /* 0x0041e8000c101508 */
[----:B----4-:R1:W-:Y:S04]  /*62950*/  @P3 STG.E.U16 desc[UR8][R6.64], R14 ;  /* 0x0000000e06003986 */ /* 0x0103e8000c101508 */
[----:B0-----:R-:W2:Y:S01]  /*62960*/  LDL.LU.64 R8, [R1+0x1658] ;  /* 0x0016580001087983 */ /* 0x001ea20000300a00 */
[----:B-1----:R-:W-:-:S03]  /*62970*/  PRMT R14, R14, 0x7632, R14 ;  /* 0x000076320e0e7816 */ /* 0x002fc6000000000e */
[----:B------:R-:W4:Y:S04]  /*62980*/  LDL.LU.64 R6, [R1+0x1650] ;  /* 0x0016500001067983 */ /* 0x000f280000300a00 */
[----:B------:R0:W-:Y:S04]  /*62990*/  @P4 STG.E.U16 desc[UR8][R26.64], R14 ;  /* 0x0000000e1a004986 */ /* 0x0001e8000c101508 */
[----:B0-----:R-:W2:Y:S04]  /*629a0*/  LDL.LU.64 R26, [R1+0x1648] ;  /* 0x00164800011a7983 */ /* 0x001ea80000300a00 */
[----:B---3--:R0:W-:Y:S04]  /*629b0*/  @P5 STG.E.U16 desc[UR8][R28.64], R15 ;  /* 0x0000000f1c005986 */ /* 0x0081e8000c101508 */
[----:B0-----:R-:W3:Y:S01]  /*629c0*/  LDL.LU.64 R28, [R1+0x1640] ;  /* 0x00164000011c7983 */ /* 0x001ee20000300a00 */
        /* <DEDUP_REMOVED lines=18> */
[----:B------:R-:W-:Y:S01]  /*62af0*/  ULDC UR4, c[0x0][0x22c] ;  /* 0x00008b0000047ab9 */ /* 0x000fe20000000800 */
[----:B------:R-:W-:Y:S01]  /*62b00*/  PRMT R12, R16, 0x7632, R12 ;  /* 0x00007632100c7816 */ /* 0x000fe2000000000c */
[----:B---3--:R0:W-:Y:S02]  /*62b10*/  @P6 STG.E.U16 desc[UR8][R28.64], R3 ;  /* 0x000000031c006986 */ /* 0x0081e4000c101508 */
[----:B------:R-:W-:Y:S01]  /*62b20*/  ISETP.LT.AND P6, PT, R0, UR4, !P0 ;  /* 0x0000000400007c0c */ /* 0x000fe2000c7c1270 */
[C---:B------:R-:W-:Y:S01]  /*62b30*/  VIADD R0, R2.reuse, 0x1ff ;  /* 0x000001ff02007836 */ /* 0x040fe20000000000 */
[----:B------:R-:W-:Y:S01]  /*62b40*/  ULDC UR4, c[0x0][0x22c] ;  /* 0x00008b0000047ab9 */ /* 0x000fe20000000800 */
[----:B------:R-:W-:Y:S01]  /*62b50*/  VIADD R2, R2, 0x1fe ;  /* 0x000001fe02027836 */ /* 0x000fe20000000000 */
[----:B--2---:R0:W-:Y:S02]  /*62b60*/  @P1 STG.E.U16 desc[UR8][R26.64], R16 ;  /* 0x000000101a001986 */ /* 0x0041e4000c101508 */
[----:B------:R-:W-:-:S02]  /*62b70*/  ISETP.LT.AND P1, PT, R0, UR5, !P0 ;  /* 0x0000000500007c0c */ /* 0x000fc4000c721270 */
[----:B------:R-:W-:Y:S02]  /*62b80*/  PRMT R0, R17, 0x7632, R0 ;  /* 0x0000763211007816 */ /* 0x000fe40000000000 */
[----:B------:R-:W-:Y:S01]  /*62b90*/  ISETP.LT.AND P0, PT, R2, UR4, !P0 ;  /* 0x0000000402007c0c */ /* 0x000fe2000c701270 */
[----:B----4-:R0:W-:Y:S01]  /*62ba0*/  @P2 STG.E.U16 desc[UR8][R6.64], R12 ;  /* 0x0000000c06002986 */ /* 0x0101e2000c101508 */
[----:B------:R-:W-:-:S03]  /*62bb0*/  PRMT R2, R18, 0x7632, R2 ;  /* 0x0000763212027816 */ /* 0x000fc60000000002 */
[----:B------:R0:W-:Y:S04]  /*62bc0*/  @P3 STG.E.U16 desc[UR8][R8.64], R17 ;  /* 0x0000001108003986 */ /* 0x0001e8000c101508 */
[----:B------:R0:W-:Y:S04]  /*62bd0*/  @P4 STG.E.U16 desc[UR8][R10.64], R0 ;  /* 0x000000000a004986 */ /* 0x0001e8000c101508 */
[----:B------:R0:W-:Y:S04]  /*62be0*/  @P5 STG.E.U16 desc[UR8][R22.64], R18 ;  /* 0x0000001216005986 */ /* 0x0001e8000c101508 */
[----:B------:R0:W-:Y:S04]  /*62bf0*/  @P6 STG.E.U16 desc[UR8][R24.64], R2 ;  /* 0x0000000218006986 */ /* 0x0001e8000c101508 */
[----:B------:R0:W-:Y:S01]  /*62c00*/  @P0 STG.E.U16 desc[UR8][R4.64], R19 ;  /* 0x0000001304000986 */ /* 0x0001e2000c101508 */
[----:B------:R-:W-:Y:S05]  /*62c10*/  @!P1 EXIT ;  /* 0x000000000000994d */ /* 0x000fea0003800000 */
[----:B0-----:R-:W-:-:S05]  /*62c20*/  PRMT R10, R19, 0x7632, R10 ;  /* 0x00007632130a7816 */ /* 0x001fca000000000a */
[----:B------:R-:W-:Y:S01]  /*62c30*/  STG.E.U16 desc[UR8][R20.64], R10 ;  /* 0x0000000a14007986 */ /* 0x000fe2000c101508 */
[----:B------:R-:W-:Y:S05]  /*62c40*/  EXIT ;  /* 0x000000000000794d */ /* 0x000fea0003800000 */
.L_x_2:
[----:B------:R-:W-:-:S00]  /*62c50*/  BRA `(.L_x_2) ;  /* 0xfffffffc00fc7947 */ /* 0x000fc0000383ffff */
[----:B------:R-:W-:-:S00]  /*62c60*/  NOP ;  /* 0x0000000000007918 */ /* 0x000fc00000000000 */
        /* <DEDUP_REMOVED lines=9> */
.L_x_3:


//--------------------- .nv.shared.matmul_kernel  --------------------------
	.section	.nv.shared.matmul_kernel,"aw",@nobits
	.sectionflags	@""
	.align	16
	.zero		1024


//--------------------- .nv.shared.reserved.0     --------------------------
	.section	.nv.shared.reserved.0,"aw",@nobits
	.weak		__nv_reservedSMEM_offset_0_alias
	.size		__nv_reservedSMEM_offset_0_alias, 0, 0
	.other		__nv_reservedSMEM_offset_0_alias,@"STO_CUDA_RESERVED_SHARED STV_DEFAULT"
__nv_reservedSMEM_offset_0_alias:
	.zero		0


//--------------------- .nv.constant0.matmul_kernel --------------------------
	.section	.nv.constant0.matmul_kernel,"a",@progbits
	.sectionflags	@""
	.align	4
.nv.constant0.matmul_kernel:
	.zero		608


//--------------------- SYMBOLS --------------------------

	.type		.nv.reservedSmem.offset0,@object
	.size		.nv.reservedSmem.offset0,0x4
